	.target	sm_80

	.elftype	@"ET_EXEC"


//--------------------- .note.nv.tkinfo           --------------------------
	.section	.note.nv.tkinfo,"",@"SHT_NOTE"
	.sectionflags	@"SHF_NOTE_NV_TKINFO"
	.tkinfo
        /*0018*/ 	.word	0x00000002
        /*0030*/ 	.string	""
        /*0030*/ 	.string	"ptxas"
        /*0030*/ 	.string	"Cuda compilation tools, release 13.0, V13.0.88"
        /*0030*/ 	.string	"Build cuda_13.0.r13.0/compiler.36424714_0"
        /*0030*/ 	.string	"-v  -suppress-debug-info  -lineinfo  -arch sm_80 "



//--------------------- .note.nv.cuinfo           --------------------------
	.section	.note.nv.cuinfo,"",@"SHT_NOTE"
	.sectionflags	@"SHF_NOTE_NV_CUINFO"
        /*0018*/ 	.short	0x0002
        /*001a*/ 	.short	0x0050
        /*001c*/ 	.short	0x0082
	.zero		2


//--------------------- .nv.info                  --------------------------
	.section	.nv.info,"",@"SHT_CUDA_INFO"
	.align	4


	//----- nvinfo : EIATTR_REGCOUNT
	.align		4
        /*0000*/ 	.byte	0x04, 0x2f
        /*0002*/ 	.short	(.L_2 - .L_1)
	.align		4
.L_1:
        /*0004*/ 	.word	index@(attn_fwd)
        /*0008*/ 	.word	0x00000080


	//----- nvinfo : EIATTR_FRAME_SIZE
	.align		4
.L_2:
        /*000c*/ 	.byte	0x04, 0x11
        /*000e*/ 	.short	(.L_4 - .L_3)
	.align		4
.L_3:
        /*0010*/ 	.word	index@(attn_fwd)
        /*0014*/ 	.word	0x00000ba0


	//----- nvinfo : EIATTR_MIN_STACK_SIZE
	.align		4
.L_4:
        /*0018*/ 	.byte	0x04, 0x12
        /*001a*/ 	.short	(.L_6 - .L_5)
	.align		4
.L_5:
        /*001c*/ 	.word	index@(attn_fwd)
        /*0020*/ 	.word	0x00000ba0
.L_6:


//--------------------- .nv.info.attn_fwd         --------------------------
	.section	.nv.info.attn_fwd,"",@"SHT_CUDA_INFO"
	.sectionflags	@""
	.align	4


	//----- nvinfo : EIATTR_CUDA_API_VERSION
	.align		4
        /*0000*/ 	.byte	0x04, 0x37
        /*0002*/ 	.short	(.L_8 - .L_7)
.L_7:
        /*0004*/ 	.word	0x00000082


	//----- nvinfo : EIATTR_SW2861232_WAR
	.align		4
.L_8:
        /*0008*/ 	.byte	0x01, 0x35
	.zero		2


	//----- nvinfo : EIATTR_PARAM_CBANK
	.align		4
        /*000c*/ 	.byte	0x04, 0x0a
        /*000e*/ 	.short	(.L_10 - .L_9)
	.align		4
.L_9:
        /*0010*/ 	.word	index@(.nv.constant0.attn_fwd)
        /*0014*/ 	.short	0x0160
        /*0016*/ 	.short	0x0088


	//----- nvinfo : EIATTR_CBANK_PARAM_SIZE
	.align		4
.L_10:
        /*0018*/ 	.byte	0x03, 0x19
        /*001a*/ 	.short	0x0088


	//----- nvinfo : EIATTR_KPARAM_INFO
	.align		4
        /*001c*/ 	.byte	0x04, 0x17
        /*001e*/ 	.short	(.L_12 - .L_11)
.L_11:
        /*0020*/ 	.word	0x00000000
        /*0024*/ 	.short	0x0019
        /*0026*/ 	.short	0x0080
        /*0028*/ 	.byte	0x00, 0xf4, 0x21, 0x00


	//----- nvinfo : EIATTR_KPARAM_INFO
	.align		4
.L_12:
        /*002c*/ 	.byte	0x04, 0x17
        /*002e*/ 	.short	(.L_14 - .L_13)
.L_13:
        /*0030*/ 	.word	0x00000000
        /*0034*/ 	.short	0x0018
        /*0036*/ 	.short	0x0078
        /*0038*/ 	.byte	0x00, 0xf4, 0x21, 0x00


	//----- nvinfo : EIATTR_KPARAM_INFO
	.align		4
.L_14:
        /*003c*/ 	.byte	0x04, 0x17
        /*003e*/ 	.short	(.L_16 - .L_15)
.L_15:
        /*0040*/ 	.word	0x00000000
        /*0044*/ 	.short	0x0017
        /*0046*/ 	.short	0x0070
        /*0048*/ 	.byte	0x00, 0xf0, 0x11, 0x00


	//----- nvinfo : EIATTR_KPARAM_INFO
	.align		4
.L_16:
        /*004c*/ 	.byte	0x04, 0x17
        /*004e*/ 	.short	(.L_18 - .L_17)
.L_17:
        /*0050*/ 	.word	0x00000000
        /*0054*/ 	.short	0x0016
        /*0056*/ 	.short	0x006c
        /*0058*/ 	.byte	0x00, 0xf0, 0x11, 0x00


	//----- nvinfo : EIATTR_KPARAM_INFO
	.align		4
.L_18:
        /*005c*/ 	.byte	0x04, 0x17
        /*005e*/ 	.short	(.L_20 - .L_19)
.L_19:
        /*0060*/ 	.word	0x00000000
        /*0064*/ 	.short	0x0015
        /*0066*/ 	.short	0x0068
        /*0068*/ 	.byte	0x00, 0xf0, 0x11, 0x00


	//----- nvinfo : EIATTR_KPARAM_INFO
	.align		4
.L_20:
        /*006c*/ 	.byte	0x04, 0x17
        /*006e*/ 	.short	(.L_22 - .L_21)
.L_21:
        /*0070*/ 	.word	0x00000000
        /*0074*/ 	.short	0x0014
        /*0076*/ 	.short	0x0064
        /*0078*/ 	.byte	0x00, 0xf0, 0x11, 0x00


	//----- nvinfo : EIATTR_KPARAM_INFO
	.align		4
.L_22:
        /*007c*/ 	.byte	0x04, 0x17
        /*007e*/ 	.short	(.L_24 - .L_23)
.L_23:
        /*0080*/ 	.word	0x00000000
        /*0084*/ 	.short	0x0013
        /*0086*/ 	.short	0x0060
        /*0088*/ 	.byte	0x00, 0xf0, 0x11, 0x00


	//----- nvinfo : EIATTR_KPARAM_INFO
	.align		4
.L_24:
        /*008c*/ 	.byte	0x04, 0x17
        /*008e*/ 	.short	(.L_26 - .L_25)
.L_25:
        /*0090*/ 	.word	0x00000000
        /*0094*/ 	.short	0x0012
        /*0096*/ 	.short	0x005c
        /*0098*/ 	.byte	0x00, 0xf0, 0x11, 0x00


	//----- nvinfo : EIATTR_KPARAM_INFO
	.align		4
.L_26:
        /*009c*/ 	.byte	0x04, 0x17
        /*009e*/ 	.short	(.L_28 - .L_27)
.L_27:
        /*00a0*/ 	.word	0x00000000
        /*00a4*/ 	.short	0x0011
        /*00a6*/ 	.short	0x0058
        /*00a8*/ 	.byte	0x00, 0xf0, 0x11, 0x00


	//----- nvinfo : EIATTR_KPARAM_INFO
	.align		4
.L_28:
        /*00ac*/ 	.byte	0x04, 0x17
        /*00ae*/ 	.short	(.L_30 - .L_29)
.L_29:
        /*00b0*/ 	.word	0x00000000
        /*00b4*/ 	.short	0x0010
        /*00b6*/ 	.short	0x0054
        /*00b8*/ 	.byte	0x00, 0xf0, 0x11, 0x00


	//----- nvinfo : EIATTR_KPARAM_INFO
	.align		4
.L_30:
        /*00bc*/ 	.byte	0x04, 0x17
        /*00be*/ 	.short	(.L_32 - .L_31)
.L_31:
        /*00c0*/ 	.word	0x00000000
        /*00c4*/ 	.short	0x000f
        /*00c6*/ 	.short	0x0050
        /*00c8*/ 	.byte	0x00, 0xf0, 0x11, 0x00


	//----- nvinfo : EIATTR_KPARAM_INFO
	.align		4
.L_32:
        /*00cc*/ 	.byte	0x04, 0x17
        /*00ce*/ 	.short	(.L_34 - .L_33)
.L_33:
        /*00d0*/ 	.word	0x00000000
        /*00d4*/ 	.short	0x000e
        /*00d6*/ 	.short	0x004c
        /*00d8*/ 	.byte	0x00, 0xf0, 0x11, 0x00


	//----- nvinfo : EIATTR_KPARAM_INFO
	.align		4
.L_34:
        /*00dc*/ 	.byte	0x04, 0x17
        /*00de*/ 	.short	(.L_36 - .L_35)
.L_35:
        /*00e0*/ 	.word	0x00000000
        /*00e4*/ 	.short	0x000d
        /*00e6*/ 	.short	0x0048
        /*00e8*/ 	.byte	0x00, 0xf0, 0x11, 0x00


	//----- nvinfo : EIATTR_KPARAM_INFO
	.align		4
.L_36:
        /*00ec*/ 	.byte	0x04, 0x17
        /*00ee*/ 	.short	(.L_38 - .L_37)
.L_37:
        /*00f0*/ 	.word	0x00000000
        /*00f4*/ 	.short	0x000c
        /*00f6*/ 	.short	0x0044
        /*00f8*/ 	.byte	0x00, 0xf0, 0x11, 0x00


	//----- nvinfo : EIATTR_KPARAM_INFO
	.align		4
.L_38:
        /*00fc*/ 	.byte	0x04, 0x17
        /*00fe*/ 	.short	(.L_40 - .L_39)
.L_39:
        /*0100*/ 	.word	0x00000000
        /*0104*/ 	.short	0x000b
        /*0106*/ 	.short	0x0040
        /*0108*/ 	.byte	0x00, 0xf0, 0x11, 0x00


	//----- nvinfo : EIATTR_KPARAM_INFO
	.align		4
.L_40:
        /*010c*/ 	.byte	0x04, 0x17
        /*010e*/ 	.short	(.L_42 - .L_41)
.L_41:
        /*0110*/ 	.word	0x00000000
        /*0114*/ 	.short	0x000a
        /*0116*/ 	.short	0x003c
        /*0118*/ 	.byte	0x00, 0xf0, 0x11, 0x00


	//----- nvinfo : EIATTR_KPARAM_INFO
	.align		4
.L_42:
        /*011c*/ 	.byte	0x04, 0x17
        /*011e*/ 	.short	(.L_44 - .L_43)
.L_43:
        /*0120*/ 	.word	0x00000000
        /*0124*/ 	.short	0x0009
        /*0126*/ 	.short	0x0038
        /*0128*/ 	.byte	0x00, 0xf0, 0x11, 0x00


	//----- nvinfo : EIATTR_KPARAM_INFO
	.align		4
.L_44:
        /*012c*/ 	.byte	0x04, 0x17
        /*012e*/ 	.short	(.L_46 - .L_45)
.L_45:
        /*0130*/ 	.word	0x00000000
        /*0134*/ 	.short	0x0008
        /*0136*/ 	.short	0x0034
        /*0138*/ 	.byte	0x00, 0xf0, 0x11, 0x00


	//----- nvinfo : EIATTR_KPARAM_INFO
	.align		4
.L_46:
        /*013c*/ 	.byte	0x04, 0x17
        /*013e*/ 	.short	(.L_48 - .L_47)
.L_47:
        /*0140*/ 	.word	0x00000000
        /*0144*/ 	.short	0x0007
        /*0146*/ 	.short	0x0030
        /*0148*/ 	.byte	0x00, 0xf0, 0x11, 0x00


	//----- nvinfo : EIATTR_KPARAM_INFO
	.align		4
.L_48:
        /*014c*/ 	.byte	0x04, 0x17
        /*014e*/ 	.short	(.L_50 - .L_49)
.L_49:
        /*0150*/ 	.word	0x00000000
        /*0154*/ 	.short	0x0006
        /*0156*/ 	.short	0x002c
        /*0158*/ 	.byte	0x00, 0xf0, 0x11, 0x00


	//----- nvinfo : EIATTR_KPARAM_INFO
	.align		4
.L_50:
        /*015c*/ 	.byte	0x04, 0x17
        /*015e*/ 	.short	(.L_52 - .L_51)
.L_51:
        /*0160*/ 	.word	0x00000000
        /*0164*/ 	.short	0x0005
        /*0166*/ 	.short	0x0028
        /*0168*/ 	.byte	0x00, 0xf0, 0x11, 0x00


	//----- nvinfo : EIATTR_KPARAM_INFO
	.align		4
.L_52:
        /*016c*/ 	.byte	0x04, 0x17
        /*016e*/ 	.short	(.L_54 - .L_53)
.L_53:
        /*0170*/ 	.word	0x00000000
        /*0174*/ 	.short	0x0004
        /*0176*/ 	.short	0x0020
        /*0178*/ 	.byte	0x00, 0xf4, 0x21, 0x00


	//----- nvinfo : EIATTR_KPARAM_INFO
	.align		4
.L_54:
        /*017c*/ 	.byte	0x04, 0x17
        /*017e*/ 	.short	(.L_56 - .L_55)
.L_55:
        /*0180*/ 	.word	0x00000000
        /*0184*/ 	.short	0x0003
        /*0186*/ 	.short	0x0018
        /*0188*/ 	.byte	0x00, 0xf4, 0x21, 0x00


	//----- nvinfo : EIATTR_KPARAM_INFO
	.align		4
.L_56:
        /*018c*/ 	.byte	0x04, 0x17
        /*018e*/ 	.short	(.L_58 - .L_57)
.L_57:
        /*0190*/ 	.word	0x00000000
        /*0194*/ 	.short	0x0002
        /*0196*/ 	.short	0x0010
        /*0198*/ 	.byte	0x00, 0xf4, 0x21, 0x00


	//----- nvinfo : EIATTR_KPARAM_INFO
	.align		4
.L_58:
        /*019c*/ 	.byte	0x04, 0x17
        /*019e*/ 	.short	(.L_60 - .L_59)
.L_59:
        /*01a0*/ 	.word	0x00000000
        /*01a4*/ 	.short	0x0001
        /*01a6*/ 	.short	0x0008
        /*01a8*/ 	.byte	0x00, 0xf4, 0x21, 0x00


	//----- nvinfo : EIATTR_KPARAM_INFO
	.align		4
.L_60:
        /*01ac*/ 	.byte	0x04, 0x17
        /*01ae*/ 	.short	(.L_62 - .L_61)
.L_61:
        /*01b0*/ 	.word	0x00000000
        /*01b4*/ 	.short	0x0000
        /*01b6*/ 	.short	0x0000
        /*01b8*/ 	.byte	0x00, 0xf4, 0x21, 0x00


	//----- nvinfo : EIATTR_MAXREG_COUNT
	.align		4
.L_62:
        /*01bc*/ 	.byte	0x03, 0x1b
        /*01be*/ 	.short	0x0080


	//----- nvinfo : EIATTR_NUM_BARRIERS
	.align		4
        /*01c0*/ 	.byte	0x02, 0x4c
        /*01c2*/ 	.byte	0x01
	.zero		1


	//----- nvinfo : EIATTR_ANNOTATIONS
	.align		4
        /*01c4*/ 	.byte	0x04, 0x55
        /*01c6*/ 	.short	(.L_64 - .L_63)


	//   ....[0]....
.L_63:
        /*01c8*/ 	.word	0x00000001
        /*01cc*/ 	.byte	0xf0, 0x00, 0x00, 0x00, 0x01, 0x00, 0x00, 0x00, 0x60, 0x06, 0x00, 0x00, 0x01, 0x00, 0x00, 0x00
        /* <DEDUP_REMOVED lines=1920> */
        /*79dc*/ 	.byte	0xb0, 0xc7, 0x02, 0x00, 0x01, 0x00, 0x00, 0x00, 0xc0, 0xc7, 0x02, 0x00


	//----- nvinfo : EIATTR_MERCURY_ISA_VERSION
	.align		4
.L_64:
        /*79e8*/ 	.byte	0x03, 0x5f
        /*79ea*/ 	.short	0x0000


	//----- nvinfo : EIATTR_COOP_GROUP_MASK_REGIDS
	.align		4
        /*79ec*/ 	.byte	0x04, 0x29
        /*79ee*/ 	.short	(.L_66 - .L_65)


	//   ....[0]....
.L_65:
        /*79f0*/ 	.word	0xffffffff


	//   ....[1]....
        /*79f4*/ 	.word	0xffffffff


	//   ....[2]....
        /*79f8*/ 	.word	0xffffffff


	//   ....[3]....
        /*79fc*/ 	.word	0xffffffff


	//   ....[4]....
        /*7a00*/ 	.word	0xffffffff


	//   ....[5]....
        /*7a04*/ 	.word	0xffffffff


	//   ....[6]....
        /*7a08*/ 	.word	0xffffffff


	//   ....[7]....
        /*7a0c*/ 	.word	0xffffffff


	//   ....[8]....
        /*7a10*/ 	.word	0xffffffff


	//   ....[9]....
        /*7a14*/ 	.word	0xffffffff


	//   ....[10]....
        /*7a18*/ 	.word	0xffffffff


	//   ....[11]....
        /*7a1c*/ 	.word	0xffffffff


	//   ....[12]....
        /*7a20*/ 	.word	0xffffffff


	//   ....[13]....
        /*7a24*/ 	.word	0xffffffff


	//   ....[14]....
        /*7a28*/ 	.word	0xffffffff


	//   ....[15]....
        /*7a2c*/ 	.word	0xffffffff


	//   ....[16]....
        /*7a30*/ 	.word	0xffffffff


	//   ....[17]....
        /*7a34*/ 	.word	0xffffffff


	//   ....[18]....
        /*7a38*/ 	.word	0xffffffff


	//   ....[19]....
        /*7a3c*/ 	.word	0xffffffff


	//   ....[20]....
        /*7a40*/ 	.word	0xffffffff


	//   ....[21]....
        /*7a44*/ 	.word	0xffffffff


	//   ....[22]....
        /*7a48*/ 	.word	0xffffffff


	//   ....[23]....
        /*7a4c*/ 	.word	0xffffffff


	//   ....[24]....
        /*7a50*/ 	.word	0xffffffff


	//   ....[25]....
        /*7a54*/ 	.word	0xffffffff


	//   ....[26]....
        /*7a58*/ 	.word	0xffffffff


	//   ....[27]....
        /*7a5c*/ 	.word	0xffffffff


	//   ....[28]....
        /*7a60*/ 	.word	0xffffffff


	//   ....[29]....
        /*7a64*/ 	.word	0xffffffff


	//   ....[30]....
        /*7a68*/ 	.word	0xffffffff


	//   ....[31]....
        /*7a6c*/ 	.word	0xffffffff


	//   ....[32]....
        /*7a70*/ 	.word	0xffffffff


	//   ....[33]....
        /*7a74*/ 	.word	0xffffffff


	//   ....[34]....
        /*7a78*/ 	.word	0xffffffff


	//   ....[35]....
        /*7a7c*/ 	.word	0xffffffff


	//   ....[36]....
        /*7a80*/ 	.word	0xffffffff


	//   ....[37]....
        /*7a84*/ 	.word	0xffffffff


	//   ....[38]....
        /*7a88*/ 	.word	0xffffffff


	//   ....[39]....
        /*7a8c*/ 	.word	0xffffffff


	//   ....[40]....
        /*7a90*/ 	.word	0xffffffff


	//   ....[41]....
        /*7a94*/ 	.word	0xffffffff


	//   ....[42]....
        /*7a98*/ 	.word	0xffffffff


	//   ....[43]....
        /*7a9c*/ 	.word	0xffffffff


	//   ....[44]....
        /*7aa0*/ 	.word	0xffffffff


	//   ....[45]....
        /*7aa4*/ 	.word	0xffffffff


	//   ....[46]....
        /*7aa8*/ 	.word	0xffffffff


	//   ....[47]....
        /*7aac*/ 	.word	0xffffffff


	//   ....[48]....
        /*7ab0*/ 	.word	0xffffffff


	//   ....[49]....
        /*7ab4*/ 	.word	0xffffffff


	//   ....[50]....
        /*7ab8*/ 	.word	0xffffffff


	//   ....[51]....
        /*7abc*/ 	.word	0xffffffff


	//   ....[52]....
        /*7ac0*/ 	.word	0xffffffff


	//   ....[53]....
        /*7ac4*/ 	.word	0xffffffff


	//   ....[54]....
        /*7ac8*/ 	.word	0xffffffff


	//   ....[55]....
        /*7acc*/ 	.word	0xffffffff


	//   ....[56]....
        /*7ad0*/ 	.word	0xffffffff


	//   ....[57]....
        /*7ad4*/ 	.word	0xffffffff


	//   ....[58]....
        /*7ad8*/ 	.word	0xffffffff


	//   ....[59]....
        /*7adc*/ 	.word	0xffffffff


	//   ....[60]....
        /*7ae0*/ 	.word	0xffffffff


	//   ....[61]....
        /*7ae4*/ 	.word	0xffffffff


	//   ....[62]....
        /*7ae8*/ 	.word	0xffffffff


	//   ....[63]....
        /*7aec*/ 	.word	0xffffffff


	//   ....[64]....
        /*7af0*/ 	.word	0xffffffff


	//   ....[65]....
        /*7af4*/ 	.word	0xffffffff


	//   ....[66]....
        /*7af8*/ 	.word	0xffffffff


	//   ....[67]....
        /*7afc*/ 	.word	0xffffffff


	//   ....[68]....
        /*7b00*/ 	.word	0xffffffff


	//   ....[69]....
        /*7b04*/ 	.word	0xffffffff


	//   ....[70]....
        /*7b08*/ 	.word	0xffffffff


	//   ....[71]....
        /*7b0c*/ 	.word	0xffffffff


	//   ....[72]....
        /*7b10*/ 	.word	0xffffffff


	//   ....[73]....
        /*7b14*/ 	.word	0xffffffff


	//   ....[74]....
        /*7b18*/ 	.word	0xffffffff


	//   ....[75]....
        /*7b1c*/ 	.word	0xffffffff


	//   ....[76]....
        /*7b20*/ 	.word	0xffffffff


	//   ....[77]....
        /*7b24*/ 	.word	0xffffffff


	//   ....[78]....
        /*7b28*/ 	.word	0xffffffff


	//   ....[79]....
        /*7b2c*/ 	.word	0xffffffff


	//   ....[80]....
        /*7b30*/ 	.word	0xffffffff


	//   ....[81]....
        /*7b34*/ 	.word	0xffffffff


	//   ....[82]....
        /*7b38*/ 	.word	0xffffffff


	//   ....[83]....
        /*7b3c*/ 	.word	0xffffffff


	//   ....[84]....
        /*7b40*/ 	.word	0xffffffff


	//   ....[85]....
        /*7b44*/ 	.word	0xffffffff


	//   ....[86]....
        /*7b48*/ 	.word	0xffffffff


	//   ....[87]....
        /*7b4c*/ 	.word	0xffffffff


	//   ....[88]....
        /*7b50*/ 	.word	0xffffffff


	//   ....[89]....
        /*7b54*/ 	.word	0xffffffff


	//   ....[90]....
        /*7b58*/ 	.word	0xffffffff


	//   ....[91]....
        /*7b5c*/ 	.word	0xffffffff


	//   ....[92]....
        /*7b60*/ 	.word	0xffffffff


	//   ....[93]....
        /*7b64*/ 	.word	0xffffffff


	//   ....[94]....
        /*7b68*/ 	.word	0xffffffff


	//   ....[95]....
        /*7b6c*/ 	.word	0xffffffff


	//   ....[96]....
        /*7b70*/ 	.word	0xffffffff


	//   ....[97]....
        /*7b74*/ 	.word	0xffffffff


	//   ....[98]....
        /*7b78*/ 	.word	0xffffffff


	//   ....[99]....
        /*7b7c*/ 	.word	0xffffffff


	//   ....[100]....
        /*7b80*/ 	.word	0xffffffff


	//   ....[101]....
        /*7b84*/ 	.word	0xffffffff


	//   ....[102]....
        /*7b88*/ 	.word	0xffffffff


	//   ....[103]....
        /*7b8c*/ 	.word	0xffffffff


	//   ....[104]....
        /*7b90*/ 	.word	0xffffffff


	//   ....[105]....
        /*7b94*/ 	.word	0xffffffff


	//   ....[106]....
        /*7b98*/ 	.word	0xffffffff


	//   ....[107]....
        /*7b9c*/ 	.word	0xffffffff


	//   ....[108]....
        /*7ba0*/ 	.word	0xffffffff


	//   ....[109]....
        /*7ba4*/ 	.word	0xffffffff


	//   ....[110]....
        /*7ba8*/ 	.word	0xffffffff


	//   ....[111]....
        /*7bac*/ 	.word	0xffffffff


	//   ....[112]....
        /*7bb0*/ 	.word	0xffffffff


	//   ....[113]....
        /*7bb4*/ 	.word	0xffffffff


	//   ....[114]....
        /*7bb8*/ 	.word	0xffffffff


	//   ....[115]....
        /*7bbc*/ 	.word	0xffffffff


	//   ....[116]....
        /*7bc0*/ 	.word	0xffffffff


	//   ....[117]....
        /*7bc4*/ 	.word	0xffffffff


	//   ....[118]....
        /*7bc8*/ 	.word	0xffffffff


	//   ....[119]....
        /*7bcc*/ 	.word	0xffffffff


	//   ....[120]....
        /*7bd0*/ 	.word	0xffffffff


	//   ....[121]....
        /*7bd4*/ 	.word	0xffffffff


	//   ....[122]....
        /*7bd8*/ 	.word	0xffffffff


	//   ....[123]....
        /*7bdc*/ 	.word	0xffffffff


	//   ....[124]....
        /*7be0*/ 	.word	0xffffffff


	//   ....[125]....
        /*7be4*/ 	.word	0xffffffff


	//   ....[126]....
        /*7be8*/ 	.word	0xffffffff


	//   ....[127]....
        /*7bec*/ 	.word	0xffffffff


	//   ....[128]....
        /*7bf0*/ 	.word	0xffffffff


	//   ....[129]....
        /*7bf4*/ 	.word	0xffffffff


	//----- nvinfo : EIATTR_COOP_GROUP_INSTR_OFFSETS
	.align		4
.L_66:
        /*7bf8*/ 	.byte	0x04, 0x28
        /*7bfa*/ 	.short	(.L_68 - .L_67)


	//   ....[0]....
.L_67:
        /*7bfc*/ 	.word	0x0000e8e0


	//   ....[1]....
        /*7c00*/ 	.word	0x0000e8f0


	//   ....[2]....
        /*7c04*/ 	.word	0x0000e9d0


	//   ....[3]....
        /*7c08*/ 	.word	0x0000e9f0


	//   ....[4]....
        /*7c0c*/ 	.word	0x0000ea00


	//   ....[5]....
        /*7c10*/ 	.word	0x0000ea10


	//   ....[6]....
        /*7c14*/ 	.word	0x0000ea20


	//   ....[7]....
        /*7c18*/ 	.word	0x0000ea30


	//   ....[8]....
        /*7c1c*/ 	.word	0x0000ea90


	//   ....[9]....
        /*7c20*/ 	.word	0x0000eaa0


	//   ....[10]....
        /*7c24*/ 	.word	0x0000eae0


	//   ....[11]....
        /*7c28*/ 	.word	0x0000eaf0


	//   ....[12]....
        /*7c2c*/ 	.word	0x0000ec00


	//   ....[13]....
        /*7c30*/ 	.word	0x0000ec40


	//   ....[14]....
        /*7c34*/ 	.word	0x0000ed20


	//   ....[15]....
        /*7c38*/ 	.word	0x0000ed40


	//   ....[16]....
        /*7c3c*/ 	.word	0x0000ed60


	//   ....[17]....
        /*7c40*/ 	.word	0x0000ed70


	//   ....[18]....
        /*7c44*/ 	.word	0x0000ed90


	//   ....[19]....
        /*7c48*/ 	.word	0x0000eda0


	//   ....[20]....
        /*7c4c*/ 	.word	0x0000ee10


	//   ....[21]....
        /*7c50*/ 	.word	0x0000ee40


	//   ....[22]....
        /*7c54*/ 	.word	0x0000ee70


	//   ....[23]....
        /*7c58*/ 	.word	0x0000ee90


	//   ....[24]....
        /*7c5c*/ 	.word	0x0000eeb0


	//   ....[25]....
        /*7c60*/ 	.word	0x0000eec0


	//   ....[26]....
        /*7c64*/ 	.word	0x0000eed0


	//   ....[27]....
        /*7c68*/ 	.word	0x0000eef0


	//   ....[28]....
        /*7c6c*/ 	.word	0x0000ef10


	//   ....[29]....
        /*7c70*/ 	.word	0x0000ef60


	//   ....[30]....
        /*7c74*/ 	.word	0x0000ef80


	//   ....[31]....
        /*7c78*/ 	.word	0x0000efa0


	//   ....[32]....
        /*7c7c*/ 	.word	0x0000f120


	//   ....[33]....
        /*7c80*/ 	.word	0x0000f330


	//   ....[34]....
        /*7c84*/ 	.word	0x0000f360


	//   ....[35]....
        /*7c88*/ 	.word	0x0000f3b0


	//   ....[36]....
        /*7c8c*/ 	.word	0x0000f3d0


	//   ....[37]....
        /*7c90*/ 	.word	0x0000f3f0


	//   ....[38]....
        /*7c94*/ 	.word	0x0000f420


	//   ....[39]....
        /*7c98*/ 	.word	0x0000f430


	//   ....[40]....
        /*7c9c*/ 	.word	0x0000f440


	//   ....[41]....
        /*7ca0*/ 	.word	0x0000f450


	//   ....[42]....
        /*7ca4*/ 	.word	0x0000f480


	//   ....[43]....
        /*7ca8*/ 	.word	0x0000f490


	//   ....[44]....
        /*7cac*/ 	.word	0x0000f4a0


	//   ....[45]....
        /*7cb0*/ 	.word	0x0000f4b0


	//   ....[46]....
        /*7cb4*/ 	.word	0x0000f4c0


	//   ....[47]....
        /*7cb8*/ 	.word	0x0000f4d0


	//   ....[48]....
        /*7cbc*/ 	.word	0x0000f4e0


	//   ....[49]....
        /*7cc0*/ 	.word	0x0000f4f0


	//   ....[50]....
        /*7cc4*/ 	.word	0x0000f500


	//   ....[51]....
        /*7cc8*/ 	.word	0x0000f510


	//   ....[52]....
        /*7ccc*/ 	.word	0x0000f590


	//   ....[53]....
        /*7cd0*/ 	.word	0x0000f5c0


	//   ....[54]....
        /*7cd4*/ 	.word	0x0000f5f0


	//   ....[55]....
        /*7cd8*/ 	.word	0x0000f620


	//   ....[56]....
        /*7cdc*/ 	.word	0x0000f640


	//   ....[57]....
        /*7ce0*/ 	.word	0x0000f670


	//   ....[58]....
        /*7ce4*/ 	.word	0x0000f680


	//   ....[59]....
        /*7ce8*/ 	.word	0x0000f690


	//   ....[60]....
        /*7cec*/ 	.word	0x0000f6a0


	//   ....[61]....
        /*7cf0*/ 	.word	0x0000f6b0


	//   ....[62]....
        /*7cf4*/ 	.word	0x0000f6c0


	//   ....[63]....
        /*7cf8*/ 	.word	0x0000f6d0


	//   ....[64]....
        /*7cfc*/ 	.word	0x0000f8d0


	//   ....[65]....
        /*7d00*/ 	.word	0x0000fc90


	//   ....[66]....
        /*7d04*/ 	.word	0x0000fde0


	//   ....[67]....
        /*7d08*/ 	.word	0x0000fec0


	//   ....[68]....
        /*7d0c*/ 	.word	0x0000fed0


	//   ....[69]....
        /*7d10*/ 	.word	0x00010020


	//   ....[70]....
        /*7d14*/ 	.word	0x00010140


	//   ....[71]....
        /*7d18*/ 	.word	0x00010150


	//   ....[72]....
        /*7d1c*/ 	.word	0x000101c0


	//   ....[73]....
        /*7d20*/ 	.word	0x00010250


	//   ....[74]....
        /*7d24*/ 	.word	0x00010280


	//   ....[75]....
        /*7d28*/ 	.word	0x00010290


	//   ....[76]....
        /*7d2c*/ 	.word	0x000102c0


	//   ....[77]....
        /*7d30*/ 	.word	0x000102e0


	//   ....[78]....
        /*7d34*/ 	.word	0x00010300


	//   ....[79]....
        /*7d38*/ 	.word	0x000104e0


	//   ....[80]....
        /*7d3c*/ 	.word	0x00010540


	//   ....[81]....
        /*7d40*/ 	.word	0x00010580


	//   ....[82]....
        /*7d44*/ 	.word	0x000106e0


	//   ....[83]....
        /*7d48*/ 	.word	0x00010740


	//   ....[84]....
        /*7d4c*/ 	.word	0x000107f0


	//   ....[85]....
        /*7d50*/ 	.word	0x00010820


	//   ....[86]....
        /*7d54*/ 	.word	0x000109b0


	//   ....[87]....
        /*7d58*/ 	.word	0x000109e0


	//   ....[88]....
        /*7d5c*/ 	.word	0x00010a00


	//   ....[89]....
        /*7d60*/ 	.word	0x00010a90


	//   ....[90]....
        /*7d64*/ 	.word	0x00010ad0


	//   ....[91]....
        /*7d68*/ 	.word	0x00010b10


	//   ....[92]....
        /*7d6c*/ 	.word	0x00010b70


	//   ....[93]....
        /*7d70*/ 	.word	0x00010ba0


	//   ....[94]....
        /*7d74*/ 	.word	0x00010bb0


	//   ....[95]....
        /*7d78*/ 	.word	0x00010ce0


	//   ....[96]....
        /*7d7c*/ 	.word	0x00010cf0


	//   ....[97]....
        /*7d80*/ 	.word	0x00010d30


	//   ....[98]....
        /*7d84*/ 	.word	0x00010d50


	//   ....[99]....
        /*7d88*/ 	.word	0x00010d60


	//   ....[100]....
        /*7d8c*/ 	.word	0x00010ec0


	//   ....[101]....
        /*7d90*/ 	.word	0x00010fa0


	//   ....[102]....
        /*7d94*/ 	.word	0x00010fb0


	//   ....[103]....
        /*7d98*/ 	.word	0x00011050


	//   ....[104]....
        /*7d9c*/ 	.word	0x00011060


	//   ....[105]....
        /*7da0*/ 	.word	0x00011070


	//   ....[106]....
        /*7da4*/ 	.word	0x000111b0


	//   ....[107]....
        /*7da8*/ 	.word	0x00011200


	//   ....[108]....
        /*7dac*/ 	.word	0x00011220


	//   ....[109]....
        /*7db0*/ 	.word	0x00011230


	//   ....[110]....
        /*7db4*/ 	.word	0x00011270


	//   ....[111]....
        /*7db8*/ 	.word	0x00011440


	//   ....[112]....
        /*7dbc*/ 	.word	0x00011460


	//   ....[113]....
        /*7dc0*/ 	.word	0x000114d0


	//   ....[114]....
        /*7dc4*/ 	.word	0x00011510


	//   ....[115]....
        /*7dc8*/ 	.word	0x00011550


	//   ....[116]....
        /*7dcc*/ 	.word	0x00011580


	//   ....[117]....
        /*7dd0*/ 	.word	0x00011690


	//   ....[118]....
        /*7dd4*/ 	.word	0x000116e0


	//   ....[119]....
        /*7dd8*/ 	.word	0x00011810


	//   ....[120]....
        /*7ddc*/ 	.word	0x00011830


	//   ....[121]....
        /*7de0*/ 	.word	0x00011910


	//   ....[122]....
        /*7de4*/ 	.word	0x00011930


	//   ....[123]....
        /*7de8*/ 	.word	0x00011950


	//   ....[124]....
        /*7dec*/ 	.word	0x00011990


	//   ....[125]....
        /*7df0*/ 	.word	0x000119a0


	//   ....[126]....
        /*7df4*/ 	.word	0x000119c0


	//   ....[127]....
        /*7df8*/ 	.word	0x000119f0


	//   ....[128]....
        /*7dfc*/ 	.word	0x00011a00


	//   ....[129]....
        /*7e00*/ 	.word	0x00011ac0


	//----- nvinfo : EIATTR_EXIT_INSTR_OFFSETS
	.align		4
.L_68:
        /*7e04*/ 	.byte	0x04, 0x1c
        /*7e06*/ 	.short	(.L_70 - .L_69)


	//   ....[0]....
.L_69:
        /*7e08*/ 	.word	0x0002c7a0


	//   ....[1]....
        /*7e0c*/ 	.word	0x0002c870


	//----- nvinfo : EIATTR_REQNTID
	.align		4
.L_70:
        /*7e10*/ 	.byte	0x04, 0x10
        /*7e12*/ 	.short	(.L_72 - .L_71)
.L_71:
        /*7e14*/ 	.word	0x00000200
        /*7e18*/ 	.word	0x00000001
        /*7e1c*/ 	.word	0x00000001
.L_72:


//--------------------- .nv.callgraph             --------------------------
	.section	.nv.callgraph,"",@"SHT_CUDA_CALLGRAPH"
	.align	4
	.sectionentsize	8
	.align		4
        /*0000*/ 	.word	0x00000000
	.align		4
        /*0004*/ 	.word	0xffffffff
	.align		4
        /*0008*/ 	.word	0x00000000
	.align		4
        /*000c*/ 	.word	0xfffffffe
	.align		4
        /*0010*/ 	.word	0x00000000
	.align		4
        /*0014*/ 	.word	0xfffffffd
	.align		4
        /*0018*/ 	.word	0x00000000
	.align		4
        /*001c*/ 	.word	0xfffffffc


//--------------------- .nv.rel.action            --------------------------
	.section	.nv.rel.action,"",@"SHT_CUDA_RELOCINFO"
	.align	8
	.sectionentsize	8
        /*0000*/ 	.byte	0x73, 0x00, 0x00, 0x00, 0x00, 0x00, 0x00, 0x00, 0x00, 0x00, 0x00, 0x11, 0x25, 0x00, 0x05, 0x36


//--------------------- .nv.constant4             --------------------------
	.section	.nv.constant4,"a",@progbits
	.align	8
	.align		8
.nv.constant4:
        /*0000*/ 	.dword	_$_str


//--------------------- .nv.constant0.attn_fwd    --------------------------
	.section	.nv.constant0.attn_fwd,"a",@progbits
	.sectionflags	@""
	.align	4
.nv.constant0.attn_fwd:
	.zero		488


//--------------------- .text.attn_fwd            --------------------------
	.section	.text.attn_fwd,"ax",@progbits
	.sectioninfo	@"SHI_REGISTERS=128"
	.align	128
        .global         attn_fwd
        .type           attn_fwd,@function
        .size           attn_fwd,(.L_x_3 - attn_fwd)
        .other          attn_fwd,@"STO_CUDA_ENTRY STV_DEFAULT"
attn_fwd:
.text.attn_fwd:
[----:B------:R-:W-:-:S03]  /*0000*/  MOV R1, c[0x0][0x28] ;  /* 0x00000a0000017a02 */ /* 0x000fc60000000f00 */
[----:B------:R-:W0:Y:S01]  /*0010*/  S2R R5, SR_TID.X ;  /* 0x0000000000057919 */ /* 0x000e220000002100 */
[----:B------:R-:W-:Y:S01]  /*0020*/  IADD3 R1, R1, -0xba0, RZ ;  /* 0xfffff46001017810 */ /* 0x000fe20007ffe0ff */
[----:B------:R-:W-:Y:S01]  /*0030*/  IMAD.MOV.U32 R47, RZ, RZ, c[0x0][0x198] ;  /* 0x00006600ff2f7624 */ /* 0x000fe200078e00ff */
[----:B------:R-:W-:Y:S01]  /*0040*/  ULDC.64 UR4, c[0x0][0x118] ;  /* 0x0000460000047ab9 */ /* 0x000fe20000000a00 */
[----:B------:R-:W1:Y:S01]  /*0050*/  S2R R3, SR_CTAID.X ;  /* 0x0000000000037919 */ /* 0x000e620000002500 */
[--C-:B0-----:R-:W-:Y:S02]  /*0060*/  SHF.R.U32.HI R0, RZ, 0x8, R5.reuse ;  /* 0x00000008ff007819 */ /* 0x101fe40000011605 */
[----:B------:R-:W-:Y:S02]  /*0070*/  SHF.R.S32.HI R46, RZ, 0x8, R5 ;  /* 0x00000008ff2e7819 */ /* 0x000fe40000011405 */
[----:B------:R-:W-:Y:S02]  /*0080*/  SGXT.U32 R2, R0, 0x1 ;  /* 0x000000010002781a */ /* 0x000fe40000000000 */
[----:B------:R-:W0:Y:S01]  /*0090*/  S2R R0, SR_CTAID.Y ;  /* 0x0000000000007919 */ /* 0x000e220000002600 */
[----:B------:R-:W-:-:S02]  /*00a0*/  SGXT R46, R46, 0x1 ;  /* 0x000000012e2e781a */ /* 0x000fc40000000200 */
[----:B------:R-:W-:Y:S01]  /*00b0*/  IMAD R9, R2, c[0x0][0x198], RZ ;  /* 0x0000660002097a24 */ /* 0x000fe200078e02ff */
[----:B------:R-:W-:-:S04]  /*00c0*/  LOP3.LUT R2, R5, 0xff, RZ, 0xc0, !PT ;  /* 0x000000ff05027812 */ /* 0x000fc800078ec0ff */
[----:B-1----:R-:W-:Y:S02]  /*00d0*/  LEA R4, R3, R2, 0x8 ;  /* 0x0000000203047211 */ /* 0x002fe400078e40ff */
[----:B------:R-:W-:-:S03]  /*00e0*/  LEA R13, R47, R9, 0x1 ;  /* 0x000000092f0d7211 */ /* 0x000fc600078e08ff */
[----:B------:R1:W-:Y:S02]  /*00f0*/  STL [R1+0x68c], R4 ;  /* 0x00068c0401007387 */ /* 0x0003e40000100800 */
[----:B------:R-:W-:-:S05]  /*0100*/  IMAD R15, R47, 0x2, R13 ;  /* 0x000000022f0f7824 */ /* 0x000fca00078e020d */
[----:B------:R-:W-:Y:S01]  /*0110*/  LEA R21, R47, R15, 0x1 ;  /* 0x0000000f2f157211 */ /* 0x000fe200078e08ff */
[----:B-1----:R-:W-:Y:S02]  /*0120*/  IMAD R4, R4, c[0x0][0x194], RZ ;  /* 0x0000650004047a24 */ /* 0x002fe400078e02ff */
[----:B0-----:R-:W-:Y:S02]  /*0130*/  IMAD R0, R0, c[0x0][0x190], RZ ;  /* 0x0000640000007a24 */ /* 0x001fe400078e02ff */
[----:B------:R-:W-:Y:S02]  /*0140*/  IMAD.SHL.U32 R6, R4, 0x2, RZ ;  /* 0x0000000204067824 */ /* 0x000fe400078e00ff */
[C---:B------:R-:W-:Y:S01]  /*0150*/  IMAD.HI R44, R0.reuse, 0x2, RZ ;  /* 0x00000002002c7827 */ /* 0x040fe200078e02ff */
[----:B------:R-:W-:-:S03]  /*0160*/  SHF.L.U32 R3, R0, 0x1, RZ ;  /* 0x0000000100037819 */ /* 0x000fc600000006ff */
[----:B------:R-:W-:Y:S01]  /*0170*/  IMAD.HI R5, R4, 0x2, RZ ;  /* 0x0000000204057827 */ /* 0x000fe200078e02ff */
[----:B------:R-:W-:-:S03]  /*0180*/  IADD3 R0, P0, P1, R6, c[0x0][0x160], R3 ;  /* 0x0000580006007a10 */ /* 0x000fc6000791e003 */
[----:B------:R-:W-:Y:S01]  /*0190*/  IMAD.SHL.U32 R3, R2, 0x2, RZ ;  /* 0x0000000202037824 */ /* 0x000fe200078e00ff */
[----:B------:R-:W-:Y:S01]  /*01a0*/  IADD3.X R44, R5, c[0x0][0x164], R44, P0, P1 ;  /* 0x00005900052c7a10 */ /* 0x000fe200007e242c */
[----:B------:R-:W-:Y:S01]  /*01b0*/  IMAD R25, R47, 0x2, R21 ;  /* 0x000000022f197824 */ /* 0x000fe200078e0215 */
[----:B------:R-:W-:Y:S02]  /*01c0*/  LEA R2, P0, R9, R0, 0x1 ;  /* 0x0000000009027211 */ /* 0x000fe400078008ff */
[----:B------:R-:W-:Y:S02]  /*01d0*/  LOP3.LUT R46, R3, 0x210, R46, 0x78, !PT ;  /* 0x00000210032e7812 */ /* 0x000fe400078e782e */
[----:B------:R-:W-:Y:S02]  /*01e0*/  LEA.HI.X.SX32 R3, R9, R44, 0x1, P0 ;  /* 0x0000002c09037211 */ /* 0x000fe400000f0eff */
[----:B------:R-:W-:Y:S02]  /*01f0*/  LEA R8, P0, R15, R0, 0x1 ;  /* 0x000000000f087211 */ /* 0x000fe400078008ff */
[----:B------:R-:W-:Y:S01]  /*0200*/  LEA R29, R47, R25, 0x1 ;  /* 0x000000192f1d7211 */ /* 0x000fe200078e08ff */
[----:B------:R0:W2:Y:S01]  /*0210*/  LDG.E.U16 R22, [R2.64] ;  /* 0x0000000402167981 */ /* 0x0000a2000c1e1500 */
[----:B------:R-:W-:-:S02]  /*0220*/  LEA.HI.X.SX32 R9, R15, R44, 0x1, P0 ;  /* 0x0000002c0f097211 */ /* 0x000fc400000f0eff */
[-C--:B------:R-:W-:Y:S01]  /*0230*/  LEA R4, P1, R13, R0.reuse, 0x1 ;  /* 0x000000000d047211 */ /* 0x080fe200078208ff */
[----:B------:R-:W-:Y:S01]  /*0240*/  IMAD R33, R47, 0x2, R29 ;  /* 0x000000022f217824 */ /* 0x000fe200078e021d */
[----:B------:R-:W-:Y:S01]  /*0250*/  LEA R14, P0, R21, R0, 0x1 ;  /* 0x00000000150e7211 */ /* 0x000fe200078008ff */
[----:B------:R1:W3:Y:S01]  /*0260*/  LDG.E.U16 R6, [R8.64] ;  /* 0x0000000408067981 */ /* 0x0002e2000c1e1500 */
[-C--:B------:R-:W-:Y:S02]  /*0270*/  LEA.HI.X.SX32 R5, R13, R44.reuse, 0x1, P1 ;  /* 0x0000002c0d057211 */ /* 0x080fe400008f0eff */
[----:B------:R-:W-:Y:S02]  /*0280*/  LEA.HI.X.SX32 R15, R21, R44, 0x1, P0 ;  /* 0x0000002c150f7211 */ /* 0x000fe400000f0eff */
[-C--:B0-----:R-:W-:Y:S01]  /*0290*/  LEA R2, P0, R29, R0.reuse, 0x1 ;  /* 0x000000001d027211 */ /* 0x081fe200078008ff */
[----:B------:R0:W4:Y:S01]  /*02a0*/  LDG.E.U16 R12, [R4.64] ;  /* 0x00000004040c7981 */ /* 0x000122000c1e1500 */
[----:B------:R-:W-:-:S02]  /*02b0*/  LEA R20, P1, R25, R0, 0x1 ;  /* 0x0000000019147211 */ /* 0x000fc400078208ff */
[----:B------:R-:W-:Y:S01]  /*02c0*/  LEA R35, R47, R33, 0x1 ;  /* 0x000000212f237211 */ /* 0x000fe200078e08ff */
[----:B------:R5:W3:Y:S01]  /*02d0*/  LDG.E.U16 R15, [R14.64] ;  /* 0x000000040e0f7981 */ /* 0x000ae2000c1e1500 */
[-C--:B------:R-:W-:Y:S02]  /*02e0*/  LEA.HI.X.SX32 R3, R29, R44.reuse, 0x1, P0 ;  /* 0x0000002c1d037211 */ /* 0x080fe400000f0eff */
[----:B------:R-:W-:Y:S01]  /*02f0*/  LEA.HI.X.SX32 R21, R25, R44, 0x1, P1 ;  /* 0x0000002c19157211 */ /* 0x000fe200008f0eff */
[----:B------:R-:W-:Y:S01]  /*0300*/  IMAD R41, R47, 0x2, R35 ;  /* 0x000000022f297824 */ /* 0x000fe200078e0223 */
[-C--:B0-----:R-:W-:Y:S01]  /*0310*/  LEA R4, P0, R33, R0.reuse, 0x1 ;  /* 0x0000000021047211 */ /* 0x081fe200078008ff */
[----:B------:R0:W3:Y:S03]  /*0320*/  LDG.E.U16 R10, [R2.64] ;  /* 0x00000004020a7981 */ /* 0x0000e6000c1e1500 */
[----:B------:R-:W-:-:S02]  /*0330*/  LEA R24, P1, R41, R0, 0x1 ;  /* 0x0000000029187211 */ /* 0x000fc400078208ff */
[----:B------:R-:W-:Y:S01]  /*0340*/  LEA.HI.X.SX32 R5, R33, R44, 0x1, P0 ;  /* 0x0000002c21057211 */ /* 0x000fe200000f0eff */
[----:B------:R0:W3:Y:S01]  /*0350*/  LDG.E.U16 R16, [R20.64] ;  /* 0x0000000414107981 */ /* 0x0000e2000c1e1500 */
[----:B-1----:R-:W-:Y:S02]  /*0360*/  LEA R8, P0, R35, R0, 0x1 ;  /* 0x0000000023087211 */ /* 0x002fe400078008ff */
[----:B------:R-:W-:Y:S01]  /*0370*/  LEA R49, R47, R41, 0x1 ;  /* 0x000000292f317211 */ /* 0x000fe200078e08ff */
[----:B------:R-:W3:Y:S01]  /*0380*/  LDG.E.U16 R4, [R4.64] ;  /* 0x0000000404047981 */ /* 0x000ee2000c1e1500 */
[-C--:B------:R-:W-:Y:S02]  /*0390*/  LEA.HI.X.SX32 R9, R35, R44.reuse, 0x1, P0 ;  /* 0x0000002c23097211 */ /* 0x080fe400000f0eff */
[----:B------:R-:W-:Y:S01]  /*03a0*/  LEA.HI.X.SX32 R25, R41, R44, 0x1, P1 ;  /* 0x0000002c29197211 */ /* 0x000fe200008f0eff */
[C---:B------:R-:W-:Y:S02]  /*03b0*/  IMAD R71, R47.reuse, 0x2, R49 ;  /* 0x000000022f477824 */ /* 0x040fe400078e0231 */
[----:B------:R1:W3:Y:S03]  /*03c0*/  LDG.E.U16 R18, [R8.64] ;  /* 0x0000000408127981 */ /* 0x0002e6000c1e1500 */
[----:B------:R-:W-:Y:S01]  /*03d0*/  LEA R73, R47, R71, 0x1 ;  /* 0x000000472f497211 */ /* 0x000fe200078e08ff */
[----:B-----5:R-:W5:Y:S01]  /*03e0*/  LDG.E.U16 R14, [R24.64] ;  /* 0x00000004180e7981 */ /* 0x020f62000c1e1500 */
[----:B0-----:R-:W-:-:S03]  /*03f0*/  LEA R20, P0, R49, R0, 0x1 ;  /* 0x0000000031147211 */ /* 0x001fc600078008ff */
[----:B------:R-:W-:Y:S01]  /*0400*/  IMAD R75, R47, 0x2, R73 ;  /* 0x000000022f4b7824 */ /* 0x000fe200078e0249 */
[----:B------:R-:W-:Y:S02]  /*0410*/  LEA.HI.X.SX32 R21, R49, R44, 0x1, P0 ;  /* 0x0000002c31157211 */ /* 0x000fe400000f0eff */
[----:B------:R-:W-:Y:S02]  /*0420*/  LEA R40, P0, R71, R0, 0x1 ;  /* 0x0000000047287211 */ /* 0x000fe400078008ff */
[----:B------:R-:W-:Y:S02]  /*0430*/  LEA R77, R47, R75, 0x1 ;  /* 0x0000004b2f4d7211 */ /* 0x000fe400078e08ff */
[----:B------:R-:W-:Y:S02]  /*0440*/  LEA.HI.X.SX32 R41, R71, R44, 0x1, P0 ;  /* 0x0000002c47297211 */ /* 0x000fe400000f0eff */
[----:B------:R-:W-:Y:S01]  /*0450*/  LEA R72, P0, R73, R0, 0x1 ;  /* 0x0000000049487211 */ /* 0x000fe200078008ff */
[----:B------:R-:W-:-:S03]  /*0460*/  IMAD R79, R47, 0x2, R77 ;  /* 0x000000022f4f7824 */ /* 0x000fc600078e024d */
[----:B------:R-:W-:Y:S02]  /*0470*/  LEA.HI.X.SX32 R73, R73, R44, 0x1, P0 ;  /* 0x0000002c49497211 */ /* 0x000fe400000f0eff */
[----:B-1----:R-:W-:Y:S02]  /*0480*/  LEA R8, P0, R77, R0, 0x1 ;  /* 0x000000004d087211 */ /* 0x002fe400078008ff */
[----:B------:R-:W-:Y:S01]  /*0490*/  LEA R81, R47, R79, 0x1 ;  /* 0x0000004f2f517211 */ /* 0x000fe200078e08ff */
[----:B------:R-:W5:Y:S01]  /*04a0*/  LDG.E.U16 R32, [R72.64] ;  /* 0x0000000448207981 */ /* 0x000f62000c1e1500 */
[----:B------:R-:W-:Y:S02]  /*04b0*/  LEA.HI.X.SX32 R9, R77, R44, 0x1, P0 ;  /* 0x0000002c4d097211 */ /* 0x000fe400000f0eff */
[-C--:B------:R-:W-:Y:S01]  /*04c0*/  LEA R28, P0, R79, R0.reuse, 0x1 ;  /* 0x000000004f1c7211 */ /* 0x080fe200078008ff */
[----:B------:R-:W-:Y:S01]  /*04d0*/  IMAD R83, R47, 0x2, R81 ;  /* 0x000000022f537824 */ /* 0x000fe200078e0251 */
[----:B------:R-:W-:Y:S01]  /*04e0*/  LEA R2, P1, R75, R0, 0x1 ;  /* 0x000000004b027211 */ /* 0x000fe200078208ff */
[----:B------:R0:W5:Y:S01]  /*04f0*/  LDG.E.U16 R30, [R8.64] ;  /* 0x00000004081e7981 */ /* 0x000162000c1e1500 */
[----:B------:R-:W-:-:S02]  /*0500*/  LEA.HI.X.SX32 R29, R79, R44, 0x1, P0 ;  /* 0x0000002c4f1d7211 */ /* 0x000fc400000f0eff */
[----:B------:R-:W-:Y:S02]  /*0510*/  LEA.HI.X.SX32 R3, R75, R44, 0x1, P1 ;  /* 0x0000002c4b037211 */ /* 0x000fe400008f0eff */
[----:B------:R-:W-:Y:S02]  /*0520*/  LEA R70, P0, R81, R0, 0x1 ;  /* 0x0000000051467211 */ /* 0x000fe400078008ff */
[----:B------:R-:W-:Y:S02]  /*0530*/  LEA R85, R47, R83, 0x1 ;  /* 0x000000532f557211 */ /* 0x000fe400078e08ff */
[----:B------:R-:W-:Y:S01]  /*0540*/  LEA.HI.X.SX32 R71, R81, R44, 0x1, P0 ;  /* 0x0000002c51477211 */ /* 0x000fe200000f0eff */
[----:B0-----:R-:W5:Y:S02]  /*0550*/  LDG.E.U16 R8, [R28.64] ;  /* 0x000000041c087981 */ /* 0x001f64000c1e1500 */
[C---:B------:R-:W-:Y:S02]  /*0560*/  IMAD R23, R47.reuse, 0x2, R85 ;  /* 0x000000022f177824 */ /* 0x040fe400078e0255 */
[----:B------:R-:W5:Y:S03]  /*0570*/  LDG.E.U16 R26, [R70.64] ;  /* 0x00000004461a7981 */ /* 0x000f66000c1e1500 */
[----:B------:R-:W-:-:S05]  /*0580*/  LEA R19, R47, R23, 0x1 ;  /* 0x000000172f137211 */ /* 0x000fca00078e08ff */
[----:B------:R-:W-:-:S05]  /*0590*/  IMAD R7, R47, 0x2, R19 ;  /* 0x000000022f077824 */ /* 0x000fca00078e0213 */
[----:B------:R-:W-:-:S05]  /*05a0*/  LEA R43, R47, R7, 0x1 ;  /* 0x000000072f2b7211 */ /* 0x000fca00078e08ff */
[----:B------:R-:W-:-:S05]  /*05b0*/  IMAD R39, R47, 0x2, R43 ;  /* 0x000000022f277824 */ /* 0x000fca00078e022b */
[----:B------:R-:W-:-:S05]  /*05c0*/  LEA R11, R47, R39, 0x1 ;  /* 0x000000272f0b7211 */ /* 0x000fca00078e08ff */
[----:B------:R-:W-:-:S04]  /*05d0*/  IMAD R27, R47, 0x2, R11 ;  /* 0x000000022f1b7824 */ /* 0x000fc800078e020b */
[----:B------:R-:W-:-:S05]  /*05e0*/  IMAD R17, R47, 0x2, R27 ;  /* 0x000000022f117824 */ /* 0x000fca00078e021b */
[----:B------:R-:W-:-:S05]  /*05f0*/  LEA R31, R47, R17, 0x1 ;  /* 0x000000112f1f7211 */ /* 0x000fca00078e08ff */
[----:B------:R-:W-:-:S05]  /*0600*/  IMAD R37, R47, 0x2, R31 ;  /* 0x000000022f257824 */ /* 0x000fca00078e021f */
[----:B------:R-:W-:-:S04]  /*0610*/  LEA R69, R47, R37, 0x1 ;  /* 0x000000252f457211 */ /* 0x000fc800078e08ff */
[----:B------:R-:W-:-:S05]  /*0620*/  LEA R67, R47, R69, 0x1 ;  /* 0x000000452f437211 */ /* 0x000fca00078e08ff */
[----:B------:R-:W-:-:S05]  /*0630*/  IMAD R65, R47, 0x2, R67 ;  /* 0x000000022f417824 */ /* 0x000fca00078e0243 */
[----:B------:R-:W-:-:S05]  /*0640*/  LEA R63, R47, R65, 0x1 ;  /* 0x000000412f3f7211 */ /* 0x000fca00078e08ff */
[----:B------:R-:W-:Y:S01]  /*0650*/  IMAD R45, R47, 0x2, R63 ;  /* 0x000000022f2d7824 */ /* 0x000fe200078e023f */
[----:B--2---:R-:W-:Y:S04]  /*0660*/  STL [R1+0x25c], R22 ;  /* 0x00025c1601007387 */ /* 0x004fe80000100800 */
[----:B----4-:R0:W-:Y:S04]  /*0670*/  STL [R1+0x2b4], R12 ;  /* 0x0002b40c01007387 */ /* 0x0101e80000100800 */
[----:B---3--:R1:W-:Y:S04]  /*0680*/  STL [R1+0x300], R6 ;  /* 0x0003000601007387 */ /* 0x0083e80000100800 */
[----:B------:R-:W-:Y:S04]  /*0690*/  STL [R1+0x304], R15 ;  /* 0x0003040f01007387 */ /* 0x000fe80000100800 */
[----:B0-----:R0:W2:Y:S04]  /*06a0*/  LDG.E.U16 R12, [R20.64] ;  /* 0x00000004140c7981 */ /* 0x0010a8000c1e1500 */
[----:B-1----:R1:W3:Y:S04]  /*06b0*/  LDG.E.U16 R6, [R40.64] ;  /* 0x0000000428067981 */ /* 0x0022e8000c1e1500 */
[----:B------:R-:W-:Y:S04]  /*06c0*/  STL [R1+0x250], R16 ;  /* 0x0002501001007387 */ /* 0x000fe80000100800 */
[----:B------:R4:W-:Y:S04]  /*06d0*/  STL [R1+0x2b0], R10 ;  /* 0x0002b00a01007387 */ /* 0x0009e80000100800 */
[----:B------:R0:W-:Y:S04]  /*06e0*/  STL [R1+0x2fc], R4 ;  /* 0x0002fc0401007387 */ /* 0x0001e80000100800 */
[----:B----4-:R4:W3:Y:S01]  /*06f0*/  LDG.E.U16 R10, [R2.64] ;  /* 0x00000004020a7981 */ /* 0x0108e2000c1e1500 */
[----:B0-----:R-:W-:-:S03]  /*0700*/  LEA R4, P1, R83, R0, 0x1 ;  /* 0x0000000053047211 */ /* 0x001fc600078208ff */
[----:B------:R-:W-:Y:S01]  /*0710*/  STL [R1+0x2f8], R18 ;  /* 0x0002f81201007387 */ /* 0x000fe20000100800 */
[----:B------:R-:W-:-:S03]  /*0720*/  LEA.HI.X.SX32 R5, R83, R44, 0x1, P1 ;  /* 0x0000002c53057211 */ /* 0x000fc600008f0eff */
[----:B-----5:R0:W-:Y:S04]  /*0730*/  STL [R1+0x24c], R14 ;  /* 0x00024c0e01007387 */ /* 0x0201e80000100800 */
[----:B0-----:R0:W5:Y:S01]  /*0740*/  LDG.E.U16 R14, [R4.64] ;  /* 0x00000004040e7981 */ /* 0x001162000c1e1500 */
[----:B----4-:R-:W-:-:S04]  /*0750*/  LEA R2, P0, R85, R0, 0x1 ;  /* 0x0000000055027211 */ /* 0x010fc800078008ff */
[----:B------:R-:W-:Y:S02]  /*0760*/  LEA.HI.X.SX32 R3, R85, R44, 0x1, P0 ;  /* 0x0000002c55037211 */ /* 0x000fe400000f0eff */
[----:B------:R-:W-:-:S03]  /*0770*/  LEA R24, P0, R23, R0, 0x1 ;  /* 0x0000000017187211 */ /* 0x000fc600078008ff */
[----:B------:R4:W5:Y:S01]  /*0780*/  LDG.E.U16 R20, [R2.64] ;  /* 0x0000000402147981 */ /* 0x000962000c1e1500 */
[----:B------:R-:W-:Y:S02]  /*0790*/  LEA.HI.X.SX32 R25, R23, R44, 0x1, P0 ;  /* 0x0000002c17197211 */ /* 0x000fe400000f0eff */
[----:B------:R-:W-:-:S04]  /*07a0*/  LEA R18, P0, R19, R0, 0x1 ;  /* 0x0000000013127211 */ /* 0x000fc800078008ff */
[----:B------:R-:W-:Y:S02]  /*07b0*/  LEA.HI.X.SX32 R19, R19, R44, 0x1, P0 ;  /* 0x0000002c13137211 */ /* 0x000fe400000f0eff */
[----:B0-----:R-:W-:-:S03]  /*07c0*/  LEA R4, P0, R43, R0, 0x1 ;  /* 0x000000002b047211 */ /* 0x001fc600078008ff */
[----:B-1----:R0:W5:Y:S01]  /*07d0*/  LDG.E.U16 R40, [R18.64] ;  /* 0x0000000412287981 */ /* 0x002162000c1e1500 */
[----:B------:R-:W-:Y:S02]  /*07e0*/  LEA.HI.X.SX32 R5, R43, R44, 0x1, P0 ;  /* 0x0000002c2b057211 */ /* 0x000fe400000f0eff */
[----:B----4-:R-:W-:-:S04]  /*07f0*/  LEA R2, P0, R39, R0, 0x1 ;  /* 0x0000000027027211 */ /* 0x010fc800078008ff */
[----:B------:R-:W-:Y:S02]  /*0800*/  LEA.HI.X.SX32 R3, R39, R44, 0x1, P0 ;  /* 0x0000002c27037211 */ /* 0x000fe400000f0eff */
[----:B------:R-:W-:-:S04]  /*0810*/  LEA R38, P0, R11, R0, 0x1 ;  /* 0x000000000b267211 */ /* 0x000fc800078008ff */
[----:B------:R-:W-:Y:S01]  /*0820*/  LEA.HI.X.SX32 R39, R11, R44, 0x1, P0 ;  /* 0x0000002c0b277211 */ /* 0x000fe200000f0eff */
[----:B--2---:R1:W-:Y:S04]  /*0830*/  STL [R1+0x2ac], R12 ;  /* 0x0002ac0c01007387 */ /* 0x0043e80000100800 */
[----:B---3--:R2:W-:Y:S04]  /*0840*/  STL [R1+0x2f4], R6 ;  /* 0x0002f40601007387 */ /* 0x0085e80000100800 */
[----:B-1----:R1:W3:Y:S01]  /*0850*/  LDG.E.U16 R12, [R24.64] ;  /* 0x00000004180c7981 */ /* 0x0022e2000c1e1500 */
[----:B--2---:R-:W-:-:S03]  /*0860*/  LEA R6, P1, R7, R0, 0x1 ;  /* 0x0000000007067211 */ /* 0x004fc600078208ff */
[----:B------:R2:W-:Y:S01]  /*0870*/  STL [R1+0x2f0], R32 ;  /* 0x0002f02001007387 */ /* 0x0005e20000100800 */
[----:B------:R-:W-:-:S03]  /*0880*/  LEA.HI.X.SX32 R7, R7, R44, 0x1, P1 ;  /* 0x0000002c07077211 */ /* 0x000fc600008f0eff */
[----:B-1----:R1:W4:Y:S04]  /*0890*/  LDG.E.U16 R25, [R4.64] ;  /* 0x0000000404197981 */ /* 0x002328000c1e1500 */
[----:B------:R-:W-:Y:S01]  /*08a0*/  STL [R1+0x240], R10 ;  /* 0x0002400a01007387 */ /* 0x000fe20000100800 */
[----:B0-----:R-:W-:-:S03]  /*08b0*/  LEA R18, P1, R27, R0, 0x1 ;  /* 0x000000001b127211 */ /* 0x001fc600078208ff */
[----:B------:R-:W-:Y:S04]  /*08c0*/  STL [R1+0x2a4], R30 ;  /* 0x0002a41e01007387 */ /* 0x000fe80000100800 */
[----:B--2---:R0:W2:Y:S04]  /*08d0*/  LDG.E.U16 R32, [R6.64] ;  /* 0x0000000406207981 */ /* 0x0040a8000c1e1500 */
[----:B------:R0:W-:Y:S04]  /*08e0*/  STL [R1+0x2ec], R8 ;  /* 0x0002ec0801007387 */ /* 0x0001e80000100800 */
[----:B------:R-:W-:Y:S04]  /*08f0*/  STL [R1+0x2e8], R26 ;  /* 0x0002e81a01007387 */ /* 0x000fe80000100800 */
[----:B-----5:R5:W-:Y:S04]  /*0900*/  STL [R1+0x23c], R14 ;  /* 0x00023c0e01007387 */ /* 0x020be80000100800 */
[----:B0-----:R0:W4:Y:S01]  /*0910*/  LDG.E.U16 R8, [R2.64] ;  /* 0x0000000402087981 */ /* 0x001122000c1e1500 */
[----:B------:R-:W-:-:S03]  /*0920*/  LEA.HI.X.SX32 R19, R27, R44, 0x1, P1 ;  /* 0x0000002c1b137211 */ /* 0x000fc600008f0eff */
[----:B-----5:R-:W5:Y:S04]  /*0930*/  LDG.E.U16 R14, [R38.64] ;  /* 0x00000004260e7981 */ /* 0x020f68000c1e1500 */
[----:B------:R-:W5:Y:S01]  /*0940*/  LDG.E.U16 R28, [R18.64] ;  /* 0x00000004121c7981 */ /* 0x000f62000c1e1500 */
[----:B------:R-:W-:-:S04]  /*0950*/  LEA R26, P0, R17, R0, 0x1 ;  /* 0x00000000111a7211 */ /* 0x000fc800078008ff */
[----:B------:R-:W-:Y:S02]  /*0960*/  LEA.HI.X.SX32 R27, R17, R44, 0x1, P0 ;  /* 0x0000002c111b7211 */ /* 0x000fe400000f0eff */
[-C--:B------:R-:W-:Y:S01]  /*0970*/  LEA R6, P0, R31, R0.reuse, 0x1 ;  /* 0x000000001f067211 */ /* 0x080fe200078008ff */
[----:B------:R1:W-:Y:S01]  /*0980*/  STL [R1+0x2a0], R20 ;  /* 0x0002a01401007387 */ /* 0x0003e20000100800 */
[----:B0-----:R-:W-:Y:S02]  /*0990*/  LEA R2, P1, R69, R0, 0x1 ;  /* 0x0000000045027211 */ /* 0x001fe400078208ff */
[----:B------:R-:W-:Y:S02]  /*09a0*/  LEA.HI.X.SX32 R7, R31, R44, 0x1, P0 ;  /* 0x0000002c1f077211 */ /* 0x000fe400000f0eff */
[----:B-1----:R-:W-:Y:S02]  /*09b0*/  LEA R4, P0, R37, R0, 0x1 ;  /* 0x0000000025047211 */ /* 0x002fe400078008ff */
[----:B------:R-:W-:-:S02]  /*09c0*/  LEA.HI.X.SX32 R3, R69, R44, 0x1, P1 ;  /* 0x0000002c45037211 */ /* 0x000fc400008f0eff */
[----:B------:R-:W-:Y:S01]  /*09d0*/  LEA.HI.X.SX32 R5, R37, R44, 0x1, P0 ;  /* 0x0000002c25057211 */ /* 0x000fe200000f0eff */
[----:B------:R0:W5:Y:S01]  /*09e0*/  LDG.E.U16 R20, [R26.64] ;  /* 0x000000041a147981 */ /* 0x000162000c1e1500 */
[----:B------:R-:W-:-:S03]  /*09f0*/  LEA R61, R47, R45, 0x1 ;  /* 0x0000002d2f3d7211 */ /* 0x000fc600078e08ff */
[----:B------:R1:W5:Y:S04]  /*0a00*/  LDG.E.U16 R50, [R4.64] ;  /* 0x0000000404327981 */ /* 0x000368000c1e1500 */
[----:B0-----:R0:W5:Y:S02]  /*0a10*/  LDG.E.U16 R26, [R6.64] ;  /* 0x00000004061a7981 */ /* 0x001164000c1e1500 */
[----:B0-----:R-:W-:-:S04]  /*0a20*/  LEA R6, P0, R67, R0, 0x1 ;  /* 0x0000000043067211 */ /* 0x001fc800078008ff */
[----:B------:R-:W-:Y:S02]  /*0a30*/  LEA.HI.X.SX32 R7, R67, R44, 0x1, P0 ;  /* 0x0000002c43077211 */ /* 0x000fe400000f0eff */
[----:B-1----:R-:W-:Y:S01]  /*0a40*/  LEA R4, P0, R65, R0, 0x1 ;  /* 0x0000000041047211 */ /* 0x002fe200078008ff */
[----:B------:R-:W-:Y:S02]  /*0a50*/  IMAD R59, R47, 0x2, R61 ;  /* 0x000000022f3b7824 */ /* 0x000fe400078e023d */
[----:B------:R0:W5:Y:S01]  /*0a60*/  LDG.E.U16 R27, [R6.64] ;  /* 0x00000004061b7981 */ /* 0x000162000c1e1500 */
[----:B------:R-:W-:Y:S02]  /*0a70*/  LEA.HI.X.SX32 R5, R65, R44, 0x1, P0 ;  /* 0x0000002c41057211 */ /* 0x000fe400000f0eff */
[----:B0-----:R-:W-:-:S04]  /*0a80*/  LEA R6, P0, R45, R0, 0x1 ;  /* 0x000000002d067211 */ /* 0x001fc800078008ff */
[----:B------:R-:W-:Y:S01]  /*0a90*/  LEA.HI.X.SX32 R7, R45, R44, 0x1, P0 ;  /* 0x0000002c2d077211 */ /* 0x000fe200000f0eff */
[----:B---3--:R-:W-:Y:S04]  /*0aa0*/  STL [R1+0x2e4], R12 ;  /* 0x0002e40c01007387 */ /* 0x008fe80000100800 */
[----:B------:R0:W-:Y:S04]  /*0ab0*/  STL [R1+0x2e0], R40 ;  /* 0x0002e02801007387 */ /* 0x0001e80000100800 */
[----:B0-----:R0:W3:Y:S02]  /*0ac0*/  LDG.E.U16 R40, [R2.64] ;  /* 0x0000000402287981 */ /* 0x0010e4000c1e1500 */
[----:B0-----:R-:W-:-:S02]  /*0ad0*/  LEA R2, P1, R63, R0, 0x1 ;  /* 0x000000003f027211 */ /* 0x001fc400078208ff */
[----:B--2---:R-:W-:Y:S02]  /*0ae0*/  STL [R1+0x230], R32 ;  /* 0x0002302001007387 */ /* 0x004fe40000100800 */
[----:B------:R-:W-:Y:S02]  /*0af0*/  LEA.HI.X.SX32 R3, R63, R44, 0x1, P1 ;  /* 0x0000002c3f037211 */ /* 0x000fe400008f0eff */
[----:B----4-:R-:W-:Y:S04]  /*0b00*/  STL [R1+0x29c], R25 ;  /* 0x00029c1901007387 */ /* 0x010fe80000100800 */
[----:B------:R0:W-:Y:S04]  /*0b10*/  STL [R1+0x2dc], R8 ;  /* 0x0002dc0801007387 */ /* 0x0001e80000100800 */
[----:B-----5:R1:W-:Y:S04]  /*0b20*/  STL [R1+0x2d8], R14 ;  /* 0x0002d80e01007387 */ /* 0x0203e80000100800 */
[----:B0-----:R0:W2:Y:S04]  /*0b30*/  LDG.E.U16 R8, [R4.64] ;  /* 0x0000000404087981 */ /* 0x0010a8000c1e1500 */
[----:B-1----:R1:W4:Y:S01]  /*0b40*/  LDG.E.U16 R14, [R2.64] ;  /* 0x00000004020e7981 */ /* 0x002322000c1e1500 */
[----:B0-----:R-:W-:-:S02]  /*0b50*/  LEA R4, P0, R61, R0, 0x1 ;  /* 0x000000003d047211 */ /* 0x001fc400078008ff */
[----:B-1----:R-:W-:Y:S02]  /*0b60*/  LEA R2, P1, R59, R0, 0x1 ;  /* 0x000000003b027211 */ /* 0x002fe400078208ff */
[-C--:B------:R-:W-:Y:S02]  /*0b70*/  LEA.HI.X.SX32 R5, R61, R44.reuse, 0x1, P0 ;  /* 0x0000002c3d057211 */ /* 0x080fe400000f0eff */
[----:B------:R-:W-:Y:S01]  /*0b80*/  LEA.HI.X.SX32 R3, R59, R44, 0x1, P1 ;  /* 0x0000002c3b037211 */ /* 0x000fe200008f0eff */
[----:B------:R0:W-:Y:S04]  /*0b90*/  STL [R1+0x22c], R28 ;  /* 0x00022c1c01007387 */ /* 0x0001e80000100800 */
[----:B------:R1:W5:Y:S04]  /*0ba0*/  LDG.E.U16 R58, [R4.64] ;  /* 0x00000004043a7981 */ /* 0x000368000c1e1500 */
[----:B------:R1:W5:Y:S04]  /*0bb0*/  LDG.E.U16 R56, [R2.64] ;  /* 0x0000000402387981 */ /* 0x000368000c1e1500 */
[----:B0-----:R0:W5:Y:S01]  /*0bc0*/  LDG.E.U16 R28, [R6.64] ;  /* 0x00000004061c7981 */ /* 0x001162000c1e1500 */
[----:B------:R-:W-:-:S05]  /*0bd0*/  LEA R88, R47, R59, 0x1 ;  /* 0x0000003b2f587211 */ /* 0x000fca00078e08ff */
[----:B------:R-:W-:-:S05]  /*0be0*/  IMAD R57, R47, 0x2, R88 ;  /* 0x000000022f397824 */ /* 0x000fca00078e0258 */
[----:B------:R-:W-:-:S05]  /*0bf0*/  LEA R55, R47, R57, 0x1 ;  /* 0x000000392f377211 */ /* 0x000fca00078e08ff */
[----:B------:R-:W-:-:S05]  /*0c00*/  IMAD R13, R47, 0x2, R55 ;  /* 0x000000022f0d7824 */ /* 0x000fca00078e0237 */
[----:B------:R-:W-:-:S05]  /*0c10*/  LEA R87, R47, R13, 0x1 ;  /* 0x0000000d2f577211 */ /* 0x000fca00078e08ff */
[----:B------:R-:W-:-:S05]  /*0c20*/  IMAD R53, R47, 0x2, R87 ;  /* 0x000000022f357824 */ /* 0x000fca00078e0257 */
[----:B------:R-:W-:-:S05]  /*0c30*/  LEA R33, R47, R53, 0x1 ;  /* 0x000000352f217211 */ /* 0x000fca00078e08ff */
[----:B------:R-:W-:Y:S01]  /*0c40*/  IMAD R51, R47, 0x2, R33 ;  /* 0x000000022f337824 */ /* 0x000fe200078e0221 */
[----:B0-----:R-:W-:-:S04]  /*0c50*/  LEA R6, P0, R57, R0, 0x1 ;  /* 0x0000000039067211 */ /* 0x001fc800078008ff */
[----:B------:R-:W-:Y:S02]  /*0c60*/  LEA R86, R47, R51, 0x1 ;  /* 0x000000332f567211 */ /* 0x000fe400078e08ff */
[----:B------:R-:W-:Y:S02]  /*0c70*/  LEA.HI.X.SX32 R7, R57, R44, 0x1, P0 ;  /* 0x0000002c39077211 */ /* 0x000fe400000f0eff */
[-C--:B-1----:R-:W-:Y:S01]  /*0c80*/  LEA R4, P0, R55, R0.reuse, 0x1 ;  /* 0x0000000037047211 */ /* 0x082fe200078008ff */
[----:B------:R-:W-:Y:S01]  /*0c90*/  IMAD R49, R47, 0x2, R86 ;  /* 0x000000022f317824 */ /* 0x000fe200078e0256 */
[----:B------:R-:W-:Y:S02]  /*0ca0*/  LEA R2, P1, R13, R0, 0x1 ;  /* 0x000000000d027211 */ /* 0x000fe400078208ff */
[----:B------:R-:W-:Y:S02]  /*0cb0*/  LEA.HI.X.SX32 R5, R55, R44, 0x1, P0 ;  /* 0x0000002c37057211 */ /* 0x000fe400000f0eff */
[----:B------:R0:W5:Y:S01]  /*0cc0*/  LDG.E.U16 R55, [R6.64] ;  /* 0x0000000406377981 */ /* 0x000162000c1e1500 */
[----:B------:R-:W-:-:S03]  /*0cd0*/  LEA R34, R47, R49, 0x1 ;  /* 0x000000312f227211 */ /* 0x000fc600078e08ff */
[----:B------:R-:W-:Y:S01]  /*0ce0*/  STL [R1+0x294], R20 ;  /* 0x0002941401007387 */ /* 0x000fe20000100800 */
[----:B------:R-:W-:-:S03]  /*0cf0*/  LEA.HI.X.SX32 R3, R13, R44, 0x1, P1 ;  /* 0x0000002c0d037211 */ /* 0x000fc600008f0eff */
[----:B------:R-:W-:Y:S01]  /*0d00*/  STL [R1+0x2d4], R26 ;  /* 0x0002d41a01007387 */ /* 0x000fe20000100800 */
[----:B0-----:R-:W-:-:S03]  /*0d10*/  LEA R6, P0, R53, R0, 0x1 ;  /* 0x0000000035067211 */ /* 0x001fc600078008ff */
[----:B------:R0:W-:Y:S01]  /*0d20*/  STL [R1+0x2d0], R50 ;  /* 0x0002d03201007387 */ /* 0x0001e20000100800 */
[----:B------:R-:W-:Y:S01]  /*0d30*/  IMAD R15, R47, 0x2, R34 ;  /* 0x000000022f0f7824 */ /* 0x000fe200078e0222 */
[----:B------:R-:W-:Y:S02]  /*0d40*/  LEA.HI.X.SX32 R7, R53, R44, 0x1, P0 ;  /* 0x0000002c35077211 */ /* 0x000fe400000f0eff */
[----:B------:R1:W5:Y:S04]  /*0d50*/  LDG.E.U16 R59, [R2.64] ;  /* 0x00000004023b7981 */ /* 0x000368000c1e1500 */
[----:B0-----:R0:W5:Y:S01]  /*0d60*/  LDG.E.U16 R50, [R4.64] ;  /* 0x0000000404327981 */ /* 0x001162000c1e1500 */
[----:B------:R-:W-:Y:S02]  /*0d70*/  LEA R84, R47, R15, 0x1 ;  /* 0x0000000f2f547211 */ /* 0x000fe400078e08ff */
[-C--:B-1----:R-:W-:Y:S01]  /*0d80*/  LEA R2, P1, R51, R0.reuse, 0x1 ;  /* 0x0000000033027211 */ /* 0x082fe200078208ff */
[----:B------:R1:W5:Y:S01]  /*0d90*/  LDG.E.U16 R57, [R6.64] ;  /* 0x0000000406397981 */ /* 0x000362000c1e1500 */
[----:B0-----:R-:W-:-:S04]  /*0da0*/  LEA R4, P0, R33, R0, 0x1 ;  /* 0x0000000021047211 */ /* 0x001fc800078008ff */
[----:B------:R-:W-:Y:S02]  /*0db0*/  LEA.HI.X.SX32 R5, R33, R44, 0x1, P0 ;  /* 0x0000002c21057211 */ /* 0x000fe400000f0eff */
[----:B-1----:R-:W-:Y:S02]  /*0dc0*/  LEA R6, P0, R49, R0, 0x1 ;  /* 0x0000000031067211 */ /* 0x002fe400078008ff */
[-C--:B------:R-:W-:Y:S01]  /*0dd0*/  LEA.HI.X.SX32 R3, R51, R44.reuse, 0x1, P1 ;  /* 0x0000002c33037211 */ /* 0x080fe200008f0eff */
[----:B------:R-:W-:Y:S01]  /*0de0*/  IMAD R21, R47, 0x2, R84 ;  /* 0x000000022f157824 */ /* 0x000fe200078e0254 */
[----:B------:R0:W5:Y:S01]  /*0df0*/  LDG.E.U16 R51, [R4.64] ;  /* 0x0000000404337981 */ /* 0x000162000c1e1500 */
[----:B------:R-:W-:-:S03]  /*0e00*/  LEA.HI.X.SX32 R7, R49, R44, 0x1, P0 ;  /* 0x0000002c31077211 */ /* 0x000fc600000f0eff */
[----:B------:R1:W5:Y:S01]  /*0e10*/  LDG.E.U16 R54, [R2.64] ;  /* 0x0000000402367981 */ /* 0x000362000c1e1500 */
[----:B0-----:R-:W-:-:S04]  /*0e20*/  LEA R4, P0, R34, R0, 0x1 ;  /* 0x0000000022047211 */ /* 0x001fc800078008ff */
[----:B------:R-:W-:Y:S01]  /*0e30*/  LEA.HI.X.SX32 R5, R34, R44, 0x1, P0 ;  /* 0x0000002c22057211 */ /* 0x000fe200000f0eff */
[----:B---3--:R-:W-:Y:S04]  /*0e40*/  STL [R1+0x220], R40 ;  /* 0x0002202801007387 */ /* 0x008fe80000100800 */
[----:B------:R-:W-:Y:S04]  /*0e50*/  STL [R1+0x290], R27 ;  /* 0x0002901b01007387 */ /* 0x000fe80000100800 */
[----:B--2---:R-:W-:Y:S04]  /*0e60*/  STL [R1+0x2cc], R8 ;  /* 0x0002cc0801007387 */ /* 0x004fe80000100800 */
[----:B----4-:R-:W-:Y:S04]  /*0e70*/  STL [R1+0x2c8], R14 ;  /* 0x0002c80e01007387 */ /* 0x010fe80000100800 */
[----:B-----5:R-:W-:Y:S04]  /*0e80*/  STL [R1+0x21c], R28 ;  /* 0x00021c1c01007387 */ /* 0x020fe80000100800 */
[----:B------:R0:W-:Y:S04]  /*0e90*/  STL [R1+0x28c], R58 ;  /* 0x00028c3a01007387 */ /* 0x0001e80000100800 */
[----:B------:R2:W-:Y:S01]  /*0ea0*/  STL [R1+0x2c4], R56 ;  /* 0x0002c43801007387 */ /* 0x0005e20000100800 */
[----:B------:R-:W-:-:S02]  /*0eb0*/  LEA R35, R47, R21, 0x1 ;  /* 0x000000152f237211 */ /* 0x000fc400078e08ff */
[-C--:B-1----:R-:W-:Y:S01]  /*0ec0*/  LEA R2, P1, R15, R0.reuse, 0x1 ;  /* 0x000000000f027211 */ /* 0x082fe200078208ff */
[----:B0-----:R0:W3:Y:S04]  /*0ed0*/  LDG.E.U16 R58, [R4.64] ;  /* 0x00000004043a7981 */ /* 0x0010e8000c1e1500 */
[----:B--2---:R1:W2:Y:S02]  /*0ee0*/  LDG.E.U16 R56, [R6.64] ;  /* 0x0000000406387981 */ /* 0x0042a4000c1e1500 */
[----:B-1----:R-:W-:-:S04]  /*0ef0*/  LEA R6, P0, R21, R0, 0x1 ;  /* 0x0000000015067211 */ /* 0x002fc800078008ff */
[----:B------:R-:W-:-:S05]  /*0f00*/  LEA.HI.X.SX32 R7, R21, R44, 0x1, P0 ;  /* 0x0000002c15077211 */ /* 0x000fca00000f0eff */
[----:B------:R-:W4:Y:S01]  /*0f10*/  LDG.E.U16 R6, [R6.64] ;  /* 0x0000000406067981 */ /* 0x000f22000c1e1500 */
[----:B------:R-:W-:Y:S01]  /*0f20*/  IMAD R16, R47, 0x2, R35 ;  /* 0x000000022f107824 */ /* 0x000fe200078e0223 */
[----:B------:R-:W-:-:S04]  /*0f30*/  LEA.HI.X.SX32 R3, R15, R44, 0x1, P1 ;  /* 0x0000002c0f037211 */ /* 0x000fc800008f0eff */
[----:B------:R-:W-:Y:S02]  /*0f40*/  LEA R82, R47, R16, 0x1 ;  /* 0x000000102f527211 */ /* 0x000fe400078e08ff */
[----:B0-----:R-:W-:-:S03]  /*0f50*/  LEA R4, P0, R35, R0, 0x1 ;  /* 0x0000000023047211 */ /* 0x001fc600078008ff */
[----:B------:R-:W-:Y:S01]  /*0f60*/  IMAD R22, R47, 0x2, R82 ;  /* 0x000000022f167824 */ /* 0x000fe200078e0252 */
[----:B------:R0:W-:Y:S01]  /*0f70*/  STL [R1+0x210], R55 ;  /* 0x0002103701007387 */ /* 0x0001e20000100800 */
[----:B------:R-:W-:-:S03]  /*0f80*/  LEA.HI.X.SX32 R5, R35, R44, 0x1, P0 ;  /* 0x0000002c23057211 */ /* 0x000fc600000f0eff */
[C---:B------:R-:W-:Y:S02]  /*0f90*/  LEA R36, R47.reuse, R22, 0x1 ;  /* 0x000000162f247211 */ /* 0x040fe400078e08ff */
[----:B------:R1:W5:Y:S04]  /*0fa0*/  LDG.E.U16 R61, [R4.64] ;  /* 0x00000004043d7981 */ /* 0x000368000c1e1500 */
[----:B0-----:R0:W2:Y:S01]  /*0fb0*/  LDG.E.U16 R55, [R2.64] ;  /* 0x0000000402377981 */ /* 0x0010a2000c1e1500 */
[----:B------:R-:W-:Y:S01]  /*0fc0*/  IMAD R9, R47, 0x2, R36 ;  /* 0x000000022f097824 */ /* 0x000fe200078e0224 */
[C---:B0-----:R-:W-:Y:S02]  /*0fd0*/  LEA R2, P1, R16.reuse, R0, 0x1 ;  /* 0x0000000010027211 */ /* 0x041fe400078208ff */
[----:B------:R-:W-:Y:S04]  /*0fe0*/  STL [R1+0x284], R50 ;  /* 0x0002843201007387 */ /* 0x000fe80000100800 */
[----:B------:R-:W-:Y:S01]  /*0ff0*/  STL [R1+0x2c0], R59 ;  /* 0x0002c03b01007387 */ /* 0x000fe20000100800 */
[----:B------:R-:W-:-:S05]  /*1000*/  LEA.HI.X.SX32 R3, R16, R44, 0x1, P1 ;  /* 0x0000002c10037211 */ /* 0x000fca00008f0eff */
[----:B------:R0:W3:Y:S02]  /*1010*/  LDG.E.U16 R49, [R2.64] ;  /* 0x0000000402317981 */ /* 0x0000e4000c1e1500 */
[----:B0-----:R-:W-:-:S04]  /*1020*/  LEA R2, P1, R9, R0, 0x1 ;  /* 0x0000000009027211 */ /* 0x001fc800078208ff */
[----:B------:R-:W-:Y:S01]  /*1030*/  LEA.HI.X.SX32 R3, R9, R44, 0x1, P1 ;  /* 0x0000002c09037211 */ /* 0x000fe200008f0eff */
[----:B----4-:R0:W-:Y:S04]  /*1040*/  STL [R1+0x1fc], R6 ;  /* 0x0001fc0601007387 */ /* 0x0101e80000100800 */
[----:B------:R-:W-:Y:S01]  /*1050*/  STL [R1+0x20c], R57 ;  /* 0x00020c3901007387 */ /* 0x000fe20000100800 */
[----:B0-----:R-:W-:-:S03]  /*1060*/  LEA R6, P0, R22, R0, 0x1 ;  /* 0x0000000016067211 */ /* 0x001fc600078008ff */
[----:B------:R-:W-:Y:S01]  /*1070*/  STL [R1+0x280], R51 ;  /* 0x0002803301007387 */ /* 0x000fe20000100800 */
[----:B------:R-:W-:-:S03]  /*1080*/  LEA.HI.X.SX32 R7, R22, R44, 0x1, P0 ;  /* 0x0000002c16077211 */ /* 0x000fc600000f0eff */
[----:B------:R0:W-:Y:S01]  /*1090*/  STL [R1+0x2bc], R54 ;  /* 0x0002bc3601007387 */ /* 0x0001e20000100800 */
[----:B-1----:R-:W-:-:S04]  /*10a0*/  LEA R4, P0, R36, R0, 0x1 ;  /* 0x0000000024047211 */ /* 0x002fc800078008ff */
[----:B------:R-:W-:Y:S01]  /*10b0*/  LEA.HI.X.SX32 R5, R36, R44, 0x1, P0 ;  /* 0x0000002c24057211 */ /* 0x000fe200000f0eff */
[----:B0-----:R0:W4:Y:S04]  /*10c0*/  LDG.E.U16 R54, [R6.64] ;  /* 0x0000000406367981 */ /* 0x001128000c1e1500 */
[----:B--2---:R1:W-:Y:S04]  /*10d0*/  STL [R1+0x200], R56 ;  /* 0x0002003801007387 */ /* 0x0043e80000100800 */
[----:B------:R2:W4:Y:S04]  /*10e0*/  LDG.E.U16 R57, [R4.64] ;  /* 0x0000000404397981 */ /* 0x000528000c1e1500 */
[----:B-1----:R1:W4:Y:S01]  /*10f0*/  LDG.E.U16 R56, [R2.64] ;  /* 0x0000000402387981 */ /* 0x002322000c1e1500 */
[----:B------:R-:W-:-:S05]  /*1100*/  LEA R41, R47, R9, 0x1 ;  /* 0x000000092f297211 */ /* 0x000fca00078e08ff */
[----:B------:R-:W-:-:S05]  /*1110*/  IMAD R23, R47, 0x2, R41 ;  /* 0x000000022f177824 */ /* 0x000fca00078e0229 */
[----:B------:R-:W-:-:S05]  /*1120*/  LEA R29, R47, R23, 0x1 ;  /* 0x000000172f1d7211 */ /* 0x000fca00078e08ff */
[----:B------:R-:W-:-:S05]  /*1130*/  IMAD R10, R47, 0x2, R29 ;  /* 0x000000022f0a7824 */ /* 0x000fca00078e021d */
[----:B------:R-:W-:Y:S02]  /*1140*/  LEA R42, R47, R10, 0x1 ;  /* 0x0000000a2f2a7211 */ /* 0x000fe400078e08ff */
[----:B0-----:R-:W-:-:S03]  /*1150*/  LEA R6, P0, R23, R0, 0x1 ;  /* 0x0000000017067211 */ /* 0x001fc600078008ff */
[----:B------:R-:W-:Y:S01]  /*1160*/  IMAD R24, R47, 0x2, R42 ;  /* 0x000000022f187824 */ /* 0x000fe200078e022a */
[----:B------:R-:W-:Y:S02]  /*1170*/  LEA.HI.X.SX32 R7, R23, R44, 0x1, P0 ;  /* 0x0000002c17077211 */ /* 0x000fe400000f0eff */
[----:B--2---:R-:W-:Y:S02]  /*1180*/  LEA R4, P0, R29, R0, 0x1 ;  /* 0x000000001d047211 */ /* 0x004fe400078008ff */
[----:B------:R-:W-:Y:S01]  /*1190*/  LEA R30, R47, R24, 0x1 ;  /* 0x000000182f1e7211 */ /* 0x000fe200078e08ff */
[----:B------:R0:W2:Y:S01]  /*11a0*/  LDG.E.U16 R59, [R6.64] ;  /* 0x00000004063b7981 */ /* 0x0000a2000c1e1500 */
[C---:B-1----:R-:W-:Y:S02]  /*11b0*/  LEA R2, P1, R10.reuse, R0, 0x1 ;  /* 0x000000000a027211 */ /* 0x042fe400078208ff */
[-C--:B------:R-:W-:Y:S01]  /*11c0*/  LEA.HI.X.SX32 R5, R29, R44.reuse, 0x1, P0 ;  /* 0x0000002c1d057211 */ /* 0x080fe200000f0eff */
[----:B------:R-:W-:Y:S01]  /*11d0*/  IMAD R11, R47, 0x2, R30 ;  /* 0x000000022f0b7824 */ /* 0x000fe200078e021e */
[----:B------:R-:W-:Y:S01]  /*11e0*/  LEA.HI.X.SX32 R3, R10, R44, 0x1, P1 ;  /* 0x0000002c0a037211 */ /* 0x000fe200008f0eff */
[----:B---3--:R1:W-:Y:S01]  /*11f0*/  STL [R1+0x27c], R58 ;  /* 0x00027c3a01007387 */ /* 0x0083e20000100800 */
[----:B0-----:R-:W-:-:S03]  /*1200*/  LEA R6, P0, R24, R0, 0x1 ;  /* 0x0000000018067211 */ /* 0x001fc600078008ff */
[----:B------:R0:W-:Y:S01]  /*1210*/  STL [R1+0x2b8], R55 ;  /* 0x0002b83701007387 */ /* 0x0001e20000100800 */
[C---:B------:R-:W-:Y:S02]  /*1220*/  LEA R43, R47.reuse, R11, 0x1 ;  /* 0x0000000b2f2b7211 */ /* 0x040fe400078e08ff */
[----:B------:R-:W-:Y:S01]  /*1230*/  LEA.HI.X.SX32 R7, R24, R44, 0x1, P0 ;  /* 0x0000002c18077211 */ /* 0x000fe200000f0eff */
[----:B-1----:R1:W3:Y:S04]  /*1240*/  LDG.E.U16 R58, [R4.64] ;  /* 0x00000004043a7981 */ /* 0x0022e8000c1e1500 */
[----:B0-----:R0:W2:Y:S01]  /*1250*/  LDG.E.U16 R55, [R2.64] ;  /* 0x0000000402377981 */ /* 0x0010a2000c1e1500 */
[-C--:B-1----:R-:W-:Y:S01]  /*1260*/  LEA R4, P0, R30, R0.reuse, 0x1 ;  /* 0x000000001e047211 */ /* 0x082fe200078008ff */
[----:B------:R-:W-:Y:S01]  /*1270*/  IMAD R17, R47, 0x2, R43 ;  /* 0x000000022f117824 */ /* 0x000fe200078e022b */
[----:B0-----:R-:W-:-:S02]  /*1280*/  LEA R2, P1, R11, R0, 0x1 ;  /* 0x000000000b027211 */ /* 0x001fc400078208ff */
[-C--:B------:R-:W-:Y:S02]  /*1290*/  LEA.HI.X.SX32 R5, R30, R44.reuse, 0x1, P0 ;  /* 0x0000002c1e057211 */ /* 0x080fe400000f0eff */
[----:B------:R-:W-:Y:S01]  /*12a0*/  LEA.HI.X.SX32 R3, R11, R44, 0x1, P1 ;  /* 0x0000002c0b037211 */ /* 0x000fe200008f0eff */
[----:B-----5:R0:W-:Y:S04]  /*12b0*/  STL [R1+0x274], R61 ;  /* 0x0002743d01007387 */ /* 0x0201e80000100800 */
[----:B------:R1:W-:Y:S04]  /*12c0*/  STL [R1+0x2a8], R49 ;  /* 0x0002a83101007387 */ /* 0x0003e80000100800 */
[----:B0-----:R0:W5:Y:S04]  /*12d0*/  LDG.E.U16 R61, [R6.64] ;  /* 0x00000004063d7981 */ /* 0x001168000c1e1500 */
[----:B-1----:R1:W5:Y:S01]  /*12e0*/  LDG.E.U16 R49, [R4.64] ;  /* 0x0000000404317981 */ /* 0x002362000c1e1500 */
[----:B0-----:R-:W-:-:S04]  /*12f0*/  LEA R6, P0, R17, R0, 0x1 ;  /* 0x0000000011067211 */ /* 0x001fc800078008ff */
[----:B------:R-:W-:Y:S01]  /*1300*/  LEA.HI.X.SX32 R7, R17, R44, 0x1, P0 ;  /* 0x0000002c11077211 */ /* 0x000fe200000f0eff */
[----:B----4-:R0:W-:Y:S04]  /*1310*/  STL [R1+0x1f0], R54 ;  /* 0x0001f03601007387 */ /* 0x0101e80000100800 */
[----:B0-----:R0:W4:Y:S04]  /*1320*/  LDG.E.U16 R54, [R2.64] ;  /* 0x0000000402367981 */ /* 0x001128000c1e1500 */
[----:B------:R-:W-:Y:S04]  /*1330*/  STL [R1+0x270], R57 ;  /* 0x0002703901007387 */ /* 0x000fe80000100800 */
[----:B------:R0:W-:Y:S04]  /*1340*/  STL [R1+0x298], R56 ;  /* 0x0002983801007387 */ /* 0x0001e80000100800 */
[----:B0-----:R0:W4:Y:S01]  /*1350*/  LDG.E.U16 R56, [R6.64] ;  /* 0x0000000406387981 */ /* 0x001122000c1e1500 */
[----:B------:R-:W-:-:S05]  /*1360*/  LEA R31, R47, R17, 0x1 ;  /* 0x000000112f1f7211 */ /* 0x000fca00078e08ff */
[----:B------:R-:W-:-:S05]  /*1370*/  IMAD R12, R47, 0x2, R31 ;  /* 0x000000022f0c7824 */ /* 0x000fca00078e021f */
[----:B------:R-:W-:-:S05]  /*1380*/  LEA R37, R47, R12, 0x1 ;  /* 0x0000000c2f257211 */ /* 0x000fca00078e08ff */
[----:B------:R-:W-:-:S05]  /*1390*/  IMAD R18, R47, 0x2, R37 ;  /* 0x000000022f127824 */ /* 0x000fca00078e0225 */
[----:B------:R-:W-:-:S05]  /*13a0*/  LEA R32, R47, R18, 0x1 ;  /* 0x000000122f207211 */ /* 0x000fca00078e08ff */
[----:B------:R-:W-:Y:S01]  /*13b0*/  IMAD R48, R47, 0x2, R32 ;  /* 0x000000022f307824 */ /* 0x000fe200078e0220 */
[----:B-1----:R-:W-:-:S04]  /*13c0*/  LEA R4, P0, R31, R0, 0x1 ;  /* 0x000000001f047211 */ /* 0x002fc800078008ff */
[----:B------:R-:W-:Y:S02]  /*13d0*/  LEA R38, R47, R48, 0x1 ;  /* 0x000000302f267211 */ /* 0x000fe400078e08ff */
[----:B------:R-:W-:-:S03]  /*13e0*/  LEA R2, P1, R12, R0, 0x1 ;  /* 0x000000000c027211 */ /* 0x000fc600078208ff */
[----:B------:R-:W-:Y:S01]  /*13f0*/  IMAD R19, R47, 0x2, R38 ;  /* 0x000000022f137824 */ /* 0x000fe200078e0226 */
[-C--:B------:R-:W-:Y:S02]  /*1400*/  LEA.HI.X.SX32 R5, R31, R44.reuse, 0x1, P0 ;  /* 0x0000002c1f057211 */ /* 0x080fe400000f0eff */
[----:B------:R-:W-:Y:S02]  /*1410*/  LEA.HI.X.SX32 R3, R12, R44, 0x1, P1 ;  /* 0x0000002c0c037211 */ /* 0x000fe400008f0eff */
[C---:B0-----:R-:W-:Y:S01]  /*1420*/  LEA R6, P0, R18.reuse, R0, 0x1 ;  /* 0x0000000012067211 */ /* 0x041fe200078008ff */
[----:B------:R0:W4:Y:S01]  /*1430*/  LDG.E.U16 R57, [R4.64] ;  /* 0x0000000404397981 */ /* 0x000122000c1e1500 */
[C---:B------:R-:W-:Y:S02]  /*1440*/  LEA R25, R47.reuse, R19, 0x1 ;  /* 0x000000132f197211 */ /* 0x040fe400078e08ff */
[----:B------:R-:W-:Y:S01]  /*1450*/  LEA.HI.X.SX32 R7, R18, R44, 0x1, P0 ;  /* 0x0000002c12077211 */ /* 0x000fe200000f0eff */
[----:B--2---:R1:W-:Y:S02]  /*1460*/  STL [R1+0x1ec], R59 ;  /* 0x0001ec3b01007387 */ /* 0x0043e40000100800 */
[----:B------:R-:W-:Y:S01]  /*1470*/  IMAD R45, R47, 0x2, R25 ;  /* 0x000000022f2d7824 */ /* 0x000fe200078e0219 */
[C---:B0-----:R-:W-:Y:S01]  /*1480*/  LEA R4, P0, R32.reuse, R0, 0x1 ;  /* 0x0000000020047211 */ /* 0x041fe200078008ff */
[----:B-1----:R0:W2:Y:S03]  /*1490*/  LDG.E.U16 R59, [R2.64] ;  /* 0x00000004023b7981 */ /* 0x0020a6000c1e1500 */
[----:B------:R-:W-:Y:S01]  /*14a0*/  LEA.HI.X.SX32 R5, R32, R44, 0x1, P0 ;  /* 0x0000002c20057211 */ /* 0x000fe200000f0eff */
[----:B---3--:R1:W-:Y:S01]  /*14b0*/  STL [R1+0x26c], R58 ;  /* 0x00026c3a01007387 */ /* 0x0083e20000100800 */
[----:B0-----:R-:W-:-:S03]  /*14c0*/  LEA R2, P1, R48, R0, 0x1 ;  /* 0x0000000030027211 */ /* 0x001fc600078208ff */
[----:B------:R0:W-:Y:S01]  /*14d0*/  STL [R1+0x288], R55 ;  /* 0x0002883701007387 */ /* 0x0001e20000100800 */
[C---:B------:R-:W-:Y:S02]  /*14e0*/  LEA R39, R47.reuse, R45, 0x1 ;  /* 0x0000002d2f277211 */ /* 0x040fe400078e08ff */
[----:B------:R-:W-:Y:S01]  /*14f0*/  LEA.HI.X.SX32 R3, R48, R44, 0x1, P1 ;  /* 0x0000002c30037211 */ /* 0x000fe200008f0eff */
[----:B-1----:R1:W3:Y:S04]  /*1500*/  LDG.E.U16 R58, [R4.64] ;  /* 0x00000004043a7981 */ /* 0x0022e8000c1e1500 */
[----:B0-----:R0:W3:Y:S01]  /*1510*/  LDG.E.U16 R55, [R6.64] ;  /* 0x0000000406377981 */ /* 0x0010e2000c1e1500 */
[----:B------:R-:W-:-:S03]  /*1520*/  IMAD R20, R47, 0x2, R39 ;  /* 0x000000022f147824 */ /* 0x000fc600078e0227 */
[----:B------:R1:W3:Y:S01]  /*1530*/  LDG.E.U16 R64, [R2.64] ;  /* 0x0000000402407981 */ /* 0x0002e2000c1e1500 */
[----:B0-----:R-:W-:-:S03]  /*1540*/  LEA R6, P0, R19, R0, 0x1 ;  /* 0x0000000013067211 */ /* 0x001fc600078008ff */
[----:B-----5:R-:W-:Y:S01]  /*1550*/  STL [R1+0x1e0], R61 ;  /* 0x0001e03d01007387 */ /* 0x020fe20000100800 */
[----:B------:R-:W-:Y:S02]  /*1560*/  LEA.HI.X.SX32 R7, R19, R44, 0x1, P0 ;  /* 0x0000002c13077211 */ /* 0x000fe400000f0eff */
[-C--:B-1----:R-:W-:Y:S01]  /*1570*/  LEA R4, P0, R25, R0.reuse, 0x1 ;  /* 0x0000000019047211 */ /* 0x082fe200078008ff */
[----:B------:R-:W-:Y:S01]  /*1580*/  STL [R1+0x264], R49 ;  /* 0x0002643101007387 */ /* 0x000fe20000100800 */
[----:B------:R-:W-:Y:S02]  /*1590*/  LEA R2, P1, R45, R0, 0x1 ;  /* 0x000000002d027211 */ /* 0x000fe400078208ff */
[-C--:B------:R-:W-:Y:S02]  /*15a0*/  LEA.HI.X.SX32 R5, R25, R44.reuse, 0x1, P0 ;  /* 0x0000002c19057211 */ /* 0x080fe400000f0eff */
[----:B------:R-:W-:-:S03]  /*15b0*/  LEA.HI.X.SX32 R3, R45, R44, 0x1, P1 ;  /* 0x0000002c2d037211 */ /* 0x000fc600008f0eff */
[----:B------:R0:W5:Y:S04]  /*15c0*/  LDG.E.U16 R67, [R4.64] ;  /* 0x0000000404437981 */ /* 0x000168000c1e1500 */
[----:B----4-:R1:W-:Y:S04]  /*15d0*/  STL [R1+0x278], R54 ;  /* 0x0002783601007387 */ /* 0x0103e80000100800 */
[----:B-1----:R1:W4:Y:S02]  /*15e0*/  LDG.E.U16 R54, [R6.64] ;  /* 0x0000000406367981 */ /* 0x002324000c1e1500 */
[----:B-1----:R-:W-:-:S02]  /*15f0*/  LEA R6, P0, R20, R0, 0x1 ;  /* 0x0000000014067211 */ /* 0x002fc400078008ff */
[----:B------:R1:W-:Y:S02]  /*1600*/  STL [R1+0x1dc], R56 ;  /* 0x0001dc3801007387 */ /* 0x0003e40000100800 */
[----:B------:R-:W-:-:S05]  /*1610*/  LEA.HI.X.SX32 R7, R20, R44, 0x1, P0 ;  /* 0x0000002c14077211 */ /* 0x000fca00000f0eff */
[----:B------:R0:W5:Y:S04]  /*1620*/  LDG.E.U16 R66, [R6.64] ;  /* 0x0000000406427981 */ /* 0x000168000c1e1500 */
[----:B-1----:R1:W5:Y:S01]  /*1630*/  LDG.E.U16 R56, [R2.64] ;  /* 0x0000000402387981 */ /* 0x002362000c1e1500 */
[----:B------:R-:W-:-:S05]  /*1640*/  LEA R26, R47, R20, 0x1 ;  /* 0x000000142f1a7211 */ /* 0x000fca00078e08ff */
[----:B------:R-:W-:-:S05]  /*1650*/  IMAD R52, R47, 0x2, R26 ;  /* 0x000000022f347824 */ /* 0x000fca00078e021a */
[----:B------:R-:W-:-:S05]  /*1660*/  LEA R40, R47, R52, 0x1 ;  /* 0x000000342f287211 */ /* 0x000fca00078e08ff */
[----:B------:R-:W-:-:S05]  /*1670*/  IMAD R13, R47, 0x2, R40 ;  /* 0x000000022f0d7824 */ /* 0x000fca00078e0228 */
[----:B------:R-:W-:-:S05]  /*1680*/  LEA R27, R47, R13, 0x1 ;  /* 0x0000000d2f1b7211 */ /* 0x000fca00078e08ff */
[C---:B------:R-:W-:Y:S01]  /*1690*/  IMAD R8, R47.reuse, 0x2, R27 ;  /* 0x000000022f087824 */ /* 0x040fe200078e021b */
[-C--:B0-----:R-:W-:Y:S02]  /*16a0*/  LEA R4, P0, R26, R0.reuse, 0x1 ;  /* 0x000000001a047211 */ /* 0x081fe400078008ff */
[----:B-1----:R-:W-:Y:S02]  /*16b0*/  LEA R2, P1, R52, R0, 0x1 ;  /* 0x0000000034027211 */ /* 0x002fe400078208ff */
[C---:B------:R-:W-:Y:S02]  /*16c0*/  LEA R33, R47.reuse, R8, 0x1 ;  /* 0x000000082f217211 */ /* 0x040fe400078e08ff */
[-C--:B------:R-:W-:Y:S02]  /*16d0*/  LEA.HI.X.SX32 R5, R26, R44.reuse, 0x1, P0 ;  /* 0x0000002c1a057211 */ /* 0x080fe400000f0eff */
[----:B------:R-:W-:Y:S01]  /*16e0*/  LEA.HI.X.SX32 R3, R52, R44, 0x1, P1 ;  /* 0x0000002c34037211 */ /* 0x000fe200008f0eff */
[----:B------:R-:W-:Y:S01]  /*16f0*/  IMAD R14, R47, 0x2, R33 ;  /* 0x000000022f0e7824 */ /* 0x000fe200078e0221 */
[C---:B------:R-:W-:Y:S01]  /*1700*/  LEA R6, P0, R13.reuse, R0, 0x1 ;  /* 0x000000000d067211 */ /* 0x040fe200078008ff */
[----:B------:R-:W-:Y:S03]  /*1710*/  STL [R1+0x260], R57 ;  /* 0x0002603901007387 */ /* 0x000fe60000100800 */
[----:B------:R-:W-:Y:S01]  /*1720*/  LEA.HI.X.SX32 R7, R13, R44, 0x1, P0 ;  /* 0x0000002c0d077211 */ /* 0x000fe200000f0eff */
[----:B--2---:R-:W-:Y:S01]  /*1730*/  STL [R1+0x268], R59 ;  /* 0x0002683b01007387 */ /* 0x004fe20000100800 */
[----:B------:R-:W-:-:S03]  /*1740*/  LEA R28, R47, R14, 0x1 ;  /* 0x0000000e2f1c7211 */ /* 0x000fc600078e08ff */
[----:B------:R0:W2:Y:S02]  /*1750*/  LDG.E.U16 R61, [R4.64] ;  /* 0x00000004043d7981 */ /* 0x0000a4000c1e1500 */
[----:B------:R-:W-:Y:S01]  /*1760*/  IMAD R53, R47, 0x2, R28 ;  /* 0x000000022f357824 */ /* 0x000fe200078e021c */
[C---:B0-----:R-:W-:Y:S01]  /*1770*/  LEA R4, P0, R27.reuse, R0, 0x1 ;  /* 0x000000001b047211 */ /* 0x041fe200078008ff */
[----:B---3--:R0:W-:Y:S03]  /*1780*/  STL [R1+0x1d0], R55 ;  /* 0x0001d03701007387 */ /* 0x0081e60000100800 */
[----:B------:R-:W-:Y:S01]  /*1790*/  LEA.HI.X.SX32 R5, R27, R44, 0x1, P0 ;  /* 0x0000002c1b057211 */ /* 0x000fe200000f0eff */
[----:B------:R-:W-:Y:S04]  /*17a0*/  STL [R1+0x254], R58 ;  /* 0x0002543a01007387 */ /* 0x000fe80000100800 */
[----:B0-----:R0:W3:Y:S04]  /*17b0*/  LDG.E.U16 R55, [R2.64] ;  /* 0x0000000402377981 */ /* 0x0010e8000c1e1500 */
[----:B------:R1:W-:Y:S01]  /*17c0*/  STL [R1+0x258], R64 ;  /* 0x0002584001007387 */ /* 0x0003e20000100800 */
[----:B------:R-:W-:-:S03]  /*17d0*/  LEA R34, R47, R53, 0x1 ;  /* 0x000000352f227211 */ /* 0x000fc600078e08ff */
[----:B------:R1:W3:Y:S01]  /*17e0*/  LDG.E.U16 R68, [R4.64] ;  /* 0x0000000404447981 */ /* 0x0002e2000c1e1500 */
[----:B0-----:R-:W-:-:S03]  /*17f0*/  LEA R2, P1, R8, R0, 0x1 ;  /* 0x0000000008027211 */ /* 0x001fc600078208ff */
[----:B-1----:R0:W3:Y:S01]  /*1800*/  LDG.E.U16 R64, [R6.64] ;  /* 0x0000000406407981 */ /* 0x0020e2000c1e1500 */
[----:B------:R-:W-:Y:S02]  /*1810*/  LEA.HI.X.SX32 R3, R8, R44, 0x1, P1 ;  /* 0x0000002c08037211 */ /* 0x000fe400008f0eff */
[----:B0-----:R-:W-:-:S04]  /*1820*/  LEA R6, P0, R14, R0, 0x1 ;  /* 0x000000000e067211 */ /* 0x001fc800078008ff */
[----:B------:R-:W-:Y:S02]  /*1830*/  LEA.HI.X.SX32 R7, R14, R44, 0x1, P0 ;  /* 0x0000002c0e077211 */ /* 0x000fe400000f0eff */
[C---:B------:R-:W-:Y:S01]  /*1840*/  LEA R4, P0, R28.reuse, R0, 0x1 ;  /* 0x000000001c047211 */ /* 0x040fe200078008ff */
[----:B------:R-:W-:Y:S02]  /*1850*/  IMAD R15, R47, 0x2, R34 ;  /* 0x000000022f0f7824 */ /* 0x000fe400078e0222 */
[----:B------:R0:W3:Y:S01]  /*1860*/  LDG.E.U16 R70, [R6.64] ;  /* 0x0000000406467981 */ /* 0x0000e2000c1e1500 */
[----:B------:R-:W-:-:S05]  /*1870*/  LEA.HI.X.SX32 R5, R28, R44, 0x1, P0 ;  /* 0x0000002c1c057211 */ /* 0x000fca00000f0eff */
[----:B------:R1:W3:Y:S01]  /*1880*/  LDG.E.U16 R69, [R4.64] ;  /* 0x0000000404457981 */ /* 0x0002e2000c1e1500 */
[----:B0-----:R-:W-:-:S04]  /*1890*/  LEA R6, P0, R15, R0, 0x1 ;  /* 0x000000000f067211 */ /* 0x001fc800078008ff */
[----:B------:R-:W-:Y:S01]  /*18a0*/  LEA.HI.X.SX32 R7, R15, R44, 0x1, P0 ;  /* 0x0000002c0f077211 */ /* 0x000fe200000f0eff */
[----:B----4-:R0:W-:Y:S04]  /*18b0*/  STL [R1+0x1cc], R54 ;  /* 0x0001cc3601007387 */ /* 0x0101e80000100800 */
[----:B0-----:R0:W4:Y:S04]  /*18c0*/  LDG.E.U16 R54, [R2.64] ;  /* 0x0000000402367981 */ /* 0x001128000c1e1500 */
[----:B-----5:R5:W-:Y:S01]  /*18d0*/  STL [R1+0x244], R67 ;  /* 0x0002444301007387 */ /* 0x020be20000100800 */
[----:B0-----:R-:W-:-:S04]  /*18e0*/  LEA R2, P1, R53, R0, 0x1 ;  /* 0x0000000035027211 */ /* 0x001fc800078208ff */
[----:B------:R-:W-:Y:S01]  /*18f0*/  LEA.HI.X.SX32 R3, R53, R44, 0x1, P1 ;  /* 0x0000002c35037211 */ /* 0x000fe200008f0eff */
[----:B------:R-:W-:Y:S04]  /*1900*/  STL [R1+0x248], R56 ;  /* 0x0002483801007387 */ /* 0x000fe80000100800 */
[----:B------:R0:W-:Y:S04]  /*1910*/  STL [R1+0x1c0], R66 ;  /* 0x0001c04201007387 */ /* 0x0001e80000100800 */
[----:B-----5:R5:W4:Y:S04]  /*1920*/  LDG.E.U16 R67, [R6.64] ;  /* 0x0000000406437981 */ /* 0x020b28000c1e1500 */
[----:B0-----:R0:W4:Y:S01]  /*1930*/  LDG.E.U16 R66, [R2.64] ;  /* 0x0000000402427981 */ /* 0x001122000c1e1500 */
[----:B------:R-:W-:-:S05]  /*1940*/  LEA R21, R47, R15, 0x1 ;  /* 0x0000000f2f157211 */ /* 0x000fca00078e08ff */
[----:B------:R-:W-:-:S05]  /*1950*/  IMAD R50, R47, 0x2, R21 ;  /* 0x000000022f327824 */ /* 0x000fca00078e0215 */
[----:B------:R-:W-:-:S05]  /*1960*/  LEA R35, R47, R50, 0x1 ;  /* 0x000000322f237211 */ /* 0x000fca00078e08ff */
[----:B------:R-:W-:-:S05]  /*1970*/  IMAD R16, R47, 0x2, R35 ;  /* 0x000000022f107824 */ /* 0x000fca00078e0223 */
[----:B------:R-:W-:-:S05]  /*1980*/  LEA R22, R47, R16, 0x1 ;  /* 0x000000102f167211 */ /* 0x000fca00078e08ff */
[----:B------:R-:W-:-:S05]  /*1990*/  IMAD R51, R47, 0x2, R22 ;  /* 0x000000022f337824 */ /* 0x000fca00078e0216 */
[----:B------:R-:W-:Y:S02]  /*19a0*/  LEA R36, R47, R51, 0x1 ;  /* 0x000000332f247211 */ /* 0x000fe400078e08ff */
[----:B-1----:R-:W-:-:S03]  /*19b0*/  LEA R4, P0, R21, R0, 0x1 ;  /* 0x0000000015047211 */ /* 0x002fc600078008ff */
[----:B------:R-:W-:Y:S01]  /*19c0*/  IMAD R9, R47, 0x2, R36 ;  /* 0x000000022f097824 */ /* 0x000fe200078e0224 */
[----:B0-----:R-:W-:Y:S02]  /*19d0*/  LEA R2, P1, R50, R0, 0x1 ;  /* 0x0000000032027211 */ /* 0x001fe400078208ff */
[----:B------:R-:W-:Y:S02]  /*19e0*/  LEA.HI.X.SX32 R5, R21, R44, 0x1, P0 ;  /* 0x0000002c15057211 */ /* 0x000fe400000f0eff */
[C---:B------:R-:W-:Y:S02]  /*19f0*/  LEA R23, R47.reuse, R9, 0x1 ;  /* 0x000000092f177211 */ /* 0x040fe400078e08ff */
[----:B-----5:R-:W-:Y:S01]  /*1a00*/  LEA R6, P0, R16, R0, 0x1 ;  /* 0x0000000010067211 */ /* 0x020fe200078008ff */
[----:B--2---:R0:W-:Y:S01]  /*1a10*/  STL [R1+0x234], R61 ;  /* 0x0002343d01007387 */ /* 0x0041e20000100800 */
[-C--:B------:R-:W-:Y:S01]  /*1a20*/  LEA.HI.X.SX32 R3, R50, R44.reuse, 0x1, P1 ;  /* 0x0000002c32037211 */ /* 0x080fe200008f0eff */
[C---:B------:R-:W-:Y:S01]  /*1a30*/  IMAD R60, R47.reuse, 0x2, R23 ;  /* 0x000000022f3c7824 */ /* 0x040fe200078e0217 */
[----:B------:R-:W-:Y:S01]  /*1a40*/  LEA.HI.X.SX32 R7, R16, R44, 0x1, P0 ;  /* 0x0000002c10077211 */ /* 0x000fe200000f0eff */
[----:B0-----:R0:W2:Y:S04]  /*1a50*/  LDG.E.U16 R61, [R4.64] ;  /* 0x00000004043d7981 */ /* 0x0010a8000c1e1500 */
[----:B---3--:R-:W-:Y:S01]  /*1a60*/  STL [R1+0x238], R55 ;  /* 0x0002383701007387 */ /* 0x008fe20000100800 */
[----:B------:R-:W-:-:S02]  /*1a70*/  LEA R29, R47, R60, 0x1 ;  /* 0x0000003c2f1d7211 */ /* 0x000fc400078e08ff */
[----:B0-----:R-:W-:-:S04]  /*1a80*/  LEA R4, P0, R22, R0, 0x1 ;  /* 0x0000000016047211 */ /* 0x001fc800078008ff */
[----:B------:R-:W-:Y:S01]  /*1a90*/  LEA.HI.X.SX32 R5, R22, R44, 0x1, P0 ;  /* 0x0000002c16057211 */ /* 0x000fe200000f0eff */
[----:B------:R0:W-:Y:S04]  /*1aa0*/  STL [R1+0x1bc], R64 ;  /* 0x0001bc4001007387 */ /* 0x0001e80000100800 */
[----:B------:R1:W-:Y:S01]  /*1ab0*/  STL [R1+0x224], R68 ;  /* 0x0002244401007387 */ /* 0x0003e20000100800 */
[----:B------:R-:W-:-:S03]  /*1ac0*/  IMAD R10, R47, 0x2, R29 ;  /* 0x000000022f0a7824 */ /* 0x000fc600078e021d */
[----:B------:R3:W5:Y:S04]  /*1ad0*/  LDG.E.U16 R72, [R4.64] ;  /* 0x0000000404487981 */ /* 0x000768000c1e1500 */
[----:B0-----:R0:W5:Y:S04]  /*1ae0*/  LDG.E.U16 R64, [R2.64] ;  /* 0x0000000402407981 */ /* 0x001168000c1e1500 */
[----:B-1----:R1:W5:Y:S01]  /*1af0*/  LDG.E.U16 R68, [R6.64] ;  /* 0x0000000406447981 */ /* 0x002362000c1e1500 */
[-C--:B0-----:R-:W-:Y:S02]  /*1b00*/  LEA R2, P1, R51, R0.reuse, 0x1 ;  /* 0x0000000033027211 */ /* 0x081fe400078208ff */
[----:B-1----:R-:W-:-:S02]  /*1b10*/  LEA R6, P0, R9, R0, 0x1 ;  /* 0x0000000009067211 */ /* 0x002fc400078008ff */
[-C--:B------:R-:W-:Y:S02]  /*1b20*/  LEA.HI.X.SX32 R3, R51, R44.reuse, 0x1, P1 ;  /* 0x0000002c33037211 */ /* 0x080fe400008f0eff */
[----:B------:R-:W-:Y:S02]  /*1b30*/  LEA.HI.X.SX32 R7, R9, R44, 0x1, P0 ;  /* 0x0000002c09077211 */ /* 0x000fe400000f0eff */
[C---:B---3--:R-:W-:Y:S01]  /*1b40*/  LEA R4, P0, R23.reuse, R0, 0x1 ;  /* 0x0000000017047211 */ /* 0x048fe200078008ff */
[----:B------:R0:W3:Y:S03]  /*1b50*/  LDG.E.U16 R71, [R2.64] ;  /* 0x0000000402477981 */ /* 0x0000e6000c1e1500 */
[----:B------:R-:W-:Y:S02]  /*1b60*/  LEA.HI.X.SX32 R5, R23, R44, 0x1, P0 ;  /* 0x0000002c17057211 */ /* 0x000fe400000f0eff */
[----:B0-----:R-:W-:-:S04]  /*1b70*/  LEA R2, P1, R60, R0, 0x1 ;  /* 0x000000003c027211 */ /* 0x001fc800078208ff */
[----:B------:R-:W-:Y:S01]  /*1b80*/  LEA.HI.X.SX32 R3, R60, R44, 0x1, P1 ;  /* 0x0000002c3c037211 */ /* 0x000fe200008f0eff */
[----:B----4-:R-:W-:Y:S04]  /*1b90*/  STL [R1+0x228], R54 ;  /* 0x0002283601007387 */ /* 0x010fe80000100800 */
[----:B------:R0:W-:Y:S04]  /*1ba0*/  STL [R1+0x1b0], R70 ;  /* 0x0001b04601007387 */ /* 0x0001e80000100800 */
[----:B------:R1:W-:Y:S04]  /*1bb0*/  STL [R1+0x214], R69 ;  /* 0x0002144501007387 */ /* 0x0003e80000100800 */
[----:B0-----:R0:W4:Y:S04]  /*1bc0*/  LDG.E.U16 R70, [R4.64] ;  /* 0x0000000404467981 */ /* 0x001128000c1e1500 */
[----:B-1----:R1:W4:Y:S04]  /*1bd0*/  LDG.E.U16 R69, [R2.64] ;  /* 0x0000000402457981 */ /* 0x002328000c1e1500 */
[----:B------:R0:W-:Y:S04]  /*1be0*/  STL [R1+0x218], R66 ;  /* 0x0002184201007387 */ /* 0x0001e80000100800 */
[----:B0-----:R0:W4:Y:S02]  /*1bf0*/  LDG.E.U16 R66, [R6.64] ;  /* 0x0000000406427981 */ /* 0x001124000c1e1500 */
[----:B0-----:R-:W-:-:S04]  /*1c00*/  LEA R6, P0, R10, R0, 0x1 ;  /* 0x000000000a067211 */ /* 0x001fc800078008ff */
[----:B------:R-:W-:Y:S01]  /*1c10*/  LEA.HI.X.SX32 R7, R10, R44, 0x1, P0 ;  /* 0x0000002c0a077211 */ /* 0x000fe200000f0eff */
[----:B------:R0:W-:Y:S04]  /*1c20*/  STL [R1+0x1ac], R67 ;  /* 0x0001ac4301007387 */ /* 0x0001e80000100800 */
[----:B0-----:R0:W4:Y:S01]  /*1c30*/  LDG.E.U16 R67, [R6.64] ;  /* 0x0000000406437981 */ /* 0x001122000c1e1500 */
[----:B------:R-:W-:-:S05]  /*1c40*/  LEA R24, R47, R10, 0x1 ;  /* 0x0000000a2f187211 */ /* 0x000fca00078e08ff */
[----:B------:R-:W-:-:S05]  /*1c50*/  IMAD R62, R47, 0x2, R24 ;  /* 0x000000022f3e7824 */ /* 0x000fca00078e0218 */
[----:B------:R-:W-:-:S05]  /*1c60*/  LEA R30, R47, R62, 0x1 ;  /* 0x0000003e2f1e7211 */ /* 0x000fca00078e08ff */
[----:B------:R-:W-:-:S05]  /*1c70*/  IMAD R11, R47, 0x2, R30 ;  /* 0x000000022f0b7824 */ /* 0x000fca00078e021e */
[----:B------:R-:W-:-:S05]  /*1c80*/  LEA R17, R47, R11, 0x1 ;  /* 0x0000000b2f117211 */ /* 0x000fca00078e08ff */
[C---:B------:R-:W-:Y:S01]  /*1c90*/  IMAD R63, R47.reuse, 0x2, R17 ;  /* 0x000000022f3f7824 */ /* 0x040fe200078e0211 */
[-C--:B------:R-:W-:Y:S02]  /*1ca0*/  LEA R4, P0, R24, R0.reuse, 0x1 ;  /* 0x0000000018047211 */ /* 0x080fe400078008ff */
[----:B-1----:R-:W-:Y:S02]  /*1cb0*/  LEA R2, P1, R62, R0, 0x1 ;  /* 0x000000003e027211 */ /* 0x002fe400078208ff */
[C---:B------:R-:W-:Y:S02]  /*1cc0*/  LEA R31, R47.reuse, R63, 0x1 ;  /* 0x0000003f2f1f7211 */ /* 0x040fe400078e08ff */
[-C--:B------:R-:W-:Y:S02]  /*1cd0*/  LEA.HI.X.SX32 R5, R24, R44.reuse, 0x1, P0 ;  /* 0x0000002c18057211 */ /* 0x080fe400000f0eff */
[----:B------:R-:W-:Y:S01]  /*1ce0*/  LEA.HI.X.SX32 R3, R62, R44, 0x1, P1 ;  /* 0x0000002c3e037211 */ /* 0x000fe200008f0eff */
[----:B------:R-:W-:Y:S01]  /*1cf0*/  IMAD R12, R47, 0x2, R31 ;  /* 0x000000022f0c7824 */ /* 0x000fe200078e021f */
[----:B0-----:R-:W-:Y:S01]  /*1d00*/  LEA R6, P0, R11, R0, 0x1 ;  /* 0x000000000b067211 */ /* 0x001fe200078008ff */
[----:B--2---:R-:W-:Y:S03]  /*1d10*/  STL [R1+0x204], R61 ;  /* 0x0002043d01007387 */ /* 0x004fe60000100800 */
[----:B------:R-:W-:Y:S01]  /*1d20*/  LEA R18, R47, R12, 0x1 ;  /* 0x0000000c2f127211 */ /* 0x000fe200078e08ff */
[----:B------:R0:W2:Y:S01]  /*1d30*/  LDG.E.U16 R76, [R4.64] ;  /* 0x00000004044c7981 */ /* 0x0000a2000c1e1500 */
[----:B------:R-:W-:-:S03]  /*1d40*/  LEA.HI.X.SX32 R7, R11, R44, 0x1, P0 ;  /* 0x0000002c0b077211 */ /* 0x000fc600000f0eff */
[----:B-----5:R-:W-:Y:S04]  /*1d50*/  STL [R1+0x208], R64 ;  /* 0x0002084001007387 */ /* 0x020fe80000100800 */
[----:B------:R1:W-:Y:S01]  /*1d60*/  STL [R1+0x1a0], R68 ;  /* 0x0001a04401007387 */ /* 0x0003e20000100800 */
[----:B0-----:R-:W-:Y:S01]  /*1d70*/  LEA R4, P0, R17, R0, 0x1 ;  /* 0x0000000011047211 */ /* 0x001fe200078008ff */
[----:B------:R-:W-:Y:S02]  /*1d80*/  IMAD R65, R47, 0x2, R18 ;  /* 0x000000022f417824 */ /* 0x000fe400078e0212 */
[----:B------:R0:W5:Y:S01]  /*1d90*/  LDG.E.U16 R75, [R6.64] ;  /* 0x00000004064b7981 */ /* 0x000162000c1e1500 */
[----:B------:R-:W-:-:S03]  /*1da0*/  LEA.HI.X.SX32 R5, R17, R44, 0x1, P0 ;  /* 0x0000002c11057211 */ /* 0x000fc600000f0eff */
[----:B-1----:R1:W2:Y:S01]  /*1db0*/  LDG.E.U16 R68, [R2.64] ;  /* 0x0000000402447981 */ /* 0x0022a2000c1e1500 */
[----:B0-----:R-:W-:-:S03]  /*1dc0*/  LEA R6, P0, R12, R0, 0x1 ;  /* 0x000000000c067211 */ /* 0x001fc600078008ff */
[----:B------:R-:W-:Y:S01]  /*1dd0*/  STL [R1+0x1f4], R72 ;  /* 0x0001f44801007387 */ /* 0x000fe20000100800 */
[----:B------:R-:W-:-:S03]  /*1de0*/  LEA R32, R47, R65, 0x1 ;  /* 0x000000412f207211 */ /* 0x000fc600078e08ff */
[----:B------:R0:W5:Y:S01]  /*1df0*/  LDG.E.U16 R74, [R4.64] ;  /* 0x00000004044a7981 */ /* 0x000162000c1e1500 */
[----:B-1----:R-:W-:-:S04]  /*1e00*/  LEA R2, P1, R63, R0, 0x1 ;  /* 0x000000003f027211 */ /* 0x002fc800078208ff */
[-C--:B------:R-:W-:Y:S01]  /*1e10*/  LEA.HI.X.SX32 R3, R63, R44.reuse, 0x1, P1 ;  /* 0x0000002c3f037211 */ /* 0x080fe200008f0eff */
[----:B---3--:R-:W-:Y:S01]  /*1e20*/  STL [R1+0x1f8], R71 ;  /* 0x0001f84701007387 */ /* 0x008fe20000100800 */
[----:B------:R-:W-:Y:S02]  /*1e30*/  LEA.HI.X.SX32 R7, R12, R44, 0x1, P0 ;  /* 0x0000002c0c077211 */ /* 0x000fe400000f0eff */
[----:B0-----:R-:W-:Y:S01]  /*1e40*/  LEA R4, P0, R18, R0, 0x1 ;  /* 0x0000000012047211 */ /* 0x001fe200078008ff */
[----:B------:R-:W-:-:S03]  /*1e50*/  IMAD R48, R47, 0x2, R32 ;  /* 0x000000022f307824 */ /* 0x000fc600078e0220 */
[----:B------:R-:W-:Y:S01]  /*1e60*/  LEA.HI.X.SX32 R5, R18, R44, 0x1, P0 ;  /* 0x0000002c12057211 */ /* 0x000fe200000f0eff */
[----:B----4-:R0:W-:Y:S04]  /*1e70*/  STL [R1+0x19c], R66 ;  /* 0x00019c4201007387 */ /* 0x0101e80000100800 */
[----:B0-----:R0:W3:Y:S04]  /*1e80*/  LDG.E.U16 R66, [R2.64] ;  /* 0x0000000402427981 */ /* 0x0010e8000c1e1500 */
[----:B------:R1:W-:Y:S01]  /*1e90*/  STL [R1+0x1e4], R70 ;  /* 0x0001e44601007387 */ /* 0x0003e20000100800 */
[----:B0-----:R-:W-:-:S03]  /*1ea0*/  LEA R2, P1, R65, R0, 0x1 ;  /* 0x0000000041027211 */ /* 0x001fc600078208ff */
[----:B------:R0:W-:Y:S01]  /*1eb0*/  STL [R1+0x1e8], R69 ;  /* 0x0001e84501007387 */ /* 0x0001e20000100800 */
[----:B------:R-:W-:-:S03]  /*1ec0*/  LEA.HI.X.SX32 R3, R65, R44, 0x1, P1 ;  /* 0x0000002c41037211 */ /* 0x000fc600008f0eff */
[----:B-1----:R1:W4:Y:S04]  /*1ed0*/  LDG.E.U16 R70, [R6.64] ;  /* 0x0000000406467981 */ /* 0x002328000c1e1500 */
[----:B------:R1:W-:Y:S04]  /*1ee0*/  STL [R1+0x190], R67 ;  /* 0x0001904301007387 */ /* 0x0003e80000100800 */
[----:B0-----:R0:W4:Y:S01]  /*1ef0*/  LDG.E.U16 R69, [R4.64] ;  /* 0x0000000404457981 */ /* 0x001122000c1e1500 */
[----:B-1----:R-:W-:-:S03]  /*1f00*/  LEA R6, P0, R48, R0, 0x1 ;  /* 0x0000000030067211 */ /* 0x002fc600078008ff */
[----:B------:R1:W4:Y:S01]  /*1f10*/  LDG.E.U16 R67, [R2.64] ;  /* 0x0000000402437981 */ /* 0x000322000c1e1500 */
[----:B------:R-:W-:-:S05]  /*1f20*/  LEA.HI.X.SX32 R7, R48, R44, 0x1, P0 ;  /* 0x0000002c30077211 */ /* 0x000fca00000f0eff */
[----:B------:R0:W4:Y:S01]  /*1f30*/  LDG.E.U16 R65, [R6.64] ;  /* 0x0000000406417981 */ /* 0x000122000c1e1500 */
        /* <DEDUP_REMOVED lines=8> */
[----:B-1----:R-:W-:-:S03]  /*1fc0*/  LEA R2, P1, R49, R0, 0x1 ;  /* 0x0000000031027211 */ /* 0x002fc600078208ff */
[----:B------:R-:W-:Y:S01]  /*1fd0*/  IMAD R59, R47, 0x2, R26 ;  /* 0x000000022f3b7824 */ /* 0x000fe200078e021a */
[-C--:B------:R-:W-:Y:S02]  /*1fe0*/  LEA.HI.X.SX32 R5, R19, R44.reuse, 0x1, P0 ;  /* 0x0000002c13057211 */ /* 0x080fe400000f0eff */
[----:B------:R-:W-:Y:S02]  /*1ff0*/  LEA.HI.X.SX32 R3, R49, R44, 0x1, P1 ;  /* 0x0000002c31037211 */ /* 0x000fe400008f0eff */
[----:B------:R-:W-:Y:S01]  /*2000*/  LEA R6, P0, R45, R0, 0x1 ;  /* 0x000000002d067211 */ /* 0x000fe200078008ff */
[----:B--2---:R-:W-:Y:S01]  /*2010*/  STL [R1+0x1d4], R76 ;  /* 0x0001d44c01007387 */ /* 0x004fe20000100800 */
[----:B------:R-:W-:Y:S02]  /*2020*/  LEA R13, R47, R59, 0x1 ;  /* 0x0000003b2f0d7211 */ /* 0x000fe400078e08ff */
[----:B------:R-:W-:Y:S01]  /*2030*/  LEA.HI.X.SX32 R7, R45, R44, 0x1, P0 ;  /* 0x0000002c2d077211 */ /* 0x000fe200000f0eff */
[----:B------:R0:W-:Y:S04]  /*2040*/  STL [R1+0x1d8], R68 ;  /* 0x0001d84401007387 */ /* 0x0001e80000100800 */
[----:B-----5:R1:W-:Y:S01]  /*2050*/  STL [R1+0x18c], R75 ;  /* 0x00018c4b01007387 */ /* 0x0203e20000100800 */
[----:B------:R-:W-:-:S03]  /*2060*/  IMAD R58, R47, 0x2, R13 ;  /* 0x000000022f3a7824 */ /* 0x000fc600078e020d */
[----:B0-----:R0:W2:Y:S04]  /*2070*/  LDG.E.U16 R68, [R4.64] ;  /* 0x0000000404447981 */ /* 0x0010a8000c1e1500 */
[----:B-1----:R1:W5:Y:S01]  /*2080*/  LDG.E.U16 R75, [R2.64] ;  /* 0x00000004024b7981 */ /* 0x002362000c1e1500 */
[----:B0-----:R-:W-:-:S03]  /*2090*/  LEA R4, P0, R20, R0, 0x1 ;  /* 0x0000000014047211 */ /* 0x001fc600078008ff */
[----:B------:R0:W-:Y:S01]  /*20a0*/  STL [R1+0x1c4], R74 ;  /* 0x0001c44a01007387 */ /* 0x0001e20000100800 */
[C---:B-1----:R-:W-:Y:S02]  /*20b0*/  LEA R2, P1, R57.reuse, R0, 0x1 ;  /* 0x0000000039027211 */ /* 0x042fe400078208ff */
[-C--:B------:R-:W-:Y:S02]  /*20c0*/  LEA.HI.X.SX32 R5, R20, R44.reuse, 0x1, P0 ;  /* 0x0000002c14057211 */ /* 0x080fe400000f0eff */
[----:B------:R-:W-:Y:S02]  /*20d0*/  LEA.HI.X.SX32 R3, R57, R44, 0x1, P1 ;  /* 0x0000002c39037211 */ /* 0x000fe400008f0eff */
[C---:B------:R-:W-:Y:S01]  /*20e0*/  LEA R27, R47.reuse, R58, 0x1 ;  /* 0x0000003a2f1b7211 */ /* 0x040fe200078e08ff */
[----:B------:R1:W5:Y:S04]  /*20f0*/  LDG.E.U16 R78, [R4.64] ;  /* 0x00000004044e7981 */ /* 0x000368000c1e1500 */
[----:B0-----:R0:W5:Y:S01]  /*2100*/  LDG.E.U16 R74, [R2.64] ;  /* 0x00000004024a7981 */ /* 0x001162000c1e1500 */
[----:B------:R-:W-:Y:S01]  /*2110*/  IMAD R8, R47, 0x2, R27 ;  /* 0x000000022f087824 */ /* 0x000fe200078e021b */
[----:B0-----:R-:W-:-:S04]  /*2120*/  LEA R2, P1, R58, R0, 0x1 ;  /* 0x000000003a027211 */ /* 0x001fc800078208ff */
[----:B------:R-:W-:Y:S02]  /*2130*/  LEA R14, R47, R8, 0x1 ;  /* 0x000000082f0e7211 */ /* 0x000fe400078e08ff */
[----:B------:R-:W-:Y:S01]  /*2140*/  LEA.HI.X.SX32 R3, R58, R44, 0x1, P1 ;  /* 0x0000002c3a037211 */ /* 0x000fe200008f0eff */
[----:B---3--:R0:W-:Y:S04]  /*2150*/  STL [R1+0x1c8], R66 ;  /* 0x0001c84201007387 */ /* 0x0081e80000100800 */
[----:B0-----:R0:W3:Y:S02]  /*2160*/  LDG.E.U16 R66, [R6.64] ;  /* 0x0000000406427981 */ /* 0x0010e4000c1e1500 */
[C---:B0-----:R-:W-:Y:S02]  /*2170*/  LEA R6, P0, R59.reuse, R0, 0x1 ;  /* 0x000000003b067211 */ /* 0x041fe400078008ff */
[----:B----4-:R-:W-:Y:S02]  /*2180*/  STL [R1+0x180], R70 ;  /* 0x0001804601007387 */ /* 0x010fe40000100800 */
[----:B------:R-:W-:-:S02]  /*2190*/  LEA.HI.X.SX32 R7, R59, R44, 0x1, P0 ;  /* 0x0000002c3b077211 */ /* 0x000fc400000f0eff */
[C---:B-1----:R-:W-:Y:S01]  /*21a0*/  LEA R4, P0, R13.reuse, R0, 0x1 ;  /* 0x000000000d047211 */ /* 0x042fe200078008ff */
[----:B------:R-:W-:Y:S03]  /*21b0*/  STL [R1+0x1b4], R69 ;  /* 0x0001b44501007387 */ /* 0x000fe60000100800 */
[----:B------:R-:W-:Y:S01]  /*21c0*/  LEA.HI.X.SX32 R5, R13, R44, 0x1, P0 ;  /* 0x0000002c0d057211 */ /* 0x000fe200000f0eff */
[----:B------:R0:W-:Y:S04]  /*21d0*/  STL [R1+0x1b8], R67 ;  /* 0x0001b84301007387 */ /* 0x0001e80000100800 */
[----:B------:R1:W4:Y:S04]  /*21e0*/  LDG.E.U16 R80, [R4.64] ;  /* 0x0000000404507981 */ /* 0x000328000c1e1500 */
[----:B0-----:R0:W4:Y:S04]  /*21f0*/  LDG.E.U16 R67, [R6.64] ;  /* 0x0000000406437981 */ /* 0x001128000c1e1500 */
[----:B------:R1:W-:Y:S01]  /*2200*/  STL [R1+0x17c], R65 ;  /* 0x00017c4101007387 */ /* 0x0003e20000100800 */
[----:B0-----:R-:W-:-:S04]  /*2210*/  LEA R6, P0, R8, R0, 0x1 ;  /* 0x0000000008067211 */ /* 0x001fc800078008ff */
[----:B------:R-:W-:Y:S01]  /*2220*/  LEA.HI.X.SX32 R7, R8, R44, 0x1, P0 ;  /* 0x0000002c08077211 */ /* 0x000fe200000f0eff */
[----:B-1----:R0:W4:Y:S01]  /*2230*/  LDG.E.U16 R65, [R2.64] ;  /* 0x0000000402417981 */ /* 0x002122000c1e1500 */
[----:B------:R-:W-:-:S03]  /*2240*/  LEA R4, P0, R14, R0, 0x1 ;  /* 0x000000000e047211 */ /* 0x000fc600078008ff */
[----:B------:R1:W4:Y:S01]  /*2250*/  LDG.E.U16 R77, [R6.64] ;  /* 0x00000004064d7981 */ /* 0x000322000c1e1500 */
[----:B------:R-:W-:-:S05]  /*2260*/  LEA.HI.X.SX32 R5, R14, R44, 0x1, P0 ;  /* 0x0000002c0e057211 */ /* 0x000fca00000f0eff */
[----:B------:R0:W4:Y:S01]  /*2270*/  LDG.E.U16 R79, [R4.64] ;  /* 0x00000004044f7981 */ /* 0x000122000c1e1500 */
[----:B------:R-:W-:-:S05]  /*2280*/  IMAD R52, R47, 0x2, R14 ;  /* 0x000000022f347824 */ /* 0x000fca00078e020e */
[----:B------:R-:W-:-:S05]  /*2290*/  LEA R28, R47, R52, 0x1 ;  /* 0x000000342f1c7211 */ /* 0x000fca00078e08ff */
[----:B------:R-:W-:-:S05]  /*22a0*/  IMAD R56, R47, 0x2, R28 ;  /* 0x000000022f387824 */ /* 0x000fca00078e021c */
[----:B------:R-:W-:-:S05]  /*22b0*/  LEA R15, R47, R56, 0x1 ;  /* 0x000000382f0f7211 */ /* 0x000fca00078e08ff */
[----:B------:R-:W-:Y:S01]  /*22c0*/  IMAD R53, R47, 0x2, R15 ;  /* 0x000000022f357824 */ /* 0x000fe200078e020f */
[----:B0-----:R-:W-:-:S04]  /*22d0*/  LEA R2, P1, R52, R0, 0x1 ;  /* 0x0000000034027211 */ /* 0x001fc800078208ff */
[C---:B------:R-:W-:Y:S02]  /*22e0*/  LEA R21, R47.reuse, R53, 0x1 ;  /* 0x000000352f157211 */ /* 0x040fe400078e08ff */
[----:B------:R-:W-:Y:S02]  /*22f0*/  LEA.HI.X.SX32 R3, R52, R44, 0x1, P1 ;  /* 0x0000002c34037211 */ /* 0x000fe400008f0eff */
[C---:B-1----:R-:W-:Y:S01]  /*2300*/  LEA R6, P0, R56.reuse, R0, 0x1 ;  /* 0x0000000038067211 */ /* 0x042fe200078008ff */
[C---:B------:R-:W-:Y:S01]  /*2310*/  IMAD R55, R47.reuse, 0x2, R21 ;  /* 0x000000022f377824 */ /* 0x040fe200078e0215 */
[----:B--2---:R-:W-:Y:S02]  /*2320*/  STL [R1+0x1a4], R68 ;  /* 0x0001a44401007387 */ /* 0x004fe40000100800 */
[----:B------:R-:W-:Y:S02]  /*2330*/  LEA.HI.X.SX32 R7, R56, R44, 0x1, P0 ;  /* 0x0000002c38077211 */ /* 0x000fe400000f0eff */
[----:B------:R-:W-:Y:S01]  /*2340*/  LEA R16, R47, R55, 0x1 ;  /* 0x000000372f107211 */ /* 0x000fe200078e08ff */
[----:B-----5:R0:W-:Y:S01]  /*2350*/  STL [R1+0x1a8], R75 ;  /* 0x0001a84b01007387 */ /* 0x0201e20000100800 */
[----:B------:R-:W-:-:S03]  /*2360*/  LEA R4, P0, R15, R0, 0x1 ;  /* 0x000000000f047211 */ /* 0x000fc600078008ff */
[----:B------:R-:W-:Y:S01]  /*2370*/  IMAD R50, R47, 0x2, R16 ;  /* 0x000000022f327824 */ /* 0x000fe200078e0210 */
[----:B------:R-:W-:Y:S01]  /*2380*/  LEA.HI.X.SX32 R5, R15, R44, 0x1, P0 ;  /* 0x0000002c0f057211 */ /* 0x000fe200000f0eff */
[----:B0-----:R0:W2:Y:S03]  /*2390*/  LDG.E.U16 R75, [R2.64] ;  /* 0x00000004024b7981 */ /* 0x0010a6000c1e1500 */
[----:B------:R-:W-:Y:S01]  /*23a0*/  LEA R22, R47, R50, 0x1 ;  /* 0x000000322f167211 */ /* 0x000fe200078e08ff */
[----:B------:R1:W5:Y:S01]  /*23b0*/  LDG.E.U16 R81, [R4.64] ;  /* 0x0000000404517981 */ /* 0x000362000c1e1500 */
[----:B0-----:R-:W-:-:S04]  /*23c0*/  LEA R2, P1, R53, R0, 0x1 ;  /* 0x0000000035027211 */ /* 0x001fc800078208ff */
[----:B------:R-:W-:Y:S01]  /*23d0*/  LEA.HI.X.SX32 R3, R53, R44, 0x1, P1 ;  /* 0x0000002c35037211 */ /* 0x000fe200008f0eff */
[----:B------:R-:W-:-:S05]  /*23e0*/  IMAD R54, R47, 0x2, R22 ;  /* 0x000000022f367824 */ /* 0x000fca00078e0216 */
[----:B------:R-:W-:Y:S01]  /*23f0*/  LEA R9, R47, R54, 0x1 ;  /* 0x000000362f097211 */ /* 0x000fe200078e08ff */
[----:B---3--:R-:W-:Y:S04]  /*2400*/  STL [R1+0x170], R66 ;  /* 0x0001704201007387 */ /* 0x008fe80000100800 */
[----:B------:R0:W-:Y:S04]  /*2410*/  STL [R1+0x194], R78 ;  /* 0x0001944e01007387 */ /* 0x0001e80000100800 */
[----:B------:R3:W-:Y:S04]  /*2420*/  STL [R1+0x198], R74 ;  /* 0x0001984a01007387 */ /* 0x0007e80000100800 */
[----:B0-----:R0:W5:Y:S04]  /*2430*/  LDG.E.U16 R78, [R2.64] ;  /* 0x00000004024e7981 */ /* 0x001168000c1e1500 */
[----:B---3--:R3:W5:Y:S02]  /*2440*/  LDG.E.U16 R74, [R6.64] ;  /* 0x00000004064a7981 */ /* 0x008764000c1e1500 */
[----:B---3--:R-:W-:-:S02]  /*2450*/  LEA R6, P0, R55, R0, 0x1 ;  /* 0x0000000037067211 */ /* 0x008fc400078008ff */
[----:B0-----:R-:W-:Y:S02]  /*2460*/  LEA R2, P1, R50, R0, 0x1 ;  /* 0x0000000032027211 */ /* 0x001fe400078208ff */
[----:B------:R-:W-:Y:S02]  /*2470*/  LEA.HI.X.SX32 R7, R55, R44, 0x1, P0 ;  /* 0x0000002c37077211 */ /* 0x000fe400000f0eff */
[----:B-1----:R-:W-:Y:S01]  /*2480*/  LEA R4, P0, R16, R0, 0x1 ;  /* 0x0000000010047211 */ /* 0x002fe200078008ff */
[----:B----4-:R-:W-:Y:S01]  /*2490*/  STL [R1+0x16c], R67 ;  /* 0x00016c4301007387 */ /* 0x010fe20000100800 */
[-C--:B------:R-:W-:Y:S02]  /*24a0*/  LEA.HI.X.SX32 R3, R50, R44.reuse, 0x1, P1 ;  /* 0x0000002c32037211 */ /* 0x080fe400008f0eff */
[----:B------:R-:W-:Y:S01]  /*24b0*/  LEA.HI.X.SX32 R5, R16, R44, 0x1, P0 ;  /* 0x0000002c10057211 */ /* 0x000fe200000f0eff */
[----:B------:R-:W-:Y:S04]  /*24c0*/  STL [R1+0x184], R80 ;  /* 0x0001845001007387 */ /* 0x000fe80000100800 */
[----:B------:R0:W3:Y:S04]  /*24d0*/  LDG.E.U16 R85, [R4.64] ;  /* 0x0000000404557981 */ /* 0x0000e8000c1e1500 */
[----:B------:R1:W-:Y:S04]  /*24e0*/  STL [R1+0x188], R65 ;  /* 0x0001884101007387 */ /* 0x0003e80000100800 */
[----:B------:R4:W-:Y:S04]  /*24f0*/  STL [R1+0x160], R77 ;  /* 0x0001604d01007387 */ /* 0x0009e80000100800 */
[----:B-1----:R1:W3:Y:S04]  /*2500*/  LDG.E.U16 R65, [R6.64] ;  /* 0x0000000406417981 */ /* 0x0022e8000c1e1500 */
[----:B----4-:R4:W3:Y:S01]  /*2510*/  LDG.E.U16 R77, [R2.64] ;  /* 0x00000004024d7981 */ /* 0x0108e2000c1e1500 */
[----:B-1----:R-:W-:-:S04]  /*2520*/  LEA R6, P0, R54, R0, 0x1 ;  /* 0x0000000036067211 */ /* 0x002fc800078008ff */
[----:B------:R-:W-:Y:S01]  /*2530*/  LEA.HI.X.SX32 R7, R54, R44, 0x1, P0 ;  /* 0x0000002c36077211 */ /* 0x000fe200000f0eff */
[----:B------:R1:W-:Y:S01]  /*2540*/  STL [R1+0x174], R79 ;  /* 0x0001744f01007387 */ /* 0x0003e20000100800 */
[----:B0-----:R-:W-:-:S03]  /*2550*/  LEA R4, P0, R9, R0, 0x1 ;  /* 0x0000000009047211 */ /* 0x001fc600078008ff */
[----:B-1----:R0:W3:Y:S01]  /*2560*/  LDG.E.U16 R79, [R6.64] ;  /* 0x00000004064f7981 */ /* 0x0020e2000c1e1500 */
[----:B------:R-:W-:-:S05]  /*2570*/  LEA.HI.X.SX32 R5, R9, R44, 0x1, P0 ;  /* 0x0000002c09057211 */ /* 0x000fca00000f0eff */
[----:B------:R1:W3:Y:S01]  /*2580*/  LDG.E.U16 R80, [R4.64] ;  /* 0x0000000404507981 */ /* 0x0002e2000c1e1500 */
[----:B------:R-:W-:-:S05]  /*2590*/  IMAD R51, R47, 0x2, R9 ;  /* 0x000000022f337824 */ /* 0x000fca00078e0209 */
[----:B------:R-:W-:-:S05]  /*25a0*/  LEA R23, R47, R51, 0x1 ;  /* 0x000000332f177211 */ /* 0x000fca00078e08ff */
[----:B------:R-:W-:-:S05]  /*25b0*/  IMAD R60, R47, 0x2, R23 ;  /* 0x000000022f3c7824 */ /* 0x000fca00078e0217 */
[----:B------:R-:W-:-:S05]  /*25c0*/  LEA R10, R47, R60, 0x1 ;  /* 0x0000003c2f0a7211 */ /* 0x000fca00078e08ff */
[----:B------:R-:W-:-:S05]  /*25d0*/  IMAD R61, R47, 0x2, R10 ;  /* 0x000000022f3d7824 */ /* 0x000fca00078e020a */
[----:B------:R-:W-:Y:S02]  /*25e0*/  LEA R24, R47, R61, 0x1 ;  /* 0x0000003d2f187211 */ /* 0x000fe400078e08ff */
[----:B----4-:R-:W-:-:S03]  /*25f0*/  LEA R2, P1, R51, R0, 0x1 ;  /* 0x0000000033027211 */ /* 0x010fc600078208ff */
[----:B------:R-:W-:Y:S01]  /*2600*/  IMAD R64, R47, 0x2, R24 ;  /* 0x000000022f407824 */ /* 0x000fe200078e0218 */
[C---:B0-----:R-:W-:Y:S02]  /*2610*/  LEA R6, P0, R60.reuse, R0, 0x1 ;  /* 0x000000003c067211 */ /* 0x041fe400078008ff */
[----:B------:R-:W-:Y:S02]  /*2620*/  LEA.HI.X.SX32 R3, R51, R44, 0x1, P1 ;  /* 0x0000002c33037211 */ /* 0x000fe400008f0eff */
[C---:B------:R-:W-:Y:S02]  /*2630*/  LEA R11, R47.reuse, R64, 0x1 ;  /* 0x000000402f0b7211 */ /* 0x040fe400078e08ff */
[----:B------:R-:W-:Y:S01]  /*2640*/  LEA.HI.X.SX32 R7, R60, R44, 0x1, P0 ;  /* 0x0000002c3c077211 */ /* 0x000fe200000f0eff */
[----:B--2---:R0:W-:Y:S01]  /*2650*/  STL [R1+0x178], R75 ;  /* 0x0001784b01007387 */ /* 0x0041e20000100800 */
[----:B-1----:R-:W-:Y:S01]  /*2660*/  LEA R4, P0, R10, R0, 0x1 ;  /* 0x000000000a047211 */ /* 0x002fe200078008ff */
[----:B------:R-:W-:-:S02]  /*2670*/  IMAD R62, R47, 0x2, R11 ;  /* 0x000000022f3e7824 */ /* 0x000fc400078e020b */
[----:B------:R1:W2:Y:S01]  /*2680*/  LDG.E.U16 R83, [R6.64] ;  /* 0x0000000406537981 */ /* 0x0002a2000c1e1500 */
[----:B------:R-:W-:-:S03]  /*2690*/  LEA.HI.X.SX32 R5, R10, R44, 0x1, P0 ;  /* 0x0000002c0a057211 */ /* 0x000fc600000f0eff */
[----:B0-----:R0:W4:Y:S01]  /*26a0*/  LDG.E.U16 R75, [R2.64] ;  /* 0x00000004024b7981 */ /* 0x001122000c1e1500 */
[----:B------:R-:W-:Y:S02]  /*26b0*/  LEA R17, R47, R62, 0x1 ;  /* 0x0000003e2f117211 */ /* 0x000fe400078e08ff */
[CC--:B-1----:R-:W-:Y:S02]  /*26c0*/  LEA R6, P0, R64.reuse, R0.reuse, 0x1 ;  /* 0x0000000040067211 */ /* 0x0c2fe400078008ff */
[C---:B0-----:R-:W-:Y:S02]  /*26d0*/  LEA R2, P1, R61.reuse, R0, 0x1 ;  /* 0x000000003d027211 */ /* 0x041fe400078208ff */
[-C--:B------:R-:W-:Y:S02]  /*26e0*/  LEA.HI.X.SX32 R7, R64, R44.reuse, 0x1, P0 ;  /* 0x0000002c40077211 */ /* 0x080fe400000f0eff */
[----:B------:R-:W-:Y:S01]  /*26f0*/  LEA.HI.X.SX32 R3, R61, R44, 0x1, P1 ;  /* 0x0000002c3d037211 */ /* 0x000fe200008f0eff */
[----:B------:R-:W-:-:S05]  /*2700*/  IMAD R63, R47, 0x2, R17 ;  /* 0x000000022f3f7824 */ /* 0x000fca00078e0211 */
[----:B------:R-:W-:-:S05]  /*2710*/  LEA R12, R47, R63, 0x1 ;  /* 0x0000003f2f0c7211 */ /* 0x000fca00078e08ff */
[----:B------:R-:W-:Y:S01]  /*2720*/  IMAD R73, R47, 0x2, R12 ;  /* 0x000000022f497824 */ /* 0x000fe200078e020c */
[----:B-----5:R-:W-:Y:S04]  /*2730*/  STL [R1+0x15c], R74 ;  /* 0x00015c4a01007387 */ /* 0x020fe80000100800 */
[----:B------:R0:W-:Y:S04]  /*2740*/  STL [R1+0x164], R81 ;  /* 0x0001645101007387 */ /* 0x0001e80000100800 */
[----:B------:R1:W-:Y:S04]  /*2750*/  STL [R1+0x168], R78 ;  /* 0x0001684e01007387 */ /* 0x0003e80000100800 */
[----:B0-----:R0:W5:Y:S04]  /*2760*/  LDG.E.U16 R81, [R4.64] ;  /* 0x0000000404517981 */ /* 0x001168000c1e1500 */
[----:B-1----:R1:W5:Y:S01]  /*2770*/  LDG.E.U16 R78, [R2.64] ;  /* 0x00000004024e7981 */ /* 0x002362000c1e1500 */
[----:B0-----:R-:W-:-:S02]  /*2780*/  LEA R4, P0, R11, R0, 0x1 ;  /* 0x000000000b047211 */ /* 0x001fc400078008ff */
[C---:B-1----:R-:W-:Y:S02]  /*2790*/  LEA R2, P1, R62.reuse, R0, 0x1 ;  /* 0x000000003e027211 */ /* 0x042fe400078208ff */
[-C--:B------:R-:W-:Y:S02]  /*27a0*/  LEA.HI.X.SX32 R5, R11, R44.reuse, 0x1, P0 ;  /* 0x0000002c0b057211 */ /* 0x080fe400000f0eff */
[----:B------:R-:W-:-:S03]  /*27b0*/  LEA.HI.X.SX32 R3, R62, R44, 0x1, P1 ;  /* 0x0000002c3e037211 */ /* 0x000fc600008f0eff */
[----:B------:R0:W5:Y:S04]  /*27c0*/  LDG.E.U16 R91, [R4.64] ;  /* 0x00000004045b7981 */ /* 0x000168000c1e1500 */
[----:B---3--:R-:W-:Y:S04]  /*27d0*/  STL [R1+0x150], R65 ;  /* 0x0001504101007387 */ /* 0x008fe80000100800 */
[----:B------:R-:W-:Y:S04]  /*27e0*/  STL [R1+0x154], R85 ;  /* 0x0001545501007387 */ /* 0x000fe80000100800 */
[----:B------:R1:W-:Y:S04]  /*27f0*/  STL [R1+0x158], R77 ;  /* 0x0001584d01007387 */ /* 0x0003e80000100800 */
[----:B-1----:R1:W3:Y:S04]  /*2800*/  LDG.E.U16 R77, [R6.64] ;  /* 0x00000004064d7981 */ /* 0x0022e8000c1e1500 */
[----:B------:R0:W-:Y:S01]  /*2810*/  STL [R1+0x14c], R79 ;  /* 0x00014c4f01007387 */ /* 0x0001e20000100800 */
[----:B-1----:R-:W-:-:S04]  /*2820*/  LEA R6, P0, R63, R0, 0x1 ;  /* 0x000000003f067211 */ /* 0x002fc800078008ff */
[----:B------:R-:W-:Y:S01]  /*2830*/  LEA.HI.X.SX32 R7, R63, R44, 0x1, P0 ;  /* 0x0000002c3f077211 */ /* 0x000fe200000f0eff */
[----:B0-----:R0:W3:Y:S01]  /*2840*/  LDG.E.U16 R79, [R2.64] ;  /* 0x00000004024f7981 */ /* 0x0010e2000c1e1500 */
[----:B------:R-:W-:-:S04]  /*2850*/  LEA R4, P0, R12, R0, 0x1 ;  /* 0x000000000c047211 */ /* 0x000fc800078008ff */
[----:B------:R-:W-:Y:S02]  /*2860*/  LEA.HI.X.SX32 R5, R12, R44, 0x1, P0 ;  /* 0x0000002c0c057211 */ /* 0x000fe400000f0eff */
[C---:B0-----:R-:W-:Y:S01]  /*2870*/  LEA R2, P1, R73.reuse, R0, 0x1 ;  /* 0x0000000049027211 */ /* 0x041fe200078208ff */
[----:B------:R0:W-:Y:S03]  /*2880*/  STL [R1+0x144], R80 ;  /* 0x0001445001007387 */ /* 0x0001e60000100800 */
[----:B------:R-:W-:Y:S01]  /*2890*/  LEA.HI.X.SX32 R3, R73, R44, 0x1, P1 ;  /* 0x0000002c49037211 */ /* 0x000fe200008f0eff */
[----:B------:R1:W3:Y:S04]  /*28a0*/  LDG.E.U16 R89, [R4.64] ;  /* 0x0000000404597981 */ /* 0x0002e8000c1e1500 */
[----:B------:R1:W3:Y:S04]  /*28b0*/  LDG.E.U16 R85, [R2.64] ;  /* 0x0000000402557981 */ /* 0x0002e8000c1e1500 */
[----:B0-----:R0:W3:Y:S01]  /*28c0*/  LDG.E.U16 R80, [R6.64] ;  /* 0x0000000406507981 */ /* 0x0010e2000c1e1500 */
        /* <DEDUP_REMOVED lines=11> */
[C---:B------:R-:W-:Y:S01]  /*2980*/  LEA R2, P1, R48.reuse, R0, 0x1 ;  /* 0x0000000030027211 */ /* 0x040fe200078208ff */
[----:B----4-:R-:W-:Y:S01]  /*2990*/  STL [R1+0x148], R75 ;  /* 0x0001484b01007387 */ /* 0x010fe20000100800 */
[-C--:B------:R-:W-:Y:S02]  /*29a0*/  LEA.HI.X.SX32 R5, R71, R44.reuse, 0x1, P0 ;  /* 0x0000002c47057211 */ /* 0x080fe400000f0eff */
[----:B------:R-:W-:Y:S01]  /*29b0*/  LEA R20, R47, R45, 0x1 ;  /* 0x0000002d2f147211 */ /* 0x000fe200078e08ff */
[----:B--2---:R-:W-:Y:S01]  /*29c0*/  STL [R1+0x140], R83 ;  /* 0x0001405301007387 */ /* 0x004fe20000100800 */
[----:B------:R-:W-:-:S02]  /*29d0*/  LEA.HI.X.SX32 R3, R48, R44, 0x1, P1 ;  /* 0x0000002c30037211 */ /* 0x000fc400008f0eff */
[----:B------:R-:W-:Y:S01]  /*29e0*/  LEA R48, P0, R49, R0, 0x1 ;  /* 0x0000000031307211 */ /* 0x000fe200078008ff */
[----:B------:R0:W2:Y:S01]  /*29f0*/  LDG.E.U16 R93, [R4.64] ;  /* 0x00000004045d7981 */ /* 0x0000a2000c1e1500 */
[----:B------:R-:W-:Y:S02]  /*2a00*/  IMAD R57, R47, 0x2, R20 ;  /* 0x000000022f397824 */ /* 0x000fe400078e0214 */
[----:B------:R-:W-:-:S03]  /*2a10*/  LEA.HI.X.SX32 R49, R49, R44, 0x1, P0 ;  /* 0x0000002c31317211 */ /* 0x000fc600000f0eff */
[----:B------:R-:W-:Y:S02]  /*2a20*/  LEA R70, R47, R57, 0x1 ;  /* 0x000000392f467211 */ /* 0x000fe400078e08ff */
[----:B0-----:R-:W-:-:S04]  /*2a30*/  LEA R4, P0, R76, R0, 0x1 ;  /* 0x000000004c047211 */ /* 0x001fc800078008ff */
[----:B------:R-:W-:Y:S01]  /*2a40*/  LEA.HI.X.SX32 R5, R76, R44, 0x1, P0 ;  /* 0x0000002c4c057211 */ /* 0x000fe200000f0eff */
[----:B------:R-:W-:-:S04]  /*2a50*/  IMAD R69, R47, 0x2, R70 ;  /* 0x000000022f457824 */ /* 0x000fc800078e0246 */
[----:B------:R0:W4:Y:S04]  /*2a60*/  LDG.E.U16 R92, [R4.64] ;  /* 0x00000004045c7981 */ /* 0x000128000c1e1500 */
[----:B-----5:R-:W-:Y:S04]  /*2a70*/  STL [R1+0x13c], R81 ;  /* 0x00013c5101007387 */ /* 0x020fe80000100800 */
[----:B------:R1:W-:Y:S04]  /*2a80*/  STL [R1+0x138], R78 ;  /* 0x0001384e01007387 */ /* 0x0003e80000100800 */
[----:B-1----:R-:W5:Y:S04]  /*2a90*/  LDG.E.U16 R78, [R6.64] ;  /* 0x00000004064e7981 */ /* 0x002f68000c1e1500 */
[----:B---3--:R1:W-:Y:S04]  /*2aa0*/  STL [R1+0x134], R77 ;  /* 0x0001344d01007387 */ /* 0x0083e80000100800 */
[----:B------:R-:W-:Y:S04]  /*2ab0*/  STL [R1+0x130], R91 ;  /* 0x0001305b01007387 */ /* 0x000fe80000100800 */
[----:B-1----:R1:W3:Y:S04]  /*2ac0*/  LDG.E.U16 R77, [R2.64] ;  /* 0x00000004024d7981 */ /* 0x0022e8000c1e1500 */
[----:B------:R0:W-:Y:S01]  /*2ad0*/  STL [R1+0x12c], R79 ;  /* 0x00012c4f01007387 */ /* 0x0001e20000100800 */
[----:B-1----:R-:W-:-:S04]  /*2ae0*/  LEA R2, P1, R45, R0, 0x1 ;  /* 0x000000002d027211 */ /* 0x002fc800078208ff */
[----:B------:R-:W-:Y:S01]  /*2af0*/  LEA.HI.X.SX32 R3, R45, R44, 0x1, P1 ;  /* 0x0000002c2d037211 */ /* 0x000fe200008f0eff */
[----:B0-----:R0:W4:Y:S04]  /*2b00*/  LDG.E.U16 R79, [R48.64] ;  /* 0x00000004304f7981 */ /* 0x001128000c1e1500 */
[----:B------:R1:W4:Y:S01]  /*2b10*/  LDG.E.U16 R91, [R2.64] ;  /* 0x00000004025b7981 */ /* 0x000322000c1e1500 */
[----:B0-----:R-:W-:-:S04]  /*2b20*/  LEA R48, P0, R57, R0, 0x1 ;  /* 0x0000000039307211 */ /* 0x001fc800078008ff */
[----:B------:R-:W-:Y:S02]  /*2b30*/  LEA.HI.X.SX32 R49, R57, R44, 0x1, P0 ;  /* 0x0000002c39317211 */ /* 0x000fe400000f0eff */
[CC--:B------:R-:W-:Y:S02]  /*2b40*/  LEA R4, P0, R70.reuse, R0.reuse, 0x1 ;  /* 0x0000000046047211 */ /* 0x0c0fe400078008ff */
[C---:B-1----:R-:W-:Y:S01]  /*2b50*/  LEA R2, P1, R69.reuse, R0, 0x1 ;  /* 0x0000000045027211 */ /* 0x042fe200078208ff */
[----:B------:R-:W-:Y:S01]  /*2b60*/  STL [R1+0x128], R80 ;  /* 0x0001285001007387 */ /* 0x000fe20000100800 */
[-C--:B------:R-:W-:Y:S02]  /*2b70*/  LEA.HI.X.SX32 R5, R70, R44.reuse, 0x1, P0 ;  /* 0x0000002c46057211 */ /* 0x080fe400000f0eff */
[----:B------:R-:W-:Y:S01]  /*2b80*/  LEA.HI.X.SX32 R3, R69, R44, 0x1, P1 ;  /* 0x0000002c45037211 */ /* 0x000fe200008f0eff */
[----:B------:R0:W-:Y:S04]  /*2b90*/  STL [R1+0x124], R89 ;  /* 0x0001245901007387 */ /* 0x0001e80000100800 */
[----:B------:R1:W-:Y:S04]  /*2ba0*/  STL [R1+0x120], R85 ;  /* 0x0001205501007387 */ /* 0x0003e80000100800 */
[----:B------:R2:W4:Y:S04]  /*2bb0*/  LDG.E.U16 R76, [R2.64] ;  /* 0x00000004024c7981 */ /* 0x000528000c1e1500 */
[----:B0-----:R0:W4:Y:S04]  /*2bc0*/  LDG.E.U16 R89, [R4.64] ;  /* 0x0000000404597981 */ /* 0x001128000c1e1500 */
[----:B-1----:R1:W4:Y:S01]  /*2bd0*/  LDG.E.U16 R85, [R48.64] ;  /* 0x0000000430557981 */ /* 0x002322000c1e1500 */
[----:B------:R-:W-:-:S05]  /*2be0*/  LEA R13, R47, R69, 0x1 ;  /* 0x000000452f0d7211 */ /* 0x000fca00078e08ff */
[----:B------:R-:W-:-:S05]  /*2bf0*/  IMAD R58, R47, 0x2, R13 ;  /* 0x000000022f3a7824 */ /* 0x000fca00078e020d */
[----:B------:R-:W-:-:S05]  /*2c00*/  LEA R8, R47, R58, 0x1 ;  /* 0x0000003a2f087211 */ /* 0x000fca00078e08ff */
[----:B------:R-:W-:-:S05]  /*2c10*/  IMAD R68, R47, 0x2, R8 ;  /* 0x000000022f447824 */ /* 0x000fca00078e0208 */
[----:B------:R-:W-:-:S05]  /*2c20*/  LEA R14, R47, R68, 0x1 ;  /* 0x000000442f0e7211 */ /* 0x000fca00078e08ff */
[----:B------:R-:W-:Y:S01]  /*2c30*/  IMAD R52, R47, 0x2, R14 ;  /* 0x000000022f347824 */ /* 0x000fe200078e020e */
[----:B-1----:R-:W-:-:S04]  /*2c40*/  LEA R48, P0, R58, R0, 0x1 ;  /* 0x000000003a307211 */ /* 0x002fc800078008ff */
[C---:B------:R-:W-:Y:S02]  /*2c50*/  LEA R66, R47.reuse, R52, 0x1 ;  /* 0x000000342f427211 */ /* 0x040fe400078e08ff */
[----:B------:R-:W-:Y:S02]  /*2c60*/  LEA.HI.X.SX32 R49, R58, R44, 0x1, P0 ;  /* 0x0000002c3a317211 */ /* 0x000fe400000f0eff */
[----:B0-----:R-:W-:Y:S01]  /*2c70*/  LEA R4, P0, R8, R0, 0x1 ;  /* 0x0000000008047211 */ /* 0x001fe200078008ff */
[----:B------:R-:W-:-:S03]  /*2c80*/  IMAD R59, R47, 0x2, R66 ;  /* 0x000000022f3b7824 */ /* 0x000fc600078e0242 */
[----:B------:R-:W-:Y:S02]  /*2c90*/  LEA.HI.X.SX32 R5, R8, R44, 0x1, P0 ;  /* 0x0000002c08057211 */ /* 0x000fe400000f0eff */
[C---:B------:R-:W-:Y:S02]  /*2ca0*/  LEA R15, R47.reuse, R59, 0x1 ;  /* 0x0000003b2f0f7211 */ /* 0x040fe400078e08ff */
[C---:B--2---:R-:W-:Y:S01]  /*2cb0*/  LEA R2, P1, R68.reuse, R0, 0x1 ;  /* 0x0000000044027211 */ /* 0x044fe200078208ff */
[----:B------:R0:W2:Y:S02]  /*2cc0*/  LDG.E.U16 R94, [R4.64] ;  /* 0x00000004045e7981 */ /* 0x0000a4000c1e1500 */
[----:B------:R-:W-:Y:S01]  /*2cd0*/  IMAD R53, R47, 0x2, R15 ;  /* 0x000000022f357824 */ /* 0x000fe200078e020f */
[----:B------:R-:W-:-:S04]  /*2ce0*/  LEA.HI.X.SX32 R3, R68, R44, 0x1, P1 ;  /* 0x0000002c44037211 */ /* 0x000fc800008f0eff */
[----:B------:R-:W-:Y:S01]  /*2cf0*/  LEA R67, R47, R53, 0x1 ;  /* 0x000000352f437211 */ /* 0x000fe200078e08ff */
[----:B------:R1:W2:Y:S02]  /*2d00*/  LDG.E.U16 R68, [R2.64] ;  /* 0x0000000402447981 */ /* 0x0002a4000c1e1500 */
[----:B-1----:R-:W-:-:S04]  /*2d10*/  LEA R2, P1, R59, R0, 0x1 ;  /* 0x000000003b027211 */ /* 0x002fc800078208ff */
[----:B------:R-:W-:Y:S01]  /*2d20*/  LEA.HI.X.SX32 R3, R59, R44, 0x1, P1 ;  /* 0x0000002c3b037211 */ /* 0x000fe200008f0eff */
[----:B-----5:R-:W-:Y:S04]  /*2d30*/  STL [R1+0x11c], R78 ;  /* 0x00011c4e01007387 */ /* 0x020fe80000100800 */
[----:B------:R-:W-:Y:S04]  /*2d40*/  STL [R1+0x118], R93 ;  /* 0x0001185d01007387 */ /* 0x000fe80000100800 */
[----:B---3--:R1:W-:Y:S04]  /*2d50*/  STL [R1+0x114], R77 ;  /* 0x0001144d01007387 */ /* 0x0083e80000100800 */
[----:B-1----:R1:W3:Y:S02]  /*2d60*/  LDG.E.U16 R77, [R48.64] ;  /* 0x00000004304d7981 */ /* 0x0022e4000c1e1500 */
[----:B-1----:R-:W-:-:S02]  /*2d70*/  LEA R48, P0, R52, R0, 0x1 ;  /* 0x0000000034307211 */ /* 0x002fc400078008ff */
[----:B----4-:R-:W-:Y:S02]  /*2d80*/  STL [R1+0x110], R79 ;  /* 0x0001104f01007387 */ /* 0x010fe40000100800 */
[----:B------:R-:W-:Y:S02]  /*2d90*/  LEA.HI.X.SX32 R49, R52, R44, 0x1, P0 ;  /* 0x0000002c34317211 */ /* 0x000fe400000f0eff */
[C---:B0-----:R-:W-:Y:S01]  /*2da0*/  LEA R4, P0, R66.reuse, R0, 0x1 ;  /* 0x0000000042047211 */ /* 0x041fe200078008ff */
[----:B------:R0:W-:Y:S03]  /*2db0*/  STL [R1+0x10c], R92 ;  /* 0x00010c5c01007387 */ /* 0x0001e60000100800 */
[----:B------:R-:W-:Y:S01]  /*2dc0*/  LEA.HI.X.SX32 R5, R66, R44, 0x1, P0 ;  /* 0x0000002c42057211 */ /* 0x000fe200000f0eff */
[----:B------:R1:W-:Y:S04]  /*2dd0*/  STL [R1+0x108], R91 ;  /* 0x0001085b01007387 */ /* 0x0003e80000100800 */
[----:B0-----:R0:W4:Y:S04]  /*2de0*/  LDG.E.U16 R92, [R48.64] ;  /* 0x00000004305c7981 */ /* 0x001128000c1e1500 */
[----:B-1----:R1:W5:Y:S01]  /*2df0*/  LDG.E.U16 R91, [R4.64] ;  /* 0x00000004045b7981 */ /* 0x002362000c1e1500 */
[----:B0-----:R-:W-:-:S04]  /*2e00*/  LEA R48, P0, R53, R0, 0x1 ;  /* 0x0000000035307211 */ /* 0x001fc800078008ff */
[----:B------:R-:W-:Y:S02]  /*2e10*/  LEA.HI.X.SX32 R49, R53, R44, 0x1, P0 ;  /* 0x0000002c35317211 */ /* 0x000fe400000f0eff */
[C---:B-1----:R-:W-:Y:S01]  /*2e20*/  LEA R4, P0, R67.reuse, R0, 0x1 ;  /* 0x0000000043047211 */ /* 0x042fe200078008ff */
[----:B------:R0:W-:Y:S03]  /*2e30*/  STL [R1+0x104], R85 ;  /* 0x0001045501007387 */ /* 0x0001e60000100800 */
[----:B------:R-:W-:Y:S01]  /*2e40*/  LEA.HI.X.SX32 R5, R67, R44, 0x1, P0 ;  /* 0x0000002c43057211 */ /* 0x000fe200000f0eff */
[----:B------:R-:W-:Y:S04]  /*2e50*/  STL [R1+0x100], R89 ;  /* 0x0001005901007387 */ /* 0x000fe80000100800 */
[----:B------:R1:W-:Y:S04]  /*2e60*/  STL [R1+0xfc], R76 ;  /* 0x0000fc4c01007387 */ /* 0x0003e80000100800 */
[----:B0-----:R0:W5:Y:S04]  /*2e70*/  LDG.E.U16 R85, [R2.64] ;  /* 0x0000000402557981 */ /* 0x001168000c1e1500 */
[----:B------:R0:W5:Y:S04]  /*2e80*/  LDG.E.U16 R93, [R4.64] ;  /* 0x00000004045d7981 */ /* 0x000168000c1e1500 */
[----:B-1----:R1:W5:Y:S01]  /*2e90*/  LDG.E.U16 R76, [R48.64] ;  /* 0x00000004304c7981 */ /* 0x002362000c1e1500 */
[----:B------:R-:W-:-:S05]  /*2ea0*/  IMAD R56, R47, 0x2, R67 ;  /* 0x000000022f387824 */ /* 0x000fca00078e0243 */
[----:B------:R-:W-:-:S05]  /*2eb0*/  LEA R16, R47, R56, 0x1 ;  /* 0x000000382f107211 */ /* 0x000fca00078e08ff */
[----:B------:R-:W-:-:S05]  /*2ec0*/  IMAD R50, R47, 0x2, R16 ;  /* 0x000000022f327824 */ /* 0x000fca00078e0210 */
[----:B------:R-:W-:-:S05]  /*2ed0*/  LEA R55, R47, R50, 0x1 ;  /* 0x000000322f377211 */ /* 0x000fca00078e08ff */
[----:B------:R-:W-:-:S05]  /*2ee0*/  IMAD R54, R47, 0x2, R55 ;  /* 0x000000022f367824 */ /* 0x000fca00078e0237 */
[----:B------:R-:W-:Y:S02]  /*2ef0*/  LEA R9, R47, R54, 0x1 ;  /* 0x000000362f097211 */ /* 0x000fe400078e08ff */
[----:B0-----:R-:W-:-:S03]  /*2f00*/  LEA R2, P1, R56, R0, 0x1 ;  /* 0x0000000038027211 */ /* 0x001fc600078208ff */
[C---:B------:R-:W-:Y:S01]  /*2f10*/  IMAD R51, R47.reuse, 0x2, R9 ;  /* 0x000000022f337824 */ /* 0x040fe200078e0209 */
[----:B------:R-:W-:Y:S02]  /*2f20*/  LEA.HI.X.SX32 R3, R56, R44, 0x1, P1 ;  /* 0x0000002c38037211 */ /* 0x000fe400008f0eff */
[C---:B-1----:R-:W-:Y:S02]  /*2f30*/  LEA R48, P0, R50.reuse, R0, 0x1 ;  /* 0x0000000032307211 */ /* 0x042fe400078008ff */
[----:B------:R-:W-:Y:S01]  /*2f40*/  LEA R74, R47, R51, 0x1 ;  /* 0x000000332f4a7211 */ /* 0x000fe200078e08ff */
[----:B------:R0:W5:Y:S01]  /*2f50*/  LDG.E.U16 R89, [R2.64] ;  /* 0x0000000402597981 */ /* 0x000162000c1e1500 */
[----:B------:R-:W-:Y:S02]  /*2f60*/  LEA.HI.X.SX32 R49, R50, R44, 0x1, P0 ;  /* 0x0000002c32317211 */ /* 0x000fe400000f0eff */
[----:B------:R-:W-:Y:S01]  /*2f70*/  LEA R4, P0, R55, R0, 0x1 ;  /* 0x0000000037047211 */ /* 0x000fe200078008ff */
[----:B------:R-:W-:-:S02]  /*2f80*/  IMAD R60, R47, 0x2, R74 ;  /* 0x000000022f3c7824 */ /* 0x000fc400078e024a */
[----:B------:R1:W5:Y:S01]  /*2f90*/  LDG.E.U16 R98, [R48.64] ;  /* 0x0000000430627981 */ /* 0x000362000c1e1500 */
[C---:B0-----:R-:W-:Y:S02]  /*2fa0*/  LEA R2, P1, R54.reuse, R0, 0x1 ;  /* 0x0000000036027211 */ /* 0x041fe400078208ff */
[-C--:B------:R-:W-:Y:S02]  /*2fb0*/  LEA.HI.X.SX32 R5, R55, R44.reuse, 0x1, P0 ;  /* 0x0000002c37057211 */ /* 0x080fe400000f0eff */
[----:B------:R-:W-:Y:S02]  /*2fc0*/  LEA.HI.X.SX32 R3, R54, R44, 0x1, P1 ;  /* 0x0000002c36037211 */ /* 0x000fe400008f0eff */
[----:B------:R-:W-:Y:S01]  /*2fd0*/  LEA R10, R47, R60, 0x1 ;  /* 0x0000003c2f0a7211 */ /* 0x000fe200078e08ff */
[----:B------:R-:W5:Y:S01]  /*2fe0*/  LDG.E.U16 R97, [R4.64] ;  /* 0x0000000404617981 */ /* 0x000f62000c1e1500 */
[----:B------:R-:W-:-:S03]  /*2ff0*/  LEA R54, P0, R51, R0, 0x1 ;  /* 0x0000000033367211 */ /* 0x000fc600078008ff */
[----:B------:R0:W5:Y:S01]  /*3000*/  LDG.E.U16 R96, [R2.64] ;  /* 0x0000000402607981 */ /* 0x000162000c1e1500 */
[----:B------:R-:W-:Y:S01]  /*3010*/  LEA.HI.X.SX32 R55, R51, R44, 0x1, P0 ;  /* 0x0000002c33377211 */ /* 0x000fe200000f0eff */
[----:B------:R-:W-:Y:S01]  /*3020*/  IMAD R61, R47, 0x2, R10 ;  /* 0x000000022f3d7824 */ /* 0x000fe200078e020a */
[-C--:B-1----:R-:W-:Y:S02]  /*3030*/  LEA R48, P0, R74, R0.reuse, 0x1 ;  /* 0x000000004a307211 */ /* 0x082fe400078008ff */
[----:B0-----:R-:W-:Y:S02]  /*3040*/  LEA R2, P1, R60, R0, 0x1 ;  /* 0x000000003c027211 */ /* 0x001fe400078208ff */
[-C--:B------:R-:W-:Y:S02]  /*3050*/  LEA.HI.X.SX32 R49, R74, R44.reuse, 0x1, P0 ;  /* 0x0000002c4a317211 */ /* 0x080fe400000f0eff */
[----:B------:R-:W-:Y:S02]  /*3060*/  LEA.HI.X.SX32 R3, R60, R44, 0x1, P1 ;  /* 0x0000002c3c037211 */ /* 0x000fe400008f0eff */
[----:B------:R-:W-:Y:S01]  /*3070*/  LEA R60, P0, R61, R0, 0x1 ;  /* 0x000000003d3c7211 */ /* 0x000fe200078008ff */
[----:B------:R0:W5:Y:S01]  /*3080*/  LDG.E.U16 R95, [R48.64] ;  /* 0x00000004305f7981 */ /* 0x000162000c1e1500 */
[----:B------:R-:W-:-:S02]  /*3090*/  LEA R65, R47, R61, 0x1 ;  /* 0x0000003d2f417211 */ /* 0x000fc400078e08ff */
[----:B------:R-:W-:Y:S02]  /*30a0*/  LEA.HI.X.SX32 R61, R61, R44, 0x1, P0 ;  /* 0x0000002c3d3d7211 */ /* 0x000fe400000f0eff */
[----:B0-----:R-:W-:-:S04]  /*30b0*/  LEA R48, P0, R65, R0, 0x1 ;  /* 0x0000000041307211 */ /* 0x001fc800078008ff */
[----:B------:R-:W-:Y:S01]  /*30c0*/  LEA.HI.X.SX32 R49, R65, R44, 0x1, P0 ;  /* 0x0000002c41317211 */ /* 0x000fe200000f0eff */
[----:B---3--:R-:W-:Y:S04]  /*30d0*/  STL [R1+0xf8], R77 ;  /* 0x0000f84d01007387 */ /* 0x008fe80000100800 */
[----:B--2---:R0:W-:Y:S04]  /*30e0*/  STL [R1+0xf4], R94 ;  /* 0x0000f45e01007387 */ /* 0x0041e80000100800 */
[----:B------:R-:W-:Y:S04]  /*30f0*/  STL [R1+0xf0], R68 ;  /* 0x0000f04401007387 */ /* 0x000fe80000100800 */
[----:B0-----:R-:W2:Y:S04]  /*3100*/  LDG.E.U16 R94, [R48.64] ;  /* 0x00000004305e7981 */ /* 0x001ea8000c1e1500 */
[----:B----4-:R0:W-:Y:S04]  /*3110*/  STL [R1+0xec], R92 ;  /* 0x0000ec5c01007387 */ /* 0x0101e80000100800 */
[----:B-----5:R1:W-:Y:S04]  /*3120*/  STL [R1+0xe8], R91 ;  /* 0x0000e85b01007387 */ /* 0x0203e80000100800 */
[----:B0-----:R0:W3:Y:S04]  /*3130*/  LDG.E.U16 R92, [R54.64] ;  /* 0x00000004365c7981 */ /* 0x0010e8000c1e1500 */
[----:B-1----:R1:W4:Y:S04]  /*3140*/  LDG.E.U16 R91, [R2.64] ;  /* 0x00000004025b7981 */ /* 0x002328000c1e1500 */
[----:B------:R-:W-:Y:S04]  /*3150*/  STL [R1+0xe4], R85 ;  /* 0x0000e45501007387 */ /* 0x000fe80000100800 */
[----:B------:R-:W-:Y:S04]  /*3160*/  STL [R1+0xe0], R76 ;  /* 0x0000e04c01007387 */ /* 0x000fe80000100800 */
[----:B------:R5:W-:Y:S04]  /*3170*/  STL [R1+0xdc], R93 ;  /* 0x0000dc5d01007387 */ /* 0x000be80000100800 */
[----:B-----5:R5:W2:Y:S01]  /*3180*/  LDG.E.U16 R93, [R60.64] ;  /* 0x000000043c5d7981 */ /* 0x020aa2000c1e1500 */
[----:B------:R-:W-:-:S05]  /*3190*/  IMAD R64, R47, 0x2, R65 ;  /* 0x000000022f407824 */ /* 0x000fca00078e0241 */
[----:B------:R-:W-:-:S05]  /*31a0*/  LEA R11, R47, R64, 0x1 ;  /* 0x000000402f0b7211 */ /* 0x000fca00078e08ff */
[----:B------:R-:W-:-:S05]  /*31b0*/  IMAD R62, R47, 0x2, R11 ;  /* 0x000000022f3e7824 */ /* 0x000fca00078e020b */
        /* <DEDUP_REMOVED lines=8> */
[C---:B------:R-:W-:Y:S01]  /*3240*/  IMAD R72, R47.reuse, 0x2, R105 ;  /* 0x000000022f487824 */ /* 0x040fe200078e0269 */
[----:B------:R-:W-:Y:S02]  /*3250*/  LEA.HI.X.SX32 R3, R64, R44, 0x1, P1 ;  /* 0x0000002c40037211 */ /* 0x000fe400008f0eff */
[C---:B------:R-:W-:Y:S02]  /*3260*/  LEA R64, P0, R62.reuse, R0, 0x1 ;  /* 0x000000003e407211 */ /* 0x040fe400078008ff */
[----:B------:R-:W-:Y:S01]  /*3270*/  LEA R81, R47, R72, 0x1 ;  /* 0x000000482f517211 */ /* 0x000fe200078e08ff */
[----:B------:R-:W-:Y:S01]  /*3280*/  STL [R1+0xd8], R89 ;  /* 0x0000d85901007387 */ /* 0x000fe20000100800 */
[----:B------:R-:W-:Y:S02]  /*3290*/  LEA.HI.X.SX32 R65, R62, R44, 0x1, P0 ;  /* 0x0000002c3e417211 */ /* 0x000fe400000f0eff */
[-C--:B------:R-:W-:Y:S01]  /*32a0*/  LEA R62, P0, R63, R0.reuse, 0x1 ;  /* 0x000000003f3e7211 */ /* 0x080fe200078008ff */
[----:B------:R-:W-:Y:S01]  /*32b0*/  IMAD R71, R47, 0x2, R81 ;  /* 0x000000022f477824 */ /* 0x000fe200078e0251 */
[----:B------:R-:W-:Y:S01]  /*32c0*/  STL [R1+0xd4], R98 ;  /* 0x0000d46201007387 */ /* 0x000fe20000100800 */
[----:B-----5:R-:W-:-:S02]  /*32d0*/  LEA R60, P1, R90, R0, 0x1 ;  /* 0x000000005a3c7211 */ /* 0x020fc400078208ff */
[-C--:B------:R-:W-:Y:S01]  /*32e0*/  LEA.HI.X.SX32 R63, R63, R44.reuse, 0x1, P0 ;  /* 0x0000002c3f3f7211 */ /* 0x080fe200000f0eff */
[----:B------:R1:W-:Y:S01]  /*32f0*/  STL [R1+0xd0], R97 ;  /* 0x0000d06101007387 */ /* 0x0003e20000100800 */
[C---:B------:R-:W-:Y:S02]  /*3300*/  LEA R6, R47.reuse, R71, 0x1 ;  /* 0x000000472f067211 */ /* 0x040fe400078e08ff */
[----:B------:R-:W-:Y:S01]  /*3310*/  LEA.HI.X.SX32 R61, R90, R44, 0x1, P1 ;  /* 0x0000002c5a3d7211 */ /* 0x000fe200008f0eff */
[----:B0-----:R0:W5:Y:S04]  /*3320*/  LDG.E.U16 R55, [R62.64] ;  /* 0x000000043e377981 */ /* 0x001168000c1e1500 */
[----:B------:R0:W5:Y:S04]  /*3330*/  LDG.E.U16 R4, [R2.64] ;  /* 0x0000000402047981 */ /* 0x000168000c1e1500 */
[----:B-1----:R1:W5:Y:S01]  /*3340*/  LDG.E.U16 R97, [R64.64] ;  /* 0x0000000440617981 */ /* 0x002362000c1e1500 */
[----:B------:R-:W-:-:S03]  /*3350*/  IMAD R45, R47, 0x2, R6 ;  /* 0x000000022f2d7824 */ /* 0x000fc600078e0206 */
[----:B------:R0:W-:Y:S01]  /*3360*/  STL [R1+0xcc], R96 ;  /* 0x0000cc6001007387 */ /* 0x0001e20000100800 */
[----:B-1----:R-:W-:-:S04]  /*3370*/  LEA R64, P0, R75, R0, 0x1 ;  /* 0x000000004b407211 */ /* 0x002fc800078008ff */
[----:B------:R-:W-:Y:S02]  /*3380*/  LEA.HI.X.SX32 R65, R75, R44, 0x1, P0 ;  /* 0x0000002c4b417211 */ /* 0x000fe400000f0eff */
[----:B0-----:R-:W-:-:S03]  /*3390*/  LEA R62, P0, R73, R0, 0x1 ;  /* 0x00000000493e7211 */ /* 0x001fc600078008ff */
[----:B------:R0:W5:Y:S01]  /*33a0*/  LDG.E.U16 R96, [R64.64] ;  /* 0x0000000440607981 */ /* 0x000162000c1e1500 */
[----:B------:R-:W-:Y:S02]  /*33b0*/  LEA.HI.X.SX32 R63, R73, R44, 0x1, P0 ;  /* 0x0000002c493f7211 */ /* 0x000fe400000f0eff */
[----:B0-----:R-:W-:-:S04]  /*33c0*/  LEA R64, P0, R45, R0, 0x1 ;  /* 0x000000002d407211 */ /* 0x001fc800078008ff */
[----:B------:R-:W-:Y:S02]  /*33d0*/  LEA.HI.X.SX32 R65, R45, R44, 0x1, P0 ;  /* 0x0000002c2d417211 */ /* 0x000fe400000f0eff */
[----:B------:R-:W-:-:S05]  /*33e0*/  LEA R80, R47, R45, 0x1 ;  /* 0x0000002d2f507211 */ /* 0x000fca00078e08ff */
[----:B------:R-:W-:Y:S01]  /*33f0*/  IMAD R57, R47, 0x2, R80 ;  /* 0x000000022f397824 */ /* 0x000fe200078e0250 */
[----:B---3--:R0:W-:Y:S04]  /*3400*/  STL [R1+0xc8], R92 ;  /* 0x0000c85c01007387 */ /* 0x0081e80000100800 */
[----:B0-----:R0:W3:Y:S04]  /*3410*/  LDG.E.U16 R92, [R60.64] ;  /* 0x000000043c5c7981 */ /* 0x0010e8000c1e1500 */
[----:B------:R1:W-:Y:S01]  /*3420*/  STL [R1+0xc4], R95 ;  /* 0x0000c45f01007387 */ /* 0x0003e20000100800 */
[----:B0-----:R-:W-:-:S03]  /*3430*/  LEA R60, P1, R72, R0, 0x1 ;  /* 0x00000000483c7211 */ /* 0x001fc600078208ff */
[----:B----4-:R-:W-:Y:S01]  /*3440*/  STL [R1+0xc0], R91 ;  /* 0x0000c05b01007387 */ /* 0x010fe20000100800 */
[----:B------:R-:W-:-:S03]  /*3450*/  LEA.HI.X.SX32 R61, R72, R44, 0x1, P1 ;  /* 0x0000002c483d7211 */ /* 0x000fc600008f0eff */
[----:B-1----:R0:W4:Y:S04]  /*3460*/  LDG.E.U16 R95, [R62.64] ;  /* 0x000000043e5f7981 */ /* 0x002128000c1e1500 */
[----:B--2---:R1:W-:Y:S04]  /*3470*/  STL [R1+0xbc], R93 ;  /* 0x0000bc5d01007387 */ /* 0x0043e80000100800 */
[----:B------:R2:W-:Y:S04]  /*3480*/  STL [R1+0xb8], R94 ;  /* 0x0000b85e01007387 */ /* 0x0005e80000100800 */
[----:B-1----:R1:W4:Y:S04]  /*3490*/  LDG.E.U16 R93, [R60.64] ;  /* 0x000000043c5d7981 */ /* 0x002328000c1e1500 */
[----:B--2---:R2:W4:Y:S01]  /*34a0*/  LDG.E.U16 R94, [R64.64] ;  /* 0x00000004405e7981 */ /* 0x004522000c1e1500 */
        /* <DEDUP_REMOVED lines=25> */
[----:B0-----:R-:W-:-:S03]  /*3640*/  LEA R62, P0, R70, R0, 0x1 ;  /* 0x00000000463e7211 */ /* 0x001fc600078008ff */
[----:B------:R-:W-:Y:S01]  /*3650*/  IMAD R89, R47, 0x2, R113 ;  /* 0x000000022f597824 */ /* 0x000fe200078e0271 */
[----:B-1----:R-:W-:Y:S02]  /*3660*/  LEA R60, P1, R69, R0, 0x1 ;  /* 0x00000000453c7211 */ /* 0x002fe400078208ff */
[-C--:B------:R-:W-:Y:S02]  /*3670*/  LEA.HI.X.SX32 R63, R70, R44.reuse, 0x1, P0 ;  /* 0x0000002c463f7211 */ /* 0x080fe400000f0eff */
[----:B------:R-:W-:Y:S02]  /*3680*/  LEA R74, R47, R89, 0x1 ;  /* 0x000000592f4a7211 */ /* 0x000fe400078e08ff */
[----:B------:R-:W-:Y:S02]  /*3690*/  LEA.HI.X.SX32 R61, R69, R44, 0x1, P1 ;  /* 0x0000002c453d7211 */ /* 0x000fe400008f0eff */
[----:B------:R0:W4:Y:S01]  /*36a0*/  LDG.E.U16 R69, [R62.64] ;  /* 0x000000043e457981 */ /* 0x000122000c1e1500 */
[----:B------:R-:W-:Y:S01]  /*36b0*/  IMAD R49, R47, 0x2, R74 ;  /* 0x000000022f317824 */ /* 0x000fe200078e024a */
[----:B--2---:R-:W-:-:S02]  /*36c0*/  LEA R64, P0, R59, R0, 0x1 ;  /* 0x000000003b407211 */ /* 0x004fc400078008ff */
[----:B------:R1:W2:Y:S02]  /*36d0*/  LDG.E.U16 R100, [R60.64] ;  /* 0x000000043c647981 */ /* 0x0002a4000c1e1500 */
[----:B------:R-:W-:Y:S02]  /*36e0*/  LEA R2, R47, R49, 0x1 ;  /* 0x000000312f027211 */ /* 0x000fe400078e08ff */
[----:B------:R-:W-:-:S03]  /*36f0*/  LEA.HI.X.SX32 R65, R59, R44, 0x1, P0 ;  /* 0x0000002c3b417211 */ /* 0x000fc600000f0eff */
[C---:B------:R-:W-:Y:S01]  /*3700*/  IMAD R90, R47.reuse, 0x2, R2 ;  /* 0x000000022f5a7824 */ /* 0x040fe200078e0202 */
[-C--:B0-----:R-:W-:Y:S01]  /*3710*/  LEA R62, P1, R68, R0.reuse, 0x1 ;  /* 0x00000000443e7211 */ /* 0x081fe200078208ff */
[----:B------:R0:W2:Y:S01]  /*3720*/  LDG.E.U16 R99, [R64.64] ;  /* 0x0000000440637981 */ /* 0x0000a2000c1e1500 */
[C---:B-1----:R-:W-:Y:S02]  /*3730*/  LEA R60, P0, R56.reuse, R0, 0x1 ;  /* 0x00000000383c7211 */ /* 0x042fe400078008ff */
[C---:B------:R-:W-:Y:S02]  /*3740*/  LEA R75, R47.reuse, R90, 0x1 ;  /* 0x0000005a2f4b7211 */ /* 0x040fe400078e08ff */
[-C--:B------:R-:W-:Y:S02]  /*3750*/  LEA.HI.X.SX32 R61, R56, R44.reuse, 0x1, P0 ;  /* 0x0000002c383d7211 */ /* 0x080fe400000f0eff */
[----:B------:R-:W-:Y:S01]  /*3760*/  LEA.HI.X.SX32 R63, R68, R44, 0x1, P1 ;  /* 0x0000002c443f7211 */ /* 0x000fe200008f0eff */
[----:B------:R-:W-:Y:S01]  /*3770*/  IMAD R48, R47, 0x2, R75 ;  /* 0x000000022f307824 */ /* 0x000fe200078e024b */
[C---:B0-----:R-:W-:Y:S01]  /*3780*/  LEA R64, P0, R85.reuse, R0, 0x1 ;  /* 0x0000000055407211 */ /* 0x041fe200078008ff */
[----:B-----5:R-:W-:Y:S03]  /*3790*/  STL [R1+0xb4], R4 ;  /* 0x0000b40401007387 */ /* 0x020fe60000100800 */
[----:B------:R-:W-:Y:S01]  /*37a0*/  LEA.HI.X.SX32 R65, R85, R44, 0x1, P0 ;  /* 0x0000002c55417211 */ /* 0x000fe200000f0eff */
[----:B------:R0:W-:Y:S01]  /*37b0*/  STL [R1+0xb0], R97 ;  /* 0x0000b06101007387 */ /* 0x0001e20000100800 */
[----:B------:R-:W-:-:S03]  /*37c0*/  LEA R3, R47, R48, 0x1 ;  /* 0x000000302f037211 */ /* 0x000fc600078e08ff */
[----:B------:R1:W5:Y:S04]  /*37d0*/  LDG.E.U16 R98, [R60.64] ;  /* 0x000000043c627981 */ /* 0x000368000c1e1500 */
[----:B------:R-:W-:Y:S04]  /*37e0*/  STL [R1+0xac], R55 ;  /* 0x0000ac3701007387 */ /* 0x000fe80000100800 */
[----:B0-----:R0:W5:Y:S01]  /*37f0*/  LDG.E.U16 R97, [R62.64] ;  /* 0x000000043e617981 */ /* 0x001162000c1e1500 */
[----:B-1----:R-:W-:Y:S01]  /*3800*/  LEA R60, P0, R89, R0, 0x1 ;  /* 0x00000000593c7211 */ /* 0x002fe200078008ff */
[----:B------:R-:W-:-:S03]  /*3810*/  IMAD R91, R47, 0x2, R3 ;  /* 0x000000022f5b7824 */ /* 0x000fc600078e0203 */
[----:B------:R-:W-:Y:S02]  /*3820*/  LEA.HI.X.SX32 R61, R89, R44, 0x1, P0 ;  /* 0x0000002c593d7211 */ /* 0x000fe400000f0eff */
[----:B0-----:R-:W-:-:S04]  /*3830*/  LEA R62, P1, R90, R0, 0x1 ;  /* 0x000000005a3e7211 */ /* 0x001fc800078208ff */
[----:B------:R-:W-:Y:S02]  /*3840*/  LEA.HI.X.SX32 R63, R90, R44, 0x1, P1 ;  /* 0x0000002c5a3f7211 */ /* 0x000fe400008f0eff */
[----:B------:R-:W-:Y:S01]  /*3850*/  LEA R73, R47, R91, 0x1 ;  /* 0x0000005b2f497211 */ /* 0x000fe200078e08ff */
[----:B---3--:R-:W-:Y:S04]  /*3860*/  STL [R1+0xa8], R92 ;  /* 0x0000a85c01007387 */ /* 0x008fe80000100800 */
[----:B------:R0:W-:Y:S04]  /*3870*/  STL [R1+0xa4], R96 ;  /* 0x0000a46001007387 */ /* 0x0001e80000100800 */
[----:B0-----:R0:W3:Y:S04]  /*3880*/  LDG.E.U16 R96, [R64.64] ;  /* 0x0000000440607981 */ /* 0x0010e8000c1e1500 */
[----:B----4-:R1:W-:Y:S01]  /*3890*/  STL [R1+0xa0], R95 ;  /* 0x0000a05f01007387 */ /* 0x0103e20000100800 */
[----:B0-----:R-:W-:-:S03]  /*38a0*/  LEA R64, P0, R91, R0, 0x1 ;  /* 0x000000005b407211 */ /* 0x001fc600078008ff */
[----:B-1----:R0:W4:Y:S01]  /*38b0*/  LDG.E.U16 R95, [R60.64] ;  /* 0x000000043c5f7981 */ /* 0x002122000c1e1500 */
[----:B------:R-:W-:-:S05]  /*38c0*/  LEA.HI.X.SX32 R65, R91, R44, 0x1, P0 ;  /* 0x0000002c5b417211 */ /* 0x000fca00000f0eff */
[----:B------:R1:W4:Y:S04]  /*38d0*/  LDG.E.U16 R91, [R64.64] ;  /* 0x00000004405b7981 */ /* 0x000328000c1e1500 */
[----:B------:R-:W-:Y:S04]  /*38e0*/  STL [R1+0x9c], R93 ;  /* 0x00009c5d01007387 */ /* 0x000fe80000100800 */
[----:B------:R0:W-:Y:S04]  /*38f0*/  STL [R1+0x98], R94 ;  /* 0x0000985e01007387 */ /* 0x0001e80000100800 */
[----:B0-----:R0:W4:Y:S01]  /*3900*/  LDG.E.U16 R94, [R62.64] ;  /* 0x000000043e5e7981 */ /* 0x001122000c1e1500 */
        /* <DEDUP_REMOVED lines=12> */
[-C--:B0-----:R-:W-:Y:S02]  /*39d0*/  LEA R62, P0, R70, R0.reuse, 0x1 ;  /* 0x00000000463e7211 */ /* 0x081fe400078008ff */
[----:B------:R-:W-:Y:S02]  /*39e0*/  LEA R60, P1, R92, R0, 0x1 ;  /* 0x000000005c3c7211 */ /* 0x000fe400078208ff */
[-C--:B------:R-:W-:Y:S02]  /*39f0*/  LEA.HI.X.SX32 R63, R70, R44.reuse, 0x1, P0 ;  /* 0x0000002c463f7211 */ /* 0x080fe400000f0eff */
[----:B------:R-:W-:Y:S02]  /*3a00*/  LEA.HI.X.SX32 R61, R92, R44, 0x1, P1 ;  /* 0x0000002c5c3d7211 */ /* 0x000fe400008f0eff */
[C---:B-1----:R-:W-:Y:S01]  /*3a10*/  LEA R64, P0, R93.reuse, R0, 0x1 ;  /* 0x000000005d407211 */ /* 0x042fe200078008ff */
[----:B------:R0:W4:Y:S03]  /*3a20*/  LDG.E.U16 R101, [R62.64] ;  /* 0x000000043e657981 */ /* 0x000126000c1e1500 */
[----:B------:R-:W-:Y:S01]  /*3a30*/  LEA.HI.X.SX32 R65, R93, R44, 0x1, P0 ;  /* 0x0000002c5d417211 */ /* 0x000fe200000f0eff */
[----:B------:R1:W-:Y:S02]  /*3a40*/  STL [R1+0x94], R69 ;  /* 0x0000944501007387 */ /* 0x0003e40000100800 */
[----:B-1----:R-:W-:-:S05]  /*3a50*/  IMAD R69, R47, 0x2, R89 ;  /* 0x000000022f457824 */ /* 0x002fca00078e0259 */
[C---:B------:R-:W-:Y:S01]  /*3a60*/  LEA R70, R47.reuse, R69, 0x1 ;  /* 0x000000452f467211 */ /* 0x040fe200078e08ff */
[----:B--2---:R1:W-:Y:S04]  /*3a70*/  STL [R1+0x90], R100 ;  /* 0x0000906401007387 */ /* 0x0043e80000100800 */
[----:B------:R-:W-:Y:S01]  /*3a80*/  IMAD R90, R47, 0x2, R70 ;  /* 0x000000022f5a7824 */ /* 0x000fe200078e0246 */
[----:B------:R2:W-:Y:S04]  /*3a90*/  STL [R1+0x8c], R99 ;  /* 0x00008c6301007387 */ /* 0x0005e80000100800 */
[C---:B0-----:R-:W-:Y:S01]  /*3aa0*/  LEA R62, P1, R90.reuse, R0, 0x1 ;  /* 0x000000005a3e7211 */ /* 0x041fe200078208ff */
[----:B-1----:R0:W4:Y:S03]  /*3ab0*/  LDG.E.U16 R100, [R60.64] ;  /* 0x000000043c647981 */ /* 0x002126000c1e1500 */
[----:B------:R-:W-:Y:S01]  /*3ac0*/  LEA.HI.X.SX32 R63, R90, R44, 0x1, P1 ;  /* 0x0000002c5a3f7211 */ /* 0x000fe200008f0eff */
[----:B--2---:R1:W2:Y:S01]  /*3ad0*/  LDG.E.U16 R99, [R64.64] ;  /* 0x0000000440637981 */ /* 0x0042a2000c1e1500 */
[----:B0-----:R-:W-:-:S03]  /*3ae0*/  LEA R60, P0, R83, R0, 0x1 ;  /* 0x00000000533c7211 */ /* 0x001fc600078008ff */
[----:B-----5:R0:W-:Y:S01]  /*3af0*/  STL [R1+0x88], R98 ;  /* 0x0000886201007387 */ /* 0x0201e20000100800 */
[----:B------:R-:W-:Y:S02]  /*3b00*/  LEA.HI.X.SX32 R61, R83, R44, 0x1, P0 ;  /* 0x0000002c533d7211 */ /* 0x000fe400000f0eff */
[C---:B-1----:R-:W-:Y:S01]  /*3b10*/  LEA R64, P0, R81.reuse, R0, 0x1 ;  /* 0x0000000051407211 */ /* 0x042fe200078008ff */
[----:B------:R1:W-:Y:S03]  /*3b20*/  STL [R1+0x84], R97 ;  /* 0x0000846101007387 */ /* 0x0003e60000100800 */
[----:B------:R-:W-:Y:S01]  /*3b30*/  LEA.HI.X.SX32 R65, R81, R44, 0x1, P0 ;  /* 0x0000002c51417211 */ /* 0x000fe200000f0eff */
[----:B0-----:R0:W5:Y:S04]  /*3b40*/  LDG.E.U16 R98, [R62.64] ;  /* 0x000000043e627981 */ /* 0x001168000c1e1500 */
[----:B-1----:R1:W5:Y:S01]  /*3b50*/  LDG.E.U16 R97, [R60.64] ;  /* 0x000000043c617981 */ /* 0x002362000c1e1500 */
[----:B0-----:R-:W-:-:S02]  /*3b60*/  LEA R62, P1, R80, R0, 0x1 ;  /* 0x00000000503e7211 */ /* 0x001fc400078208ff */
[----:B-1----:R-:W-:Y:S02]  /*3b70*/  LEA R60, P0, R78, R0, 0x1 ;  /* 0x000000004e3c7211 */ /* 0x002fe400078008ff */
[-C--:B------:R-:W-:Y:S02]  /*3b80*/  LEA.HI.X.SX32 R63, R80, R44.reuse, 0x1, P1 ;  /* 0x0000002c503f7211 */ /* 0x080fe400008f0eff */
[----:B------:R-:W-:Y:S02]  /*3b90*/  LEA.HI.X.SX32 R61, R78, R44, 0x1, P0 ;  /* 0x0000002c4e3d7211 */ /* 0x000fe400000f0eff */
[----:B------:R-:W-:Y:S01]  /*3ba0*/  LEA R90, R47, R90, 0x1 ;  /* 0x0000005a2f5a7211 */ /* 0x000fe200078e08ff */
[----:B---3--:R0:W-:Y:S04]  /*3bb0*/  STL [R1+0x80], R96 ;  /* 0x0000806001007387 */ /* 0x0081e80000100800 */
[----:B0-----:R0:W3:Y:S04]  /*3bc0*/  LDG.E.U16 R96, [R64.64] ;  /* 0x0000000440607981 */ /* 0x0010e8000c1e1500 */
[----:B----4-:R1:W-:Y:S01]  /*3bd0*/  STL [R1+0x7c], R95 ;  /* 0x00007c5f01007387 */ /* 0x0103e20000100800 */
[----:B0-----:R-:W-:-:S03]  /*3be0*/  LEA R64, P1, R79, R0, 0x1 ;  /* 0x000000004f407211 */ /* 0x001fc600078208ff */
[----:B-1----:R0:W4:Y:S01]  /*3bf0*/  LDG.E.U16 R95, [R62.64] ;  /* 0x000000043e5f7981 */ /* 0x002122000c1e1500 */
[----:B------:R-:W-:-:S05]  /*3c00*/  LEA.HI.X.SX32 R65, R79, R44, 0x1, P1 ;  /* 0x0000002c4f417211 */ /* 0x000fca00008f0eff */
[----:B------:R1:W4:Y:S01]  /*3c10*/  LDG.E.U16 R93, [R64.64] ;  /* 0x00000004405d7981 */ /* 0x000322000c1e1500 */
[----:B0-----:R-:W-:-:S03]  /*3c20*/  LEA R62, P0, R66, R0, 0x1 ;  /* 0x00000000423e7211 */ /* 0x001fc600078008ff */
[----:B------:R0:W-:Y:S01]  /*3c30*/  STL [R1+0x78], R94 ;  /* 0x0000785e01007387 */ /* 0x0001e20000100800 */
[----:B------:R-:W-:Y:S02]  /*3c40*/  LEA.HI.X.SX32 R63, R66, R44, 0x1, P0 ;  /* 0x0000002c423f7211 */ /* 0x000fe400000f0eff */
[C---:B------:R-:W-:Y:S01]  /*3c50*/  LEA R66, P0, R67.reuse, R0, 0x1 ;  /* 0x0000000043427211 */ /* 0x040fe200078008ff */
[----:B0-----:R0:W4:Y:S03]  /*3c60*/  LDG.E.U16 R94, [R60.64] ;  /* 0x000000043c5e7981 */ /* 0x001126000c1e1500 */
[----:B------:R-:W-:Y:S01]  /*3c70*/  LEA.HI.X.SX32 R67, R67, R44, 0x1, P0 ;  /* 0x0000002c43437211 */ /* 0x000fe200000f0eff */
[----:B------:R1:W-:Y:S04]  /*3c80*/  STL [R1+0x74], R91 ;  /* 0x0000745b01007387 */ /* 0x0003e80000100800 */
[----:B------:R1:W4:Y:S01]  /*3c90*/  LDG.E.U16 R92, [R62.64] ;  /* 0x000000043e5c7981 */ /* 0x000322000c1e1500 */
[----:B0-----:R-:W-:-:S03]  /*3ca0*/  LEA R60, P1, R77, R0, 0x1 ;  /* 0x000000004d3c7211 */ /* 0x001fc600078208ff */
[----:B------:R0:W4:Y:S01]  /*3cb0*/  LDG.E.U16 R83, [R66.64] ;  /* 0x0000000442537981 */ /* 0x000122000c1e1500 */
[----:B------:R-:W-:Y:S02]  /*3cc0*/  LEA.HI.X.SX32 R61, R77, R44, 0x1, P1 ;  /* 0x0000002c4d3d7211 */ /* 0x000fe400008f0eff */
[-C--:B-1----:R-:W-:Y:S02]  /*3cd0*/  LEA R64, P1, R76, R0.reuse, 0x1 ;  /* 0x000000004c407211 */ /* 0x082fe400078208ff */
[----:B------:R-:W-:Y:S01]  /*3ce0*/  LEA R62, P0, R74, R0, 0x1 ;  /* 0x000000004a3e7211 */ /* 0x000fe200078008ff */
[----:B------:R1:W4:Y:S01]  /*3cf0*/  LDG.E.U16 R91, [R60.64] ;  /* 0x000000043c5b7981 */ /* 0x000322000c1e1500 */
[-C--:B------:R-:W-:Y:S02]  /*3d00*/  LEA.HI.X.SX32 R65, R76, R44.reuse, 0x1, P1 ;  /* 0x0000002c4c417211 */ /* 0x080fe400008f0eff */
[----:B------:R-:W-:Y:S02]  /*3d10*/  LEA.HI.X.SX32 R63, R74, R44, 0x1, P0 ;  /* 0x0000002c4a3f7211 */ /* 0x000fe400000f0eff */
[-C--:B0-----:R-:W-:Y:S01]  /*3d20*/  LEA R66, P0, R73, R0.reuse, 0x1 ;  /* 0x0000000049427211 */ /* 0x081fe200078008ff */
[----:B------:R0:W4:Y:S01]  /*3d30*/  LDG.E.U16 R81, [R64.64] ;  /* 0x0000000440517981 */ /* 0x000122000c1e1500 */
[----:B-1----:R-:W-:-:S03]  /*3d40*/  LEA R60, P1, R75, R0, 0x1 ;  /* 0x000000004b3c7211 */ /* 0x002fc600078208ff */
[----:B------:R1:W4:Y:S01]  /*3d50*/  LDG.E.U16 R80, [R62.64] ;  /* 0x000000043e507981 */ /* 0x000322000c1e1500 */
[-C--:B------:R-:W-:Y:S02]  /*3d60*/  LEA.HI.X.SX32 R61, R75, R44.reuse, 0x1, P1 ;  /* 0x0000002c4b3d7211 */ /* 0x080fe400008f0eff */
[----:B------:R-:W-:-:S03]  /*3d70*/  LEA.HI.X.SX32 R67, R73, R44, 0x1, P0 ;  /* 0x0000002c49437211 */ /* 0x000fc600000f0eff */
[----:B------:R0:W4:Y:S01]  /*3d80*/  LDG.E.U16 R79, [R60.64] ;  /* 0x000000043c4f7981 */ /* 0x000122000c1e1500 */
[----:B-1----:R-:W-:-:S03]  /*3d90*/  LEA R62, P0, R72, R0, 0x1 ;  /* 0x00000000483e7211 */ /* 0x002fc600078008ff */
[----:B------:R1:W4:Y:S01]  /*3da0*/  LDG.E.U16 R78, [R66.64] ;  /* 0x00000004424e7981 */ /* 0x000322000c1e1500 */
[----:B------:R-:W-:Y:S02]  /*3db0*/  LEA.HI.X.SX32 R63, R72, R44, 0x1, P0 ;  /* 0x0000002c483f7211 */ /* 0x000fe400000f0eff */
[----:B0-----:R-:W-:-:S03]  /*3dc0*/  LEA R60, P1, R85, R0, 0x1 ;  /* 0x00000000553c7211 */ /* 0x001fc600078208ff */
[----:B------:R0:W4:Y:S01]  /*3dd0*/  LDG.E.U16 R77, [R62.64] ;  /* 0x000000043e4d7981 */ /* 0x000122000c1e1500 */
[----:B------:R-:W-:Y:S02]  /*3de0*/  LEA R64, P0, R89, R0, 0x1 ;  /* 0x0000000059407211 */ /* 0x000fe400078008ff */
[-C--:B------:R-:W-:Y:S02]  /*3df0*/  LEA.HI.X.SX32 R61, R85, R44.reuse, 0x1, P1 ;  /* 0x0000002c553d7211 */ /* 0x080fe400008f0eff */
[----:B------:R-:W-:-:S03]  /*3e00*/  LEA.HI.X.SX32 R65, R89, R44, 0x1, P0 ;  /* 0x0000002c59417211 */ /* 0x000fc600000f0eff */
[----:B------:R1:W4:Y:S01]  /*3e10*/  LDG.E.U16 R76, [R60.64] ;  /* 0x000000043c4c7981 */ /* 0x000322000c1e1500 */
[----:B0-----:R-:W-:-:S03]  /*3e20*/  LEA R62, P1, R90, R0, 0x1 ;  /* 0x000000005a3e7211 */ /* 0x001fc600078208ff */
[----:B------:R0:W4:Y:S01]  /*3e30*/  LDG.E.U16 R75, [R64.64] ;  /* 0x00000004404b7981 */ /* 0x000122000c1e1500 */
[----:B------:R-:W-:Y:S02]  /*3e40*/  LEA.HI.X.SX32 R63, R90, R44, 0x1, P1 ;  /* 0x0000002c5a3f7211 */ /* 0x000fe400008f0eff */
[----:B-1----:R-:W-:-:S03]  /*3e50*/  LEA R60, P0, R71, R0, 0x1 ;  /* 0x00000000473c7211 */ /* 0x002fc600078008ff */
[----:B------:R1:W4:Y:S01]  /*3e60*/  LDG.E.U16 R74, [R62.64] ;  /* 0x000000043e4a7981 */ /* 0x000322000c1e1500 */
[----:B------:R-:W-:Y:S02]  /*3e70*/  LEA.HI.X.SX32 R61, R71, R44, 0x1, P0 ;  /* 0x0000002c473d7211 */ /* 0x000fe400000f0eff */
[----:B0-----:R-:W-:-:S03]  /*3e80*/  LEA R64, P0, R57, R0, 0x1 ;  /* 0x0000000039407211 */ /* 0x001fc600078008ff */
[----:B------:R0:W4:Y:S01]  /*3e90*/  LDG.E.U16 R73, [R60.64] ;  /* 0x000000043c497981 */ /* 0x000122000c1e1500 */
[----:B------:R-:W-:Y:S02]  /*3ea0*/  LEA.HI.X.SX32 R65, R57, R44, 0x1, P0 ;  /* 0x0000002c39417211 */ /* 0x000fe400000f0eff */
[----:B-1----:R-:W-:-:S03]  /*3eb0*/  LEA R62, P1, R58, R0, 0x1 ;  /* 0x000000003a3e7211 */ /* 0x002fc600078208ff */
[----:B------:R1:W4:Y:S01]  /*3ec0*/  LDG.E.U16 R72, [R64.64] ;  /* 0x0000000440487981 */ /* 0x000322000c1e1500 */
[----:B0-----:R-:W-:Y:S02]  /*3ed0*/  LEA R60, P0, R52, R0, 0x1 ;  /* 0x00000000343c7211 */ /* 0x001fe400078008ff */
[-C--:B------:R-:W-:Y:S02]  /*3ee0*/  LEA.HI.X.SX32 R63, R58, R44.reuse, 0x1, P1 ;  /* 0x0000002c3a3f7211 */ /* 0x080fe400008f0eff */
[----:B------:R-:W-:Y:S02]  /*3ef0*/  LEA.HI.X.SX32 R61, R52, R44, 0x1, P0 ;  /* 0x0000002c343d7211 */ /* 0x000fe400000f0eff */
[CC--:B-1----:R-:W-:Y:S01]  /*3f00*/  LEA R64, P1, R53.reuse, R0.reuse, 0x1 ;  /* 0x0000000035407211 */ /* 0x0c2fe200078208ff */
[----:B------:R0:W4:Y:S01]  /*3f10*/  LDG.E.U16 R71, [R62.64] ;  /* 0x000000043e477981 */ /* 0x000122000c1e1500 */
[C---:B------:R-:W-:Y:S02]  /*3f20*/  LEA R52, P0, R50.reuse, R0, 0x1 ;  /* 0x0000000032347211 */ /* 0x040fe400078008ff */
[-C--:B------:R-:W-:Y:S01]  /*3f30*/  LEA.HI.X.SX32 R65, R53, R44.reuse, 0x1, P1 ;  /* 0x0000002c35417211 */ /* 0x080fe200008f0eff */
[----:B------:R1:W4:Y:S01]  /*3f40*/  LDG.E.U16 R67, [R60.64] ;  /* 0x000000043c437981 */ /* 0x000322000c1e1500 */
[----:B------:R-:W-:-:S02]  /*3f50*/  LEA.HI.X.SX32 R53, R50, R44, 0x1, P0 ;  /* 0x0000002c32357211 */ /* 0x000fc400000f0eff */
[-C--:B------:R-:W-:Y:S01]  /*3f60*/  LEA R50, P0, R54, R0.reuse, 0x1 ;  /* 0x0000000036327211 */ /* 0x080fe200078008ff */
[----:B------:R0:W4:Y:S04]  /*3f70*/  LDG.E.U16 R66, [R64.64] ;  /* 0x0000000440427981 */ /* 0x000128000c1e1500 */
[----:B------:R0:W4:Y:S01]  /*3f80*/  LDG.E.U16 R57, [R52.64] ;  /* 0x0000000434397981 */ /* 0x000122000c1e1500 */
[----:B-1----:R-:W-:-:S04]  /*3f90*/  LEA R60, P1, R51, R0, 0x1 ;  /* 0x00000000333c7211 */ /* 0x002fc800078208ff */
[-C--:B------:R-:W-:Y:S02]  /*3fa0*/  LEA.HI.X.SX32 R61, R51, R44.reuse, 0x1, P1 ;  /* 0x0000002c333d7211 */ /* 0x080fe400008f0eff */
[----:B------:R-:W-:Y:S02]  /*3fb0*/  LEA.HI.X.SX32 R51, R54, R44, 0x1, P0 ;  /* 0x0000002c36337211 */ /* 0x000fe400000f0eff */
[C---:B0-----:R-:W-:Y:S01]  /*3fc0*/  LEA R52, P1, R49.reuse, R0, 0x1 ;  /* 0x0000000031347211 */ /* 0x041fe200078208ff */
[----:B------:R0:W4:Y:S03]  /*3fd0*/  LDG.E.U16 R65, [R60.64] ;  /* 0x000000043c417981 */ /* 0x000126000c1e1500 */
[----:B------:R-:W-:Y:S01]  /*3fe0*/  LEA.HI.X.SX32 R53, R49, R44, 0x1, P1 ;  /* 0x0000002c31357211 */ /* 0x000fe200008f0eff */
[----:B------:R-:W-:Y:S01]  /*3ff0*/  STL [R1+0x70], R101 ;  /* 0x0000706501007387 */ /* 0x000fe20000100800 */
[----:B------:R-:W-:-:S03]  /*4000*/  LEA R62, P1, R45, R0, 0x1 ;  /* 0x000000002d3e7211 */ /* 0x000fc600078208ff */
[----:B------:R1:W4:Y:S01]  /*4010*/  LDG.E.U16 R64, [R50.64] ;  /* 0x0000000432407981 */ /* 0x000322000c1e1500 */
[----:B0-----:R-:W-:-:S03]  /*4020*/  LEA R60, P0, R48, R0, 0x1 ;  /* 0x00000000303c7211 */ /* 0x001fc600078008ff */
[----:B------:R0:W4:Y:S01]  /*4030*/  LDG.E.U16 R58, [R52.64] ;  /* 0x00000004343a7981 */ /* 0x000122000c1e1500 */
[-C--:B------:R-:W-:Y:S02]  /*4040*/  LEA.HI.X.SX32 R61, R48, R44.reuse, 0x1, P0 ;  /* 0x0000002c303d7211 */ /* 0x080fe400000f0eff */
[----:B------:R-:W-:-:S03]  /*4050*/  LEA.HI.X.SX32 R63, R45, R44, 0x1, P1 ;  /* 0x0000002c2d3f7211 */ /* 0x000fc600008f0eff */
[----:B------:R-:W4:Y:S04]  /*4060*/  LDG.E.U16 R125, [R60.64] ;  /* 0x000000043c7d7981 */ /* 0x000f28000c1e1500 */
[----:B------:R-:W4:Y:S04]  /*4070*/  LDG.E.U16 R124, [R62.64] ;  /* 0x000000043e7c7981 */ /* 0x000f28000c1e1500 */
[----:B------:R-:W-:Y:S04]  /*4080*/  STL [R1+0x6c], R100 ;  /* 0x00006c6401007387 */ /* 0x000fe80000100800 */
[----:B--2---:R-:W-:Y:S01]  /*4090*/  STL [R1+0x68], R99 ;  /* 0x0000686301007387 */ /* 0x004fe20000100800 */
[----:B------:R-:W-:-:S03]  /*40a0*/  LEA R48, P0, R55, R0, 0x1 ;  /* 0x0000000037307211 */ /* 0x000fc600078008ff */
[----:B-----5:R-:W-:Y:S04]  /*40b0*/  STL [R1+0x64], R98 ;  /* 0x0000646201007387 */ /* 0x020fe80000100800 */
[----:B------:R-:W-:Y:S01]  /*40c0*/  STL [R1+0x60], R97 ;  /* 0x0000606101007387 */ /* 0x000fe20000100800 */
[----:B------:R-:W-:Y:S02]  /*40d0*/  LEA.HI.X.SX32 R49, R55, R44, 0x1, P0 ;  /* 0x0000002c37317211 */ /* 0x000fe400000f0eff */
[-C--:B-1----:R-:W-:Y:S02]  /*40e0*/  LEA R50, P0, R59, R0.reuse, 0x1 ;  /* 0x000000003b327211 */ /* 0x082fe400078008ff */
[----:B0-----:R-:W-:Y:S02]  /*40f0*/  LEA R52, P1, R69, R0, 0x1 ;  /* 0x0000000045347211 */ /* 0x001fe400078208ff */
[----:B------:R-:W-:-:S02]  /*4100*/  LEA.HI.X.SX32 R51, R59, R44, 0x1, P0 ;  /* 0x0000002c3b337211 */ /* 0x000fc400000f0eff */
[----:B------:R-:W-:-:S03]  /*4110*/  LEA.HI.X.SX32 R53, R69, R44, 0x1, P1 ;  /* 0x0000002c45357211 */ /* 0x000fc600008f0eff */
[----:B------:R-:W2:Y:S04]  /*4120*/  LDG.E.U16 R69, [R50.64] ;  /* 0x0000000432457981 */ /* 0x000ea8000c1e1500 */
[----:B---3--:R-:W-:Y:S04]  /*4130*/  STL [R1+0x5c], R96 ;  /* 0x00005c6001007387 */ /* 0x008fe80000100800 */
[----:B----4-:R-:W-:Y:S04]  /*4140*/  STL [R1+0x58], R95 ;  /* 0x0000585f01007387 */ /* 0x010fe80000100800 */
[----:B------:R-:W-:Y:S04]  /*4150*/  STL [R1+0x54], R94 ;  /* 0x0000545e01007387 */ /* 0x000fe80000100800 */
        /* <DEDUP_REMOVED lines=12> */
[----:B------:R0:W-:Y:S04]  /*4220*/  STL [R1+0x6ac], R125 ;  /* 0x0006ac7d01007387 */ /* 0x0001e80000100800 */
[----:B0-----:R-:W3:Y:S04]  /*4230*/  LDL.LU R125, [R1+0x230] ;  /* 0x00023000017d7983 */ /* 0x001ee80000300800 */
[----:B------:R-:W-:Y:S04]  /*4240*/  STL [R1+0x20], R73 ;  /* 0x0000204901007387 */ /* 0x000fe80000100800 */
[----:B------:R0:W-:Y:S04]  /*4250*/  STL [R1+0x6b0], R124 ;  /* 0x0006b07c01007387 */ /* 0x0001e80000100800 */
[----:B------:R-:W-:Y:S04]  /*4260*/  STL [R1+0x1c], R72 ;  /* 0x00001c4801007387 */ /* 0x000fe80000100800 */
[----:B0-----:R-:W4:Y:S04]  /*4270*/  LDL.LU R124, [R1+0x23c] ;  /* 0x00023c00017c7983 */ /* 0x001f280000300800 */
[----:B------:R0:W-:Y:S04]  /*4280*/  STL [R1+0x18], R71 ;  /* 0x0000184701007387 */ /* 0x0001e80000100800 */
[----:B0-----:R-:W5:Y:S01]  /*4290*/  LDG.E.U16 R71, [R48.64] ;  /* 0x0000000430477981 */ /* 0x001f62000c1e1500 */
[----:B------:R-:W-:-:S03]  /*42a0*/  IMAD R90, R47, 0x2, R90 ;  /* 0x000000022f5a7824 */ /* 0x000fc600078e025a */
[----:B------:R-:W-:Y:S02]  /*42b0*/  STL [R1+0x14], R67 ;  /* 0x0000144301007387 */ /* 0x000fe40000100800 */
[----:B------:R-:W-:-:S04]  /*42c0*/  LEA R54, P0, R90, R0, 0x1 ;  /* 0x000000005a367211 */ /* 0x000fc800078008ff */
[----:B------:R-:W-:-:S05]  /*42d0*/  LEA.HI.X.SX32 R55, R90, R44, 0x1, P0 ;  /* 0x0000002c5a377211 */ /* 0x000fca00000f0eff */
[----:B------:R0:W2:Y:S04]  /*42e0*/  LDG.E.U16 R45, [R54.64] ;  /* 0x00000004362d7981 */ /* 0x0000a8000c1e1500 */
[----:B-----5:R1:W-:Y:S04]  /*42f0*/  STL [R1+0x6b4], R71 ;  /* 0x0006b44701007387 */ /* 0x0203e80000100800 */
[----:B-1----:R-:W5:Y:S04]  /*4300*/  LDL.LU R71, [R1+0x240] ;  /* 0x0002400001477983 */ /* 0x002f680000300800 */
[----:B------:R-:W-:Y:S04]  /*4310*/  STL [R1+0x10], R66 ;  /* 0x0000104201007387 */ /* 0x000fe80000100800 */
[----:B--2---:R1:W-:Y:S04]  /*4320*/  STL [R1+0x6b8], R69 ;  /* 0x0006b84501007387 */ /* 0x0043e80000100800 */
[----:B------:R2:W-:Y:S01]  /*4330*/  STL [R1+0xc], R57 ;  /* 0x00000c3901007387 */ /* 0x0005e20000100800 */
[----:B0-----:R-:W-:-:S03]  /*4340*/  LEA R54, P0, R88, R0, 0x1 ;  /* 0x0000000058367211 */ /* 0x001fc600078008ff */
[----:B-1----:R-:W3:Y:S04]  /*4350*/  LDL.LU R69, [R1+0x1e0] ;  /* 0x0001e00001457983 */ /* 0x002ee80000300800 */
[----:B--2---:R0:W2:Y:S01]  /*4360*/  LDG.E.U16 R57, [R52.64] ;  /* 0x0000000434397981 */ /* 0x0040a2000c1e1500 */
[----:B------:R-:W-:Y:S02]  /*4370*/  LEA.HI.X.SX32 R55, R88, R44, 0x1, P0 ;  /* 0x0000002c58377211 */ /* 0x000fe400000f0eff */
[-C--:B------:R-:W-:Y:S02]  /*4380*/  LEA R48, P1, R87, R0.reuse, 0x1 ;  /* 0x0000000057307211 */ /* 0x080fe400078208ff */
[-C--:B------:R-:W-:Y:S02]  /*4390*/  LEA R50, P3, R84, R0.reuse, 0x1 ;  /* 0x0000000054327211 */ /* 0x080fe400078608ff */
[----:B0-----:R-:W-:-:S02]  /*43a0*/  LEA R52, P2, R86, R0, 0x1 ;  /* 0x0000000056347211 */ /* 0x001fc400078408ff */
[-C--:B------:R-:W-:Y:S02]  /*43b0*/  LEA.HI.X.SX32 R49, R87, R44.reuse, 0x1, P1 ;  /* 0x0000002c57317211 */ /* 0x080fe400008f0eff */
[-C--:B------:R-:W-:Y:S02]  /*43c0*/  LEA.HI.X.SX32 R53, R86, R44.reuse, 0x1, P2 ;  /* 0x0000002c56357211 */ /* 0x080fe400010f0eff */
[----:B------:R-:W-:Y:S02]  /*43d0*/  LEA.HI.X.SX32 R51, R84, R44, 0x1, P3 ;  /* 0x0000002c54337211 */ /* 0x000fe400018f0eff */
[CC--:B------:R-:W-:Y:S02]  /*43e0*/  LEA R62, P1, R41.reuse, R0.reuse, 0x1 ;  /* 0x00000000293e7211 */ /* 0x0c0fe400078208ff */
[----:B------:R-:W-:Y:S02]  /*43f0*/  LEA R60, P2, R42, R0, 0x1 ;  /* 0x000000002a3c7211 */ /* 0x000fe400078408ff */
[----:B------:R-:W-:-:S02]  /*4400*/  LEA.HI.X.SX32 R63, R41, R44, 0x1, P1 ;  /* 0x0000002c293f7211 */ /* 0x000fc400008f0eff */
[----:B------:R-:W-:Y:S02]  /*4410*/  LEA.HI.X.SX32 R61, R42, R44, 0x1, P2 ;  /* 0x0000002c2a3d7211 */ /* 0x000fe400010f0eff */
[CC--:B------:R-:W-:Y:S02]  /*4420*/  LEA R72, P1, R38.reuse, R0.reuse, 0x1 ;  /* 0x0000000026487211 */ /* 0x0c0fe400078208ff */
[C---:B------:R-:W-:Y:S02]  /*4430*/  LEA R66, P2, R39.reuse, R0, 0x1 ;  /* 0x0000000027427211 */ /* 0x040fe400078408ff */
[-C--:B------:R-:W-:Y:S02]  /*4440*/  LEA.HI.X.SX32 R73, R38, R44.reuse, 0x1, P1 ;  /* 0x0000002c26497211 */ /* 0x080fe400008f0eff */
[----:B------:R-:W-:Y:S02]  /*4450*/  LEA.HI.X.SX32 R67, R39, R44, 0x1, P2 ;  /* 0x0000002c27437211 */ /* 0x000fe400010f0eff */
[----:B------:R-:W-:-:S04]  /*4460*/  LEA R76, P1, R34, R0, 0x1 ;  /* 0x00000000224c7211 */ /* 0x000fc800078208ff */
[----:B------:R-:W-:Y:S02]  /*4470*/  LEA.HI.X.SX32 R77, R34, R44, 0x1, P1 ;  /* 0x0000002c224d7211 */ /* 0x000fe400008f0eff */
[----:B------:R-:W-:-:S04]  /*4480*/  LEA R80, P1, R30, R0, 0x1 ;  /* 0x000000001e507211 */ /* 0x000fc800078208ff */
[----:B------:R-:W-:Y:S01]  /*4490*/  LEA.HI.X.SX32 R81, R30, R44, 0x1, P1 ;  /* 0x0000002c1e517211 */ /* 0x000fe200008f0eff */
[----:B--2---:R0:W-:Y:S04]  /*44a0*/  STL [R1+0x6bc], R57 ;  /* 0x0006bc3901007387 */ /* 0x0041e80000100800 */
[----:B------:R-:W-:Y:S04]  /*44b0*/  STL [R1+0x8], R65 ;  /* 0x0000084101007387 */ /* 0x000fe80000100800 */
[----:B0-----:R-:W3:Y:S04]  /*44c0*/  LDL.LU R57, [R1+0x1ec] ;  /* 0x0001ec0001397983 */ /* 0x001ee80000300800 */
[----:B------:R0:W-:Y:S04]  /*44d0*/  STL [R1+0x6c0], R45 ;  /* 0x0006c02d01007387 */ /* 0x0001e80000100800 */
[----:B------:R-:W-:Y:S04]  /*44e0*/  STL [R1+0x4], R64 ;  /* 0x0000044001007387 */ /* 0x000fe80000100800 */
[----:B0-----:R-:W3:Y:S04]  /*44f0*/  LDL.LU R45, [R1+0x1f0] ;  /* 0x0001f000012d7983 */ /* 0x001ee80000300800 */
[----:B------:R-:W-:Y:S04]  /*4500*/  STL [R1], R58 ;  /* 0x0000003a01007387 */ /* 0x000fe80000100800 */
[----:B------:R0:W-:Y:S04]  /*4510*/  STL [R1+0x6c8], R54 ;  /* 0x0006c83601007387 */ /* 0x0001e80000100800 */
[----:B0-----:R-:W3:Y:S04]  /*4520*/  LDL.LU R54, [R1+0x24c] ;  /* 0x00024c0001367983 */ /* 0x001ee80000300800 */
[----:B------:R0:W-:Y:S04]  /*4530*/  STL [R1+0x6c4], R55 ;  /* 0x0006c43701007387 */ /* 0x0001e80000100800 */
[----:B0-----:R-:W3:Y:S04]  /*4540*/  LDL.LU R55, [R1+0x250] ;  /* 0x0002500001377983 */ /* 0x001ee80000300800 */
[----:B------:R0:W-:Y:S04]  /*4550*/  STL [R1+0x6d0], R48 ;  /* 0x0006d03001007387 */ /* 0x0001e80000100800 */
[----:B0-----:R-:W3:Y:S01]  /*4560*/  LDL.LU R48, [R1+0x25c] ;  /* 0x00025c0001307983 */ /* 0x001ee20000300800 */
[----:B------:R-:W-:-:S02]  /*4570*/  LEA R64, P0, R82, R0, 0x1 ;  /* 0x0000000052407211 */ /* 0x000fc400078008ff */
[C---:B------:R-:W-:Y:S02]  /*4580*/  LEA R58, P3, R43.reuse, R0, 0x1 ;  /* 0x000000002b3a7211 */ /* 0x040fe400078608ff */
[-C--:B------:R-:W-:Y:S02]  /*4590*/  LEA.HI.X.SX32 R65, R82, R44.reuse, 0x1, P0 ;  /* 0x0000002c52417211 */ /* 0x080fe400000f0eff */
[----:B------:R-:W-:Y:S02]  /*45a0*/  LEA.HI.X.SX32 R59, R43, R44, 0x1, P3 ;  /* 0x0000002c2b3b7211 */ /* 0x000fe400018f0eff */
[CC--:B------:R-:W-:Y:S02]  /*45b0*/  LEA R74, P0, R37.reuse, R0.reuse, 0x1 ;  /* 0x00000000254a7211 */ /* 0x0c0fe400078008ff */
[----:B------:R-:W-:Y:S02]  /*45c0*/  LEA R42, P3, R40, R0, 0x1 ;  /* 0x00000000282a7211 */ /* 0x000fe400078608ff */
[----:B------:R-:W-:-:S02]  /*45d0*/  LEA.HI.X.SX32 R75, R37, R44, 0x1, P0 ;  /* 0x0000002c254b7211 */ /* 0x000fc400000f0eff */
[----:B------:R-:W-:Y:S02]  /*45e0*/  LEA.HI.X.SX32 R43, R40, R44, 0x1, P3 ;  /* 0x0000002c282b7211 */ /* 0x000fe400018f0eff */
[-C--:B------:R-:W-:Y:S02]  /*45f0*/  LEA R78, P0, R33, R0.reuse, 0x1 ;  /* 0x00000000214e7211 */ /* 0x080fe400078008ff */
[-C--:B------:R-:W-:Y:S02]  /*4600*/  LEA R40, P2, R35, R0.reuse, 0x1 ;  /* 0x0000000023287211 */ /* 0x080fe400078408ff */
[----:B------:R-:W-:Y:S02]  /*4610*/  LEA R38, P3, R36, R0, 0x1 ;  /* 0x0000000024267211 */ /* 0x000fe400078608ff */
[-C--:B------:R-:W-:Y:S02]  /*4620*/  LEA.HI.X.SX32 R79, R33, R44.reuse, 0x1, P0 ;  /* 0x0000002c214f7211 */ /* 0x080fe400000f0eff */
        /* <DEDUP_REMOVED lines=10> */
[-C--:B------:R-:W-:Y:S02]  /*46d0*/  LEA R32, P2, R27, R0.reuse, 0x1 ;  /* 0x000000001b207211 */ /* 0x080fe400078408ff */
[----:B------:R-:W-:Y:S02]  /*46e0*/  LEA R30, P3, R28, R0, 0x1 ;  /* 0x000000001c1e7211 */ /* 0x000fe400078608ff */
[----:B------:R-:W-:-:S02]  /*46f0*/  LEA R47, R47, R90, 0x1 ;  /* 0x0000005a2f2f7211 */ /* 0x000fc400078e08ff */
[-C--:B------:R-:W-:Y:S02]  /*4700*/  LEA.HI.X.SX32 R87, R25, R44.reuse, 0x1, P0 ;  /* 0x0000002c19577211 */ /* 0x080fe400000f0eff */
[-C--:B------:R-:W-:Y:S02]  /*4710*/  LEA.HI.X.SX32 R85, R26, R44.reuse, 0x1, P1 ;  /* 0x0000002c1a557211 */ /* 0x080fe400008f0eff */
[-C--:B------:R-:W-:Y:S02]  /*4720*/  LEA.HI.X.SX32 R33, R27, R44.reuse, 0x1, P2 ;  /* 0x0000002c1b217211 */ /* 0x080fe400010f0eff */
[----:B------:R-:W-:Y:S02]  /*4730*/  LEA.HI.X.SX32 R31, R28, R44, 0x1, P3 ;  /* 0x0000002c1c1f7211 */ /* 0x000fe400018f0eff */
[-C--:B------:R-:W-:Y:S02]  /*4740*/  LEA R90, P0, R21, R0.reuse, 0x1 ;  /* 0x00000000155a7211 */ /* 0x080fe400078008ff */
[----:B------:R-:W-:-:S02]  /*4750*/  LEA R88, P1, R22, R0, 0x1 ;  /* 0x0000000016587211 */ /* 0x000fc400078208ff */
[-C--:B------:R-:W-:Y:S02]  /*4760*/  LEA R28, P2, R23, R0.reuse, 0x1 ;  /* 0x00000000171c7211 */ /* 0x080fe400078408ff */
[----:B------:R-:W-:Y:S02]  /*4770*/  LEA R26, P3, R24, R0, 0x1 ;  /* 0x00000000181a7211 */ /* 0x000fe400078608ff */
[-C--:B------:R-:W-:Y:S02]  /*4780*/  LEA.HI.X.SX32 R91, R21, R44.reuse, 0x1, P0 ;  /* 0x0000002c155b7211 */ /* 0x080fe400000f0eff */
[-C--:B------:R-:W-:Y:S02]  /*4790*/  LEA.HI.X.SX32 R89, R22, R44.reuse, 0x1, P1 ;  /* 0x0000002c16597211 */ /* 0x080fe400008f0eff */
[-C--:B------:R-:W-:Y:S02]  /*47a0*/  LEA.HI.X.SX32 R29, R23, R44.reuse, 0x1, P2 ;  /* 0x0000002c171d7211 */ /* 0x080fe400010f0eff */
[----:B------:R-:W-:-:S02]  /*47b0*/  LEA.HI.X.SX32 R27, R24, R44, 0x1, P3 ;  /* 0x0000002c181b7211 */ /* 0x000fc400018f0eff */
[-C--:B------:R-:W-:Y:S02]  /*47c0*/  LEA R94, P0, R17, R0.reuse, 0x1 ;  /* 0x00000000115e7211 */ /* 0x080fe400078008ff */
[-C--:B------:R-:W-:Y:S02]  /*47d0*/  LEA R92, P1, R18, R0.reuse, 0x1 ;  /* 0x00000000125c7211 */ /* 0x080fe400078208ff */
[-C--:B------:R-:W-:Y:S02]  /*47e0*/  LEA R24, P2, R19, R0.reuse, 0x1 ;  /* 0x0000000013187211 */ /* 0x080fe400078408ff */
[----:B------:R-:W-:Y:S02]  /*47f0*/  LEA R22, P3, R20, R0, 0x1 ;  /* 0x0000000014167211 */ /* 0x000fe400078608ff */
[-C--:B------:R-:W-:Y:S02]  /*4800*/  LEA.HI.X.SX32 R95, R17, R44.reuse, 0x1, P0 ;  /* 0x0000002c115f7211 */ /* 0x080fe400000f0eff */
[----:B------:R-:W-:-:S02]  /*4810*/  LEA.HI.X.SX32 R93, R18, R44, 0x1, P1 ;  /* 0x0000002c125d7211 */ /* 0x000fc400008f0eff */
[-C--:B------:R-:W-:Y:S02]  /*4820*/  LEA.HI.X.SX32 R25, R19, R44.reuse, 0x1, P2 ;  /* 0x0000002c13197211 */ /* 0x080fe400010f0eff */
[----:B------:R-:W-:Y:S02]  /*4830*/  LEA.HI.X.SX32 R23, R20, R44, 0x1, P3 ;  /* 0x0000002c14177211 */ /* 0x000fe400018f0eff */
[-C--:B------:R-:W-:Y:S02]  /*4840*/  LEA R98, P0, R13, R0.reuse, 0x1 ;  /* 0x000000000d627211 */ /* 0x080fe400078008ff */
[-C--:B------:R-:W-:Y:S02]  /*4850*/  LEA R96, P1, R14, R0.reuse, 0x1 ;  /* 0x000000000e607211 */ /* 0x080fe400078208ff */
[-C--:B------:R-:W-:Y:S02]  /*4860*/  LEA R20, P2, R15, R0.reuse, 0x1 ;  /* 0x000000000f147211 */ /* 0x080fe400078408ff */
[----:B------:R-:W-:-:S02]  /*4870*/  LEA R18, P3, R16, R0, 0x1 ;  /* 0x0000000010127211 */ /* 0x000fc400078608ff */
        /* <DEDUP_REMOVED lines=15> */
[----:B------:R-:W-:Y:S01]  /*4970*/  LEA R104, P1, R6, R0, 0x1 ;  /* 0x0000000006687211 */ /* 0x000fe200078208ff */
[----:B------:R0:W-:Y:S01]  /*4980*/  STL [R1+0x6cc], R49 ;  /* 0x0006cc3101007387 */ /* 0x0001e20000100800 */
[-C--:B------:R-:W-:Y:S02]  /*4990*/  LEA.HI.X.SX32 R107, R105, R44.reuse, 0x1, P0 ;  /* 0x0000002c696b7211 */ /* 0x080fe400000f0eff */
[----:B------:R-:W-:-:S02]  /*49a0*/  LEA.HI.X.SX32 R13, R7, R44, 0x1, P2 ;  /* 0x0000002c070d7211 */ /* 0x000fc400010f0eff */
[-C--:B------:R-:W-:Y:S02]  /*49b0*/  LEA.HI.X.SX32 R11, R8, R44.reuse, 0x1, P3 ;  /* 0x0000002c080b7211 */ /* 0x080fe400018f0eff */
[----:B------:R-:W-:Y:S02]  /*49c0*/  LEA.HI.X.SX32 R105, R6, R44, 0x1, P1 ;  /* 0x0000002c06697211 */ /* 0x000fe400008f0eff */
[-C--:B------:R-:W-:Y:S01]  /*49d0*/  LEA R110, P0, R111, R0.reuse, 0x1 ;  /* 0x000000006f6e7211 */ /* 0x080fe200078008ff */
[----:B0-----:R-:W2:Y:S01]  /*49e0*/  LDL.LU R49, [R1+0x1fc] ;  /* 0x0001fc0001317983 */ /* 0x001ea20000300800 */
[-C--:B------:R-:W-:Y:S02]  /*49f0*/  LEA R8, P2, R112, R0.reuse, 0x1 ;  /* 0x0000000070087211 */ /* 0x080fe400078408ff */
[-C--:B------:R-:W-:Y:S01]  /*4a00*/  LEA R108, P1, R109, R0.reuse, 0x1 ;  /* 0x000000006d6c7211 */ /* 0x080fe200078208ff */
[----:B------:R-:W-:Y:S01]  /*4a10*/  STL [R1+0x6d8], R52 ;  /* 0x0006d83401007387 */ /* 0x000fe20000100800 */
[----:B------:R-:W-:-:S03]  /*4a20*/  LEA R6, P3, R5, R0, 0x1 ;  /* 0x0000000005067211 */ /* 0x000fc600078608ff */
[----:B------:R-:W-:Y:S01]  /*4a30*/  STL [R1+0x6d4], R53 ;  /* 0x0006d43501007387 */ /* 0x000fe20000100800 */
[-C--:B------:R-:W-:Y:S02]  /*4a40*/  LEA.HI.X.SX32 R111, R111, R44.reuse, 0x1, P0 ;  /* 0x0000002c6f6f7211 */ /* 0x080fe400000f0eff */
[-C--:B------:R-:W-:Y:S01]  /*4a50*/  LEA.HI.X.SX32 R9, R112, R44.reuse, 0x1, P2 ;  /* 0x0000002c70097211 */ /* 0x080fe200010f0eff */
[----:B------:R-:W-:Y:S01]  /*4a60*/  STL [R1+0x6e0], R50 ;  /* 0x0006e03201007387 */ /* 0x000fe20000100800 */
[-C--:B------:R-:W-:Y:S02]  /*4a70*/  LEA.HI.X.SX32 R109, R109, R44.reuse, 0x1, P1 ;  /* 0x0000002c6d6d7211 */ /* 0x080fe400008f0eff */
[----:B------:R-:W-:Y:S01]  /*4a80*/  LEA.HI.X.SX32 R7, R5, R44, 0x1, P3 ;  /* 0x0000002c05077211 */ /* 0x000fe200018f0eff */
[----:B------:R-:W-:Y:S01]  /*4a90*/  STL [R1+0x6dc], R51 ;  /* 0x0006dc3301007387 */ /* 0x000fe20000100800 */
[-C--:B------:R-:W-:Y:S02]  /*4aa0*/  LEA R112, P0, R113, R0.reuse, 0x1 ;  /* 0x0000000071707211 */ /* 0x080fe400078008ff */
[-C--:B------:R-:W-:Y:S01]  /*4ab0*/  LEA R114, P1, R2, R0.reuse, 0x1 ;  /* 0x0000000002727211 */ /* 0x080fe200078208ff */
[----:B------:R-:W-:Y:S01]  /*4ac0*/  STL [R1+0x6e8], R64 ;  /* 0x0006e84001007387 */ /* 0x000fe20000100800 */
[----:B------:R-:W-:-:S02]  /*4ad0*/  LEA R118, P3, R4, R0, 0x1 ;  /* 0x0000000004767211 */ /* 0x000fc400078608ff */
[----:B------:R-:W-:Y:S01]  /*4ae0*/  LEA R116, P2, R3, R0, 0x1 ;  /* 0x0000000003747211 */ /* 0x000fe200078408ff */
[----:B------:R-:W-:Y:S01]  /*4af0*/  STL [R1+0x6e4], R65 ;  /* 0x0006e44101007387 */ /* 0x000fe20000100800 */
[----:B------:R-:W-:-:S03]  /*4b00*/  LEA.HI.X.SX32 R113, R113, R44, 0x1, P0 ;  /* 0x0000002c71717211 */ /* 0x000fc600000f0eff */
[----:B------:R-:W-:Y:S01]  /*4b10*/  STL [R1+0x6f0], R62 ;  /* 0x0006f03e01007387 */ /* 0x000fe20000100800 */
[----:B------:R-:W-:-:S03]  /*4b20*/  LEA.HI.X.SX32 R115, R2, R44, 0x1, P1 ;  /* 0x0000002c02737211 */ /* 0x000fc600008f0eff */
[----:B------:R-:W-:Y:S01]  /*4b30*/  STL [R1+0x6ec], R63 ;  /* 0x0006ec3f01007387 */ /* 0x000fe20000100800 */
[----:B------:R-:W-:Y:S02]  /*4b40*/  LEA.HI.X.SX32 R119, R4, R44, 0x1, P3 ;  /* 0x0000002c04777211 */ /* 0x000fe400018f0eff */
[----:B------:R-:W-:Y:S01]  /*4b50*/  LEA R120, P0, R56, R0, 0x1 ;  /* 0x0000000038787211 */ /* 0x000fe200078008ff */
[----:B------:R-:W-:Y:S01]  /*4b60*/  STL [R1+0x6f8], R60 ;  /* 0x0006f83c01007387 */ /* 0x000fe20000100800 */
[----:B------:R-:W-:Y:S02]  /*4b70*/  LEA.HI.X.SX32 R117, R3, R44, 0x1, P2 ;  /* 0x0000002c03757211 */ /* 0x000fe400010f0eff */
[-C--:B------:R-:W-:Y:S01]  /*4b80*/  LEA R4, P1, R68, R0.reuse, 0x1 ;  /* 0x0000000044047211 */ /* 0x080fe200078208ff */
[----:B------:R0:W-:Y:S01]  /*4b90*/  STL [R1+0x6f4], R61 ;  /* 0x0006f43d01007387 */ /* 0x0001e20000100800 */
[-C--:B------:R-:W-:Y:S02]  /*4ba0*/  LEA R2, P2, R70, R0.reuse, 0x1 ;  /* 0x0000000046027211 */ /* 0x080fe400078408ff */
[----:B------:R-:W-:-:S02]  /*4bb0*/  LEA R122, P3, R47, R0, 0x1 ;  /* 0x000000002f7a7211 */ /* 0x000fc400078608ff */
[-C--:B------:R-:W-:Y:S01]  /*4bc0*/  LEA.HI.X.SX32 R121, R56, R44.reuse, 0x1, P0 ;  /* 0x0000002c38797211 */ /* 0x080fe200000f0eff */
[----:B0-----:R-:W2:Y:S01]  /*4bd0*/  LDL.LU R61, [R1+0x200] ;  /* 0x00020000013d7983 */ /* 0x001ea20000300800 */
[----:B------:R-:W-:-:S03]  /*4be0*/  LEA.HI.X.SX32 R5, R68, R44, 0x1, P1 ;  /* 0x0000002c44057211 */ /* 0x000fc600008f0eff */
[----:B------:R0:W-:Y:S01]  /*4bf0*/  STL [R1+0x6fc], R59 ;  /* 0x0006fc3b01007387 */ /* 0x0001e20000100800 */
[----:B------:R-:W-:-:S03]  /*4c00*/  LEA.HI.X.SX32 R3, R70, R44, 0x1, P2 ;  /* 0x0000002c46037211 */ /* 0x000fc600010f0eff */
[----:B-----5:R1:W-:Y:S04]  /*4c10*/  STS.U16 [R46+0x3000], R71 ;  /* 0x003000472e007388 */ /* 0x0203e80000000400 */
[----:B0-----:R-:W5:Y:S04]  /*4c20*/  LDL.LU R59, [R1+0x20c] ;  /* 0x00020c00013b7983 */ /* 0x001f680000300800 */
[----:B------:R-:W5:Y:S04]  /*4c30*/  LDL.LU R0, [R1+0x210] ;  /* 0x0002100001007983 */ /* 0x000f680000300800 */
[----:B------:R-:W5:Y:S04]  /*4c40*/  LDL.LU R56, [R1+0x21c] ;  /* 0x00021c0001387983 */ /* 0x000f680000300800 */
[----:B------:R-:W5:Y:S04]  /*4c50*/  LDL.LU R68, [R1+0x220] ;  /* 0x0002200001447983 */ /* 0x000f680000300800 */
[----:B------:R-:W5:Y:S04]  /*4c60*/  LDL.LU R70, [R1+0x22c] ;  /* 0x00022c0001467983 */ /* 0x000f680000300800 */
[----:B-1----:R-:W5:Y:S04]  /*4c70*/  LDL.LU R71, [R1+0x1dc] ;  /* 0x0001dc0001477983 */ /* 0x002f680000300800 */
[----:B------:R-:W5:Y:S04]  /*4c80*/  LDL.LU R60, [R1+0x1d0] ;  /* 0x0001d000013c7983 */ /* 0x000f680000300800 */
        /* <DEDUP_REMOVED lines=8> */
[----:B----4-:R-:W-:Y:S04]  /*4d10*/  STS.U16 [R46+0x4000], R124 ;  /* 0x0040007c2e007388 */ /* 0x010fe80000000400 */
[----:B---3--:R-:W-:Y:S04]  /*4d20*/  STS.U16 [R46+0x5000], R125 ;  /* 0x0050007d2e007388 */ /* 0x008fe80000000400 */
[----:B------:R-:W-:Y:S04]  /*4d30*/  STS.U16 [R46+0x2000], R54 ;  /* 0x002000362e007388 */ /* 0x000fe80000000400 */
[----:B------:R-:W-:Y:S04]  /*4d40*/  STS.U16 [R46+0x1000], R55 ;  /* 0x001000372e007388 */ /* 0x000fe80000000400 */
[----:B------:R0:W-:Y:S04]  /*4d50*/  STS.U16 [R46], R48 ;  /* 0x000000302e007388 */ /* 0x0001e80000000400 */
[----:B0-----:R-:W3:Y:S04]  /*4d60*/  LDL.LU R48, [R1+0x18c] ;  /* 0x00018c0001307983 */ /* 0x001ee80000300800 */
[----:B------:R-:W4:Y:S04]  /*4d70*/  LDL.LU R55, [R1+0x180] ;  /* 0x0001800001377983 */ /* 0x000f280000300800 */
[----:B------:R-:W4:Y:S04]  /*4d80*/  LDL.LU R124, [R1+0x17c] ;  /* 0x00017c00017c7983 */ /* 0x000f280000300800 */
[----:B------:R-:W4:Y:S04]  /*4d90*/  LDL.LU R54, [R1+0x170] ;  /* 0x0001700001367983 */ /* 0x000f280000300800 */
[----:B------:R-:W4:Y:S04]  /*4da0*/  LDL.LU R125, [R1+0x16c] ;  /* 0x00016c00017d7983 */ /* 0x000f280000300800 */
[----:B------:R-:W-:Y:S04]  /*4db0*/  STS.U16 [R46+0xd000], R45 ;  /* 0x00d0002d2e007388 */ /* 0x000fe80000000400 */
[----:B------:R-:W-:Y:S04]  /*4dc0*/  STS.U16 [R46+0xe000], R57 ;  /* 0x00e000392e007388 */ /* 0x000fe80000000400 */
[----:B------:R-:W-:Y:S04]  /*4dd0*/  STS.U16 [R46+0xf000], R69 ;  /* 0x00f000452e007388 */ /* 0x000fe80000000400 */
[----:B--2---:R0:W-:Y:S04]  /*4de0*/  STS.U16 [R46+0xc000], R49 ;  /* 0x00c000312e007388 */ /* 0x0041e80000000400 */
[----:B0-----:R-:W2:Y:S04]  /*4df0*/  LDL.LU R49, [R1+0x160] ;  /* 0x0001600001317983 */ /* 0x001ea80000300800 */
[----:B------:R-:W2:Y:S04]  /*4e00*/  LDL.LU R45, [R1+0x15c] ;  /* 0x00015c00012d7983 */ /* 0x000ea80000300800 */
[----:B------:R-:W2:Y:S04]  /*4e10*/  LDL.LU R57, [R1+0x150] ;  /* 0x0001500001397983 */ /* 0x000ea80000300800 */
[----:B------:R-:W2:Y:S04]  /*4e20*/  LDL.LU R69, [R1+0x14c] ;  /* 0x00014c0001457983 */ /* 0x000ea80000300800 */
[----:B------:R-:W-:Y:S04]  /*4e30*/  STS.U16 [R46+0xb000], R61 ;  /* 0x00b0003d2e007388 */ /* 0x000fe80000000400 */
[----:B-----5:R-:W-:Y:S04]  /*4e40*/  STS.U16 [R46+0xa000], R59 ;  /* 0x00a0003b2e007388 */ /* 0x020fe80000000400 */
[----:B------:R-:W-:Y:S04]  /*4e50*/  STS.U16 [R46+0x9000], R0 ;  /* 0x009000002e007388 */ /* 0x000fe80000000400 */
[----:B------:R-:W-:Y:S04]  /*4e60*/  STS.U16 [R46+0x8000], R56 ;  /* 0x008000382e007388 */ /* 0x000fe80000000400 */
[----:B------:R-:W-:Y:S04]  /*4e70*/  STS.U16 [R46+0x7000], R68 ;  /* 0x007000442e007388 */ /* 0x000fe80000000400 */
[----:B------:R-:W-:Y:S04]  /*4e80*/  STS.U16 [R46+0x6000], R70 ;  /* 0x006000462e007388 */ /* 0x000fe80000000400 */
[----:B------:R0:W-:Y:S04]  /*4e90*/  STS.U16 [R46+0x10000], R71 ;  /* 0x010000472e007388 */ /* 0x0001e80000000400 */
[----:B0-----:R-:W5:Y:S04]  /*4ea0*/  LDL.LU R71, [R1+0x140] ;  /* 0x0001400001477983 */ /* 0x001f680000300800 */
[----:B---3--:R-:W-:Y:S04]  /*4eb0*/  STS.U16 [R46+0x1a000], R48 ;  /* 0x01a000302e007388 */ /* 0x008fe80000000400 */
[----:B----4-:R0:W-:Y:S04]  /*4ec0*/  STS.U16 [R46+0x1c000], R124 ;  /* 0x01c0007c2e007388 */ /* 0x0101e80000000400 */
[----:B0-----:R-:W3:Y:S04]  /*4ed0*/  LDL.LU R124, [R1+0x134] ;  /* 0x00013400017c7983 */ /* 0x001ee80000300800 */
[----:B------:R-:W4:Y:S04]  /*4ee0*/  LDL.LU R70, [R1+0x128] ;  /* 0x0001280001467983 */ /* 0x000f280000300800 */
[----:B------:R-:W4:Y:S04]  /*4ef0*/  LDL.LU R68, [R1+0x11c] ;  /* 0x00011c0001447983 */ /* 0x000f280000300800 */
[----:B------:R-:W4:Y:S04]  /*4f00*/  LDL.LU R56, [R1+0x110] ;  /* 0x0001100001387983 */ /* 0x000f280000300800 */
[----:B------:R-:W4:Y:S04]  /*4f10*/  LDL.LU R0, [R1+0x104] ;  /* 0x0001040001007983 */ /* 0x000f280000300800 */
[----:B------:R-:W4:Y:S04]  /*4f20*/  LDL.LU R59, [R1+0xf8] ;  /* 0x0000f800013b7983 */ /* 0x000f280000300800 */
[----:B------:R-:W4:Y:S04]  /*4f30*/  LDL.LU R61, [R1+0xec] ;  /* 0x0000ec00013d7983 */ /* 0x000f280000300800 */
[----:B------:R0:W-:Y:S04]  /*4f40*/  STS.U16 [R46+0x1b000], R55 ;  /* 0x01b000372e007388 */ /* 0x0001e80000000400 */
[----:B------:R-:W4:Y:S04]  /*4f50*/  LDL.LU R48, [R1+0xe0] ;  /* 0x0000e00001307983 */ /* 0x000f280000300800 */
[----:B------:R1:W-:Y:S04]  /*4f60*/  STS.U16 [R46+0x1d000], R54 ;  /* 0x01d000362e007388 */ /* 0x0003e80000000400 */
[----:B0-----:R-:W4:Y:S04]  /*4f70*/  LDL.LU R55, [R1+0xd4] ;  /* 0x0000d40001377983 */ /* 0x001f280000300800 */
[----:B------:R0:W-:Y:S04]  /*4f80*/  STS.U16 [R46+0x1e000], R125 ;  /* 0x01e0007d2e007388 */ /* 0x0001e80000000400 */
[----:B-1----:R-:W4:Y:S04]  /*4f90*/  LDL.LU R54, [R1+0xc8] ;  /* 0x0000c80001367983 */ /* 0x002f280000300800 */
[----:B0-----:R-:W4:Y:S04]  /*4fa0*/  LDL.LU R125, [R1+0xbc] ;  /* 0x0000bc00017d7983 */ /* 0x001f280000300800 */
[----:B------:R-:W-:Y:S04]  /*4fb0*/  STS.U16 [R46+0x11000], R60 ;  /* 0x0110003c2e007388 */ /* 0x000fe80000000400 */
        /* <DEDUP_REMOVED lines=13> */
[----:B------:R-:W2:Y:S04]  /*5090*/  LDL.LU R65, [R1+0x94] ;  /* 0x0000940001417983 */ /* 0x000ea80000300800 */
[----:B------:R-:W2:Y:S04]  /*50a0*/  LDL.LU R64, [R1+0x90] ;  /* 0x0000900001407983 */ /* 0x000ea80000300800 */
[----:B------:R-:W2:Y:S04]  /*50b0*/  LDL.LU R51, [R1+0x8c] ;  /* 0x00008c0001337983 */ /* 0x000ea80000300800 */
[----:B------:R-:W2:Y:S04]  /*50c0*/  LDL.LU R50, [R1+0x88] ;  /* 0x0000880001327983 */ /* 0x000ea80000300800 */
[----:B------:R-:W2:Y:S04]  /*50d0*/  LDL.LU R53, [R1+0x84] ;  /* 0x0000840001357983 */ /* 0x000ea80000300800 */
[----:B------:R0:W-:Y:S04]  /*50e0*/  STS.U16 [R46+0x1f000], R49 ;  /* 0x01f000312e007388 */ /* 0x0001e80000000400 */
[----:B------:R-:W2:Y:S04]  /*50f0*/  LDL.LU R52, [R1+0x80] ;  /* 0x0000800001347983 */ /* 0x000ea80000300800 */
[----:B------:R1:W-:Y:S04]  /*5100*/  STS.U16 [R46+0x21000], R57 ;  /* 0x021000392e007388 */ /* 0x0003e80000000400 */
[----:B0-----:R-:W2:Y:S04]  /*5110*/  LDL.LU R49, [R1+0x7c] ;  /* 0x00007c0001317983 */ /* 0x001ea80000300800 */
[----:B------:R0:W-:Y:S04]  /*5120*/  STS.U16 [R46+0x22000], R69 ;  /* 0x022000452e007388 */ /* 0x0001e80000000400 */
[----:B-1----:R-:W2:Y:S04]  /*5130*/  LDL.LU R57, [R1+0x78] ;  /* 0x0000780001397983 */ /* 0x002ea80000300800 */
[----:B0-----:R-:W2:Y:S04]  /*5140*/  LDL.LU R69, [R1+0x74] ;  /* 0x0000740001457983 */ /* 0x001ea80000300800 */
[----:B-----5:R0:W-:Y:S04]  /*5150*/  STS.U16 [R46+0x23000], R71 ;  /* 0x023000472e007388 */ /* 0x0201e80000000400 */
[----:B0-----:R-:W5:Y:S04]  /*5160*/  LDL.LU R71, [R1+0x70] ;  /* 0x0000700001477983 */ /* 0x001f680000300800 */
[----:B---3--:R0:W-:Y:S04]  /*5170*/  STS.U16 [R46+0x24000], R124 ;  /* 0x0240007c2e007388 */ /* 0x0081e80000000400 */
[----:B0-----:R-:W3:Y:S04]  /*5180*/  LDL.LU R124, [R1+0x6c] ;  /* 0x00006c00017c7983 */ /* 0x001ee80000300800 */
[----:B----4-:R0:W-:Y:S04]  /*5190*/  STS.U16 [R46+0x2b000], R48 ;  /* 0x02b000302e007388 */ /* 0x0101e80000000400 */
[----:B------:R1:W-:Y:S04]  /*51a0*/  STS.U16 [R46+0x2c000], R55 ;  /* 0x02c000372e007388 */ /* 0x0003e80000000400 */
[----:B0-----:R-:W4:Y:S04]  /*51b0*/  LDL.LU R48, [R1+0x68] ;  /* 0x0000680001307983 */ /* 0x001f280000300800 */
[----:B------:R0:W-:Y:S04]  /*51c0*/  STS.U16 [R46+0x2d000], R54 ;  /* 0x02d000362e007388 */ /* 0x0001e80000000400 */
[----:B-1----:R-:W4:Y:S04]  /*51d0*/  LDL.LU R55, [R1+0x64] ;  /* 0x0000640001377983 */ /* 0x002f280000300800 */
[----:B------:R1:W-:Y:S04]  /*51e0*/  STS.U16 [R46+0x2e000], R125 ;  /* 0x02e0007d2e007388 */ /* 0x0003e80000000400 */
[----:B0-----:R-:W4:Y:S04]  /*51f0*/  LDL.LU R54, [R1+0x2b4] ;  /* 0x0002b40001367983 */ /* 0x001f280000300800 */
[----:B-1----:R-:W4:Y:S01]  /*5200*/  LDL.LU R125, [R1+0x2b0] ;  /* 0x0002b000017d7983 */ /* 0x002f220000300800 */
[----:B------:R-:W-:-:S03]  /*5210*/  LEA.HI.X.SX32 R123, R47, R44, 0x1, P3 ;  /* 0x0000002c2f7b7211 */ /* 0x000fc600018f0eff */
[----:B------:R-:W-:Y:S04]  /*5220*/  STS.U16 [R46+0x25000], R70 ;  /* 0x025000462e007388 */ /* 0x000fe80000000400 */
[----:B------:R-:W-:Y:S04]  /*5230*/  STS.U16 [R46+0x26000], R68 ;  /* 0x026000442e007388 */ /* 0x000fe80000000400 */
[----:B------:R-:W-:Y:S04]  /*5240*/  STS.U16 [R46+0x27000], R56 ;  /* 0x027000382e007388 */ /* 0x000fe80000000400 */
[----:B------:R0:W-:Y:S04]  /*5250*/  STS.U16 [R46+0x28000], R0 ;  /* 0x028000002e007388 */ /* 0x0001e80000000400 */
[----:B------:R-:W-:Y:S01]  /*5260*/  STS.U16 [R46+0x29000], R59 ;  /* 0x0290003b2e007388 */ /* 0x000fe20000000400 */
[----:B0-----:R-:W-:-:S03]  /*5270*/  LOP3.LUT R0, R46, 0x20, RZ, 0x3c, !PT ;  /* 0x000000202e007812 */ /* 0x001fc600078e3cff */
        /* <DEDUP_REMOVED lines=9> */
[----:B------:R-:W-:Y:S04]  /*5310*/  STS.U16 [R46+0x30000], R60 ;  /* 0x0300003c2e007388 */ /* 0x000fe80000000400 */
[----:B------:R-:W-:Y:S04]  /*5320*/  STS.U16 [R46+0x31000], R63 ;  /* 0x0310003f2e007388 */ /* 0x000fe80000000400 */
[----:B------:R-:W-:Y:S04]  /*5330*/  STS.U16 [R46+0x32000], R62 ;  /* 0x0320003e2e007388 */ /* 0x000fe80000000400 */
[----:B------:R-:W-:Y:S04]  /*5340*/  STS.U16 [R46+0x33000], R65 ;  /* 0x033000412e007388 */ /* 0x000fe80000000400 */
[----:B------:R0:W-:Y:S04]  /*5350*/  STS.U16 [R46+0x3a000], R57 ;  /* 0x03a000392e007388 */ /* 0x0001e80000000400 */
[----:B------:R-:W-:Y:S04]  /*5360*/  STS.U16 [R46+0x34000], R64 ;  /* 0x034000402e007388 */ /* 0x000fe80000000400 */
[----:B------:R1:W-:Y:S04]  /*5370*/  STS.U16 [R46+0x3b000], R69 ;  /* 0x03b000452e007388 */ /* 0x0003e80000000400 */
[----:B0-----:R-:W2:Y:S04]  /*5380*/  LDL.LU R57, [R1+0x284] ;  /* 0x0002840001397983 */ /* 0x001ea80000300800 */
[----:B------:R-:W-:Y:S04]  /*5390*/  STS.U16 [R46+0x35000], R51 ;  /* 0x035000332e007388 */ /* 0x000fe80000000400 */
[----:B-1----:R-:W2:Y:S04]  /*53a0*/  LDL.LU R69, [R1+0x280] ;  /* 0x0002800001457983 */ /* 0x002ea80000300800 */
[----:B-----5:R0:W-:Y:S04]  /*53b0*/  STS.U16 [R46+0x3c000], R71 ;  /* 0x03c000472e007388 */ /* 0x0201e80000000400 */
[----:B------:R-:W-:Y:S04]  /*53c0*/  STS.U16 [R46+0x36000], R50 ;  /* 0x036000322e007388 */ /* 0x000fe80000000400 */
[----:B------:R-:W-:Y:S04]  /*53d0*/  STS.U16 [R46+0x37000], R53 ;  /* 0x037000352e007388 */ /* 0x000fe80000000400 */
[----:B------:R-:W-:Y:S04]  /*53e0*/  STS.U16 [R46+0x38000], R52 ;  /* 0x038000342e007388 */ /* 0x000fe80000000400 */
[----:B------:R-:W-:Y:S04]  /*53f0*/  STS.U16 [R46+0x39000], R49 ;  /* 0x039000312e007388 */ /* 0x000fe80000000400 */
[----:B0-----:R-:W5:Y:S04]  /*5400*/  LDL.LU R71, [R1+0x27c] ;  /* 0x00027c0001477983 */ /* 0x001f680000300800 */
[----:B---3--:R0:W-:Y:S04]  /*5410*/  STS.U16 [R46+0x3d000], R124 ;  /* 0x03d0007c2e007388 */ /* 0x0081e80000000400 */
[----:B0-----:R-:W3:Y:S04]  /*5420*/  LDL.LU R124, [R1+0x274] ;  /* 0x00027400017c7983 */ /* 0x001ee80000300800 */
[----:B----4-:R-:W-:Y:S04]  /*5430*/  STS.U16 [R46+0x3e000], R48 ;  /* 0x03e000302e007388 */ /* 0x010fe80000000400 */
[----:B------:R-:W-:Y:S04]  /*5440*/  STS.U16 [R46+0x3f000], R55 ;  /* 0x03f000372e007388 */ /* 0x000fe80000000400 */
[----:B------:R0:W-:Y:S04]  /*5450*/  STS.U16 [R0+0x1400], R125 ;  /* 0x0014007d00007388 */ /* 0x0001e80000000400 */
[----:B0-----:R-:W4:Y:S04]  /*5460*/  LDL.LU R125, [R1+0x270] ;  /* 0x00027000017d7983 */ /* 0x001f280000300800 */
[----:B------:R-:W4:Y:S04]  /*5470*/  LDL.LU R61, [R1+0x26c] ;  /* 0x00026c00013d7983 */ /* 0x000f280000300800 */
        /* <DEDUP_REMOVED lines=13> */
[----:B0-----:R-:W4:Y:S04]  /*5550*/  LDL.LU R54, [R1+0x1b4] ;  /* 0x0001b40001367983 */ /* 0x001f280000300800 */
[----:B--2---:R0:W-:Y:S04]  /*5560*/  STS.U16 [R0+0x2400], R45 ;  /* 0x0024002d00007388 */ /* 0x0041e80000000400 */
[----:B0-----:R-:W2:Y:S04]  /*5570*/  LDL.LU R45, [R1+0x1a4] ;  /* 0x0001a400012d7983 */ /* 0x001ea80000300800 */
[----:B------:R0:W-:Y:S04]  /*5580*/  STS.U16 [R0+0x9400], R57 ;  /* 0x0094003900007388 */ /* 0x0001e80000000400 */
[----:B------:R1:W-:Y:S04]  /*5590*/  STS.U16 [R0+0xa400], R69 ;  /* 0x00a4004500007388 */ /* 0x0003e80000000400 */
[----:B0-----:R-:W2:Y:S04]  /*55a0*/  LDL.LU R57, [R1+0x194] ;  /* 0x0001940001397983 */ /* 0x001ea80000300800 */
[----:B-1----:R-:W2:Y:S04]  /*55b0*/  LDL.LU R69, [R1+0x184] ;  /* 0x0001840001457983 */ /* 0x002ea80000300800 */
[----:B-----5:R0:W-:Y:S04]  /*55c0*/  STS.U16 [R0+0xb400], R71 ;  /* 0x00b4004700007388 */ /* 0x0201e80000000400 */
[----:B0-----:R-:W5:Y:S04]  /*55d0*/  LDL.LU R71, [R1+0x174] ;  /* 0x0001740001477983 */ /* 0x001f680000300800 */
[----:B---3--:R0:W-:Y:S04]  /*55e0*/  STS.U16 [R0+0xc400], R124 ;  /* 0x00c4007c00007388 */ /* 0x0081e80000000400 */
[----:B0-----:R-:W3:Y:S04]  /*55f0*/  LDL.LU R124, [R1+0x164] ;  /* 0x00016400017c7983 */ /* 0x001ee80000300800 */
[----:B----4-:R0:W-:Y:S04]  /*5600*/  STS.U16 [R0+0xd400], R125 ;  /* 0x00d4007d00007388 */ /* 0x0101e80000000400 */
[----:B0-----:R-:W4:Y:S04]  /*5610*/  LDL.LU R125, [R1+0x154] ;  /* 0x00015400017d7983 */ /* 0x001f280000300800 */
[----:B------:R0:W-:Y:S04]  /*5620*/  STS.U16 [R0+0x3400], R47 ;  /* 0x0034002f00007388 */ /* 0x0001e80000000400 */
[----:B------:R1:W-:Y:S04]  /*5630*/  STS.U16 [R0+0x4400], R44 ;  /* 0x0044002c00007388 */ /* 0x0003e80000000400 */
[----:B------:R1:W-:Y:S04]  /*5640*/  STS.U16 [R0+0x5400], R70 ;  /* 0x0054004600007388 */ /* 0x0003e80000000400 */
[----:B0-----:R-:W4:Y:S04]  /*5650*/  LDL.LU R47, [R1+0x144] ;  /* 0x00014400012f7983 */ /* 0x001f280000300800 */
[----:B-1----:R-:W4:Y:S04]  /*5660*/  LDL.LU R44, [R1+0x13c] ;  /* 0x00013c00012c7983 */ /* 0x002f280000300800 */
[----:B------:R0:W-:Y:S04]  /*5670*/  STS.U16 [R0+0x6400], R68 ;  /* 0x0064004400007388 */ /* 0x0001e80000000400 */
[----:B------:R-:W4:Y:S04]  /*5680*/  LDL.LU R70, [R1+0x130] ;  /* 0x0001300001467983 */ /* 0x000f280000300800 */
[----:B------:R1:W-:Y:S04]  /*5690*/  STS.U16 [R0+0x7400], R56 ;  /* 0x0074003800007388 */ /* 0x0003e80000000400 */
[----:B0-----:R-:W4:Y:S04]  /*56a0*/  LDL.LU R68, [R1+0x124] ;  /* 0x0001240001447983 */ /* 0x001f280000300800 */
[----:B------:R0:W-:Y:S04]  /*56b0*/  STS.U16 [R0+0x8400], R59 ;  /* 0x0084003b00007388 */ /* 0x0001e80000000400 */
[----:B-1----:R-:W4:Y:S04]  /*56c0*/  LDL.LU R56, [R1+0x118] ;  /* 0x0001180001387983 */ /* 0x002f280000300800 */
        /* <DEDUP_REMOVED lines=8> */
[----:B0-----:R-:W4:Y:S04]  /*5750*/  LDL.LU R54, [R1+0xdc] ;  /* 0x0000dc0001367983 */ /* 0x001f280000300800 */
[----:B--2---:R0:W-:Y:S04]  /*5760*/  STS.U16 [R0+0x1c400], R45 ;  /* 0x01c4002d00007388 */ /* 0x0041e80000000400 */
[----:B------:R1:W-:Y:S04]  /*5770*/  STS.U16 [R0+0xe400], R61 ;  /* 0x00e4003d00007388 */ /* 0x0003e80000000400 */
[----:B------:R2:W-:Y:S04]  /*5780*/  STS.U16 [R0+0xf400], R60 ;  /* 0x00f4003c00007388 */ /* 0x0005e80000000400 */
[----:B0-----:R-:W4:Y:S04]  /*5790*/  LDL.LU R45, [R1+0xd0] ;  /* 0x0000d000012d7983 */ /* 0x001f280000300800 */
[----:B-1----:R-:W4:Y:S04]  /*57a0*/  LDL.LU R61, [R1+0xc4] ;  /* 0x0000c400013d7983 */ /* 0x002f280000300800 */
[----:B------:R0:W-:Y:S04]  /*57b0*/  STS.U16 [R0+0x10400], R63 ;  /* 0x0104003f00007388 */ /* 0x0001e80000000400 */
[----:B--2---:R-:W2:Y:S04]  /*57c0*/  LDL.LU R60, [R1+0xb8] ;  /* 0x0000b800013c7983 */ /* 0x004ea80000300800 */
[----:B------:R1:W-:Y:S04]  /*57d0*/  STS.U16 [R0+0x11400], R62 ;  /* 0x0114003e00007388 */ /* 0x0003e80000000400 */
[----:B0-----:R-:W2:Y:S04]  /*57e0*/  LDL.LU R63, [R1+0xac] ;  /* 0x0000ac00013f7983 */ /* 0x001ea80000300800 */
[----:B------:R0:W-:Y:S04]  /*57f0*/  STS.U16 [R0+0x12400], R65 ;  /* 0x0124004100007388 */ /* 0x0001e80000000400 */
[----:B-1----:R-:W2:Y:S04]  /*5800*/  LDL.LU R62, [R1+0xa0] ;  /* 0x0000a000013e7983 */ /* 0x002ea80000300800 */
        /* <DEDUP_REMOVED lines=14> */
[----:B-----5:R0:W-:Y:S04]  /*58f0*/  STS.U16 [R0+0x1f400], R71 ;  /* 0x01f4004700007388 */ /* 0x0201e80000000400 */
[----:B-1----:R-:W5:Y:S04]  /*5900*/  LDL.LU R69, [R1+0x40] ;  /* 0x0000400001457983 */ /* 0x002f680000300800 */
[----:B0-----:R-:W5:Y:S04]  /*5910*/  LDL.LU R71, [R1+0x3c] ;  /* 0x00003c0001477983 */ /* 0x001f680000300800 */
[----:B---3--:R0:W-:Y:S04]  /*5920*/  STS.U16 [R0+0x20400], R124 ;  /* 0x0204007c00007388 */ /* 0x0081e80000000400 */
[----:B0-----:R-:W3:Y:S04]  /*5930*/  LDL.LU R124, [R1+0x38] ;  /* 0x00003800017c7983 */ /* 0x001ee80000300800 */
[----:B----4-:R0:W-:Y:S04]  /*5940*/  STS.U16 [R0+0x21400], R125 ;  /* 0x0214007d00007388 */ /* 0x0101e80000000400 */
[----:B0-----:R-:W4:Y:S04]  /*5950*/  LDL.LU R125, [R1+0x34] ;  /* 0x00003400017d7983 */ /* 0x001f280000300800 */
[----:B------:R-:W-:Y:S04]  /*5960*/  STS.U16 [R0+0x22400], R47 ;  /* 0x0224002f00007388 */ /* 0x000fe80000000400 */
[----:B------:R-:W-:Y:S04]  /*5970*/  STS.U16 [R0+0x24400], R70 ;  /* 0x0244004600007388 */ /* 0x000fe80000000400 */
[----:B------:R-:W-:Y:S04]  /*5980*/  STS.U16 [R0+0x25400], R68 ;  /* 0x0254004400007388 */ /* 0x000fe80000000400 */
[----:B------:R0:W-:Y:S04]  /*5990*/  STS.U16 [R0+0x28400], R49 ;  /* 0x0284003100007388 */ /* 0x0001e80000000400 */
[----:B------:R1:W-:Y:S04]  /*59a0*/  STS.U16 [R0+0x29400], R48 ;  /* 0x0294003000007388 */ /* 0x0003e80000000400 */
[----:B0-----:R-:W4:Y:S04]  /*59b0*/  LDL.LU R49, [R1+0x30] ;  /* 0x0000300001317983 */ /* 0x001f280000300800 */
[----:B------:R0:W-:Y:S04]  /*59c0*/  STS.U16 [R0+0x2a400], R55 ;  /* 0x02a4003700007388 */ /* 0x0001e80000000400 */
[----:B-1----:R-:W4:Y:S04]  /*59d0*/  LDL.LU R48, [R1+0x2c] ;  /* 0x00002c0001307983 */ /* 0x002f280000300800 */
[----:B------:R1:W-:Y:S04]  /*59e0*/  STS.U16 [R0+0x2b400], R54 ;  /* 0x02b4003600007388 */ /* 0x0003e80000000400 */
[----:B0-----:R-:W4:Y:S04]  /*59f0*/  LDL.LU R55, [R1+0x28] ;  /* 0x0000280001377983 */ /* 0x001f280000300800 */
[----:B-1----:R-:W4:Y:S04]  /*5a00*/  LDL.LU R54, [R1+0x24] ;  /* 0x0000240001367983 */ /* 0x002f280000300800 */
[----:B------:R0:W-:Y:S04]  /*5a10*/  STS.U16 [R0+0x2c400], R45 ;  /* 0x02c4002d00007388 */ /* 0x0001e80000000400 */
[----:B------:R1:W-:Y:S04]  /*5a20*/  STS.U16 [R0+0x26400], R56 ;  /* 0x0264003800007388 */ /* 0x0003e80000000400 */
[----:B0-----:R-:W4:Y:S04]  /*5a30*/  LDL.LU R45, [R1+0x300] ;  /* 0x00030000012d7983 */ /* 0x001f280000300800 */
[----:B------:R-:W4:Y:S04]  /*5a40*/  LDL.LU R47, [R1+0x2f4] ;  /* 0x0002f400012f7983 */ /* 0x000f280000300800 */
[----:B------:R-:W4:Y:S04]  /*5a50*/  LDL.LU R70, [R1+0x2ec] ;  /* 0x0002ec0001467983 */ /* 0x000f280000300800 */
[----:B------:R-:W4:Y:S04]  /*5a60*/  LDL.LU R68, [R1+0x2e4] ;  /* 0x0002e40001447983 */ /* 0x000f280000300800 */
[----:B-1----:R-:W4:Y:S04]  /*5a70*/  LDL.LU R56, [R1+0x2dc] ;  /* 0x0002dc0001387983 */ /* 0x002f280000300800 */
[----:B--2---:R0:W-:Y:S04]  /*5a80*/  STS.U16 [R0+0x37400], R57 ;  /* 0x0374003900007388 */ /* 0x0041e80000000400 */
[----:B-----5:R1:W-:Y:S04]  /*5a90*/  STS.U16 [R0+0x38400], R69 ;  /* 0x0384004500007388 */ /* 0x0203e80000000400 */
[----:B0-----:R-:W2:Y:S04]  /*5aa0*/  LDL.LU R57, [R1+0x2d4] ;  /* 0x0002d40001397983 */ /* 0x001ea80000300800 */
[----:B------:R0:W-:Y:S04]  /*5ab0*/  STS.U16 [R0+0x39400], R71 ;  /* 0x0394004700007388 */ /* 0x0001e80000000400 */
        /* <DEDUP_REMOVED lines=29> */
[----:B------:R-:W4:Y:S01]  /*5c90*/  LDL.LU R64, [R1+0x258] ;  /* 0x0002580001407983 */ /* 0x000f220000300800 */
[----:B------:R-:W-:-:S03]  /*5ca0*/  LOP3.LUT R44, R46, 0x40, RZ, 0x3c, !PT ;  /* 0x000000402e2c7812 */ /* 0x000fc600078e3cff */
        /* <DEDUP_REMOVED lines=9> */
[----:B0-----:R-:W4:Y:S04]  /*5d40*/  LDL.LU R45, [R1+0x1c8] ;  /* 0x0001c800012d7983 */ /* 0x001f280000300800 */
[----:B--2---:R0:W-:Y:S04]  /*5d50*/  STS.U16 [R44+0x6800], R57 ;  /* 0x006800392c007388 */ /* 0x0041e80000000400 */
[----:B-----5:R1:W-:Y:S04]  /*5d60*/  STS.U16 [R44+0x7800], R69 ;  /* 0x007800452c007388 */ /* 0x0203e80000000400 */
[----:B0-----:R-:W2:Y:S04]  /*5d70*/  LDL.LU R57, [R1+0x1b8] ;  /* 0x0001b80001397983 */ /* 0x001ea80000300800 */
[----:B------:R0:W-:Y:S04]  /*5d80*/  STS.U16 [R44+0x8800], R71 ;  /* 0x008800472c007388 */ /* 0x0001e80000000400 */
[----:B-1----:R-:W5:Y:S04]  /*5d90*/  LDL.LU R69, [R1+0x1a8] ;  /* 0x0001a80001457983 */ /* 0x002f680000300800 */
[----:B0-----:R-:W2:Y:S04]  /*5da0*/  LDL.LU R71, [R1+0x198] ;  /* 0x0001980001477983 */ /* 0x001ea80000300800 */
        /* <DEDUP_REMOVED lines=8> */
[----:B------:R0:W-:Y:S04]  /*5e30*/  STS.U16 [R44+0xb800], R59 ;  /* 0x00b8003b2c007388 */ /* 0x0001e80000000400 */
[----:B------:R-:W-:Y:S04]  /*5e40*/  STS.U16 [R44+0xc800], R61 ;  /* 0x00c8003d2c007388 */ /* 0x000fe80000000400 */
[----:B------:R1:W-:Y:S04]  /*5e50*/  STS.U16 [R44+0xd800], R60 ;  /* 0x00d8003c2c007388 */ /* 0x0003e80000000400 */
[----:B0-----:R-:W4:Y:S04]  /*5e60*/  LDL.LU R59, [R1+0x168] ;  /* 0x00016800013b7983 */ /* 0x001f280000300800 */
[----:B------:R0:W-:Y:S04]  /*5e70*/  STS.U16 [R44+0xf800], R62 ;  /* 0x00f8003e2c007388 */ /* 0x0001e80000000400 */
[----:B-1----:R-:W4:Y:S04]  /*5e80*/  LDL.LU R60, [R1+0x158] ;  /* 0x00015800013c7983 */ /* 0x002f280000300800 */
[----:B------:R-:W4:Y:S04]  /*5e90*/  LDL.LU R61, [R1+0x148] ;  /* 0x00014800013d7983 */ /* 0x000f280000300800 */
[----:B------:R1:W-:Y:S04]  /*5ea0*/  STS.U16 [R44+0xe800], R63 ;  /* 0x00e8003f2c007388 */ /* 0x0003e80000000400 */
[----:B0-----:R-:W4:Y:S04]  /*5eb0*/  LDL.LU R62, [R1+0x138] ;  /* 0x00013800013e7983 */ /* 0x001f280000300800 */
[----:B------:R0:W-:Y:S04]  /*5ec0*/  STS.U16 [R44+0x1800], R0 ;  /* 0x001800002c007388 */ /* 0x0001e80000000400 */
[----:B-1----:R-:W4:Y:S04]  /*5ed0*/  LDL.LU R63, [R1+0x12c] ;  /* 0x00012c00013f7983 */ /* 0x002f280000300800 */
[----:B0-----:R-:W4:Y:S04]  /*5ee0*/  LDL.LU R0, [R1+0x120] ;  /* 0x0001200001007983 */ /* 0x001f280000300800 */
        /* <DEDUP_REMOVED lines=25> */
[----:B--2---:R1:W-:Y:S04]  /*6080*/  STS.U16 [R44+0x1b800], R57 ;  /* 0x01b800392c007388 */ /* 0x0043e80000000400 */
[----:B0-----:R-:W2:Y:S04]  /*6090*/  LDL.LU R45, [R1+0x14] ;  /* 0x00001400012d7983 */ /* 0x001ea80000300800 */
[----:B-----5:R0:W-:Y:S04]  /*60a0*/  STS.U16 [R44+0x1c800], R69 ;  /* 0x01c800452c007388 */ /* 0x0201e80000000400 */
[----:B-1----:R-:W5:Y:S04]  /*60b0*/  LDL.LU R57, [R1+0x10] ;  /* 0x0000100001397983 */ /* 0x002f680000300800 */
[----:B------:R1:W-:Y:S04]  /*60c0*/  STS.U16 [R44+0x1d800], R71 ;  /* 0x01d800472c007388 */ /* 0x0003e80000000400 */
[----:B0-----:R-:W2:Y:S04]  /*60d0*/  LDL.LU R69, [R1+0xc] ;  /* 0x00000c0001457983 */ /* 0x001ea80000300800 */
[----:B---3--:R0:W-:Y:S04]  /*60e0*/  STS.U16 [R44+0x1e800], R124 ;  /* 0x01e8007c2c007388 */ /* 0x0081e80000000400 */
[----:B-1----:R-:W3:Y:S04]  /*60f0*/  LDL.LU R71, [R1+0x8] ;  /* 0x0000080001477983 */ /* 0x002ee80000300800 */
[----:B0-----:R-:W3:Y:S04]  /*6100*/  LDL.LU R124, [R1+0x4] ;  /* 0x00000400017c7983 */ /* 0x001ee80000300800 */
[----:B----4-:R0:W-:Y:S04]  /*6110*/  STS.U16 [R44+0x1f800], R125 ;  /* 0x01f8007d2c007388 */ /* 0x0101e80000000400 */
[----:B0-----:R-:W4:Y:S04]  /*6120*/  LDL.LU R125, [R1] ;  /* 0x00000000017d7983 */ /* 0x001f280000300800 */
[----:B------:R0:W-:Y:S04]  /*6130*/  STS.U16 [R44+0x20800], R59 ;  /* 0x0208003b2c007388 */ /* 0x0001e80000000400 */
        /* <DEDUP_REMOVED lines=38> */
[----:B--2---:R0:W-:Y:S04]  /*63a0*/  STS.U16 [R44+0x34800], R45 ;  /* 0x0348002d2c007388 */ /* 0x0041e80000000400 */
[----:B-1----:R-:W2:Y:S04]  /*63b0*/  LDL.LU R55, [R1+0x6c4] ;  /* 0x0006c40001377983 */ /* 0x002ea80000300800 */
[----:B-----5:R1:W-:Y:S04]  /*63c0*/  STS.U16 [R44+0x35800], R57 ;  /* 0x035800392c007388 */ /* 0x0203e80000000400 */
[----:B0-----:R-:W5:Y:S04]  /*63d0*/  LDL.LU R45, [R1+0x6c0] ;  /* 0x0006c000012d7983 */ /* 0x001f680000300800 */
[----:B------:R0:W-:Y:S04]  /*63e0*/  STS.U16 [R44+0x36800], R69 ;  /* 0x036800452c007388 */ /* 0x0001e80000000400 */
[----:B-1----:R-:W2:Y:S04]  /*63f0*/  LDL.LU R57, [R1+0x6bc] ;  /* 0x0006bc0001397983 */ /* 0x002ea80000300800 */
[----:B---3--:R1:W-:Y:S04]  /*6400*/  STS.U16 [R44+0x37800], R71 ;  /* 0x037800472c007388 */ /* 0x0083e80000000400 */
[----:B0-----:R-:W3:Y:S04]  /*6410*/  LDL.LU R69, [R1+0x6b8] ;  /* 0x0006b80001457983 */ /* 0x001ee80000300800 */
[----:B------:R0:W-:Y:S04]  /*6420*/  STS.U16 [R44+0x38800], R124 ;  /* 0x0388007c2c007388 */ /* 0x0001e80000000400 */
[----:B-1----:R-:W2:Y:S04]  /*6430*/  LDL.LU R71, [R1+0x6b4] ;  /* 0x0006b40001477983 */ /* 0x002ea80000300800 */
[----:B0-----:R-:W3:Y:S04]  /*6440*/  LDL.LU R124, [R1+0x6b0] ;  /* 0x0006b000017c7983 */ /* 0x001ee80000300800 */
[----:B----4-:R0:W-:Y:S04]  /*6450*/  STS.U16 [R44+0x39800], R125 ;  /* 0x0398007d2c007388 */ /* 0x0101e80000000400 */
[----:B0-----:R-:W4:Y:S04]  /*6460*/  LDL.LU R125, [R1+0x6ac] ;  /* 0x0006ac00017d7983 */ /* 0x001f280000300800 */
[----:B--2---:R-:W-:Y:S04]  /*6470*/  STS.U16 [R44+0x3c800], R71 ;  /* 0x03c800472c007388 */ /* 0x004fe80000000400 */
[----:B---3--:R-:W-:Y:S04]  /*6480*/  STS.U16 [R44+0x3b800], R124 ;  /* 0x03b8007c2c007388 */ /* 0x008fe80000000400 */
[----:B----4-:R0:W-:Y:S04]  /*6490*/  STS.U16 [R44+0x3a800], R125 ;  /* 0x03a8007d2c007388 */ /* 0x0101e80000000400 */
[----:B0-----:R-:W2:Y:S04]  /*64a0*/  LDL.LU R125, [R1+0x2f0] ;  /* 0x0002f000017d7983 */ /* 0x001ea80000300800 */
[----:B------:R-:W3:Y:S04]  /*64b0*/  LDL.LU R124, [R1+0x2f8] ;  /* 0x0002f800017c7983 */ /* 0x000ee80000300800 */
[----:B------:R-:W4:Y:S01]  /*64c0*/  LDL.LU R71, [R1+0x304] ;  /* 0x0003040001477983 */ /* 0x000f220000300800 */
[----:B------:R-:W-:-:S03]  /*64d0*/  LOP3.LUT R46, R46, 0x60, RZ, 0x3c, !PT ;  /* 0x000000602e2e7812 */ /* 0x000fc600078e3cff */
[----:B------:R-:W-:Y:S04]  /*64e0*/  STS.U16 [R44+0x3d800], R69 ;  /* 0x03d800452c007388 */ /* 0x000fe80000000400 */
[----:B------:R-:W-:Y:S04]  /*64f0*/  STS.U16 [R44+0x3e800], R57 ;  /* 0x03e800392c007388 */ /* 0x000fe80000000400 */
[----:B-----5:R-:W-:Y:S04]  /*6500*/  STS.U16 [R44+0x3f800], R45 ;  /* 0x03f8002d2c007388 */ /* 0x020fe80000000400 */
[----:B------:R0:W-:Y:S04]  /*6510*/  STS.U16 [R46+0x3c00], R0 ;  /* 0x003c00002e007388 */ /* 0x0001e80000000400 */
[----:B------:R-:W-:Y:S04]  /*6520*/  STS.U16 [R46+0x4c00], R47 ;  /* 0x004c002f2e007388 */ /* 0x000fe80000000400 */
[----:B------:R-:W-:Y:S04]  /*6530*/  STS.U16 [R46+0x5c00], R70 ;  /* 0x005c00462e007388 */ /* 0x000fe80000000400 */
[----:B------:R-:W-:Y:S04]  /*6540*/  STS.U16 [R46+0x6c00], R68 ;  /* 0x006c00442e007388 */ /* 0x000fe80000000400 */
[----:B------:R-:W-:Y:S04]  /*6550*/  STS.U16 [R46+0x7c00], R56 ;  /* 0x007c00382e007388 */ /* 0x000fe80000000400 */
[----:B--2---:R-:W-:Y:S04]  /*6560*/  STS.U16 [R46+0x2c00], R125 ;  /* 0x002c007d2e007388 */ /* 0x004fe80000000400 */
[----:B---3--:R-:W-:Y:S04]  /*6570*/  STS.U16 [R46+0x1c00], R124 ;  /* 0x001c007c2e007388 */ /* 0x008fe80000000400 */
[----:B----4-:R-:W-:Y:S04]  /*6580*/  STS.U16 [R46+0xc00], R71 ;  /* 0x000c00472e007388 */ /* 0x010fe80000000400 */
[----:B------:R-:W2:Y:S04]  /*6590*/  LDG.E.U16 R55, [R54.64] ;  /* 0x0000000436377981 */ /* 0x000ea8000c1e1500 */
[----:B------:R1:W3:Y:S01]  /*65a0*/  LDG.E.U16 R3, [R2.64] ;  /* 0x0000000402037981 */ /* 0x0002e2000c1e1500 */
[----:B0-----:R-:W-:-:S03]  /*65b0*/  IMAD.MOV.U32 R0, RZ, RZ, c[0x0][0x1d0] ;  /* 0x00007400ff007624 */ /* 0x001fc600078e00ff */
[----:B------:R-:W4:Y:S02]  /*65c0*/  LDG.E.U16 R49, [R48.64] ;  /* 0x0000000430317981 */ /* 0x000f24000c1e1500 */
[----:B------:R-:W-:Y:S02]  /*65d0*/  ISETP.GE.AND P0, PT, R0, 0x1, PT ;  /* 0x000000010000780c */ /* 0x000fe40003f06270 */
[----:B------:R-:W5:Y:S01]  /*65e0*/  LDG.E.U16 R53, [R52.64] ;  /* 0x0000000434357981 */ /* 0x000f62000c1e1500 */
[----:B-1----:R-:W-:-:S03]  /*65f0*/  MOV R2, 0x3f800000 ;  /* 0x3f80000000027802 */ /* 0x002fc60000000f00 */
[----:B------:R-:W4:Y:S01]  /*6600*/  LDG.E.U16 R51, [R50.64] ;  /* 0x0000000432337981 */ /* 0x000f22000c1e1500 */
[----:B------:R-:W-:-:S03]  /*6610*/  IMAD.MOV.U32 R0, RZ, RZ, -0x800000 ;  /* 0xff800000ff007424 */ /* 0x000fc600078e00ff */
[----:B------:R-:W4:Y:S04]  /*6620*/  LDG.E.U16 R65, [R64.64] ;  /* 0x0000000440417981 */ /* 0x000f28000c1e1500 */
        /* <DEDUP_REMOVED lines=42> */
[----:B------:R0:W4:Y:S04]  /*68d0*/  LDG.E.U16 R7, [R6.64] ;  /* 0x0000000406077981 */ /* 0x000128000c1e1500 */
[----:B------:R-:W4:Y:S04]  /*68e0*/  LDG.E.U16 R113, [R112.64] ;  /* 0x0000000470717981 */ /* 0x000f28000c1e1500 */
[----:B------:R-:W4:Y:S04]  /*68f0*/  LDG.E.U16 R115, [R114.64] ;  /* 0x0000000472737981 */ /* 0x000f28000c1e1500 */
[----:B------:R-:W4:Y:S04]  /*6900*/  LDG.E.U16 R117, [R116.64] ;  /* 0x0000000474757981 */ /* 0x000f28000c1e1500 */
[----:B------:R-:W4:Y:S04]  /*6910*/  LDG.E.U16 R119, [R118.64] ;  /* 0x0000000476777981 */ /* 0x000f28000c1e1500 */
[----:B------:R-:W4:Y:S04]  /*6920*/  LDG.E.U16 R121, [R120.64] ;  /* 0x0000000478797981 */ /* 0x000f28000c1e1500 */
[----:B------:R-:W4:Y:S04]  /*6930*/  LDG.E.U16 R5, [R4.64] ;  /* 0x0000000404057981 */ /* 0x000f28000c1e1500 */
[----:B------:R-:W4:Y:S04]  /*6940*/  LDG.E.U16 R123, [R122.64] ;  /* 0x000000047a7b7981 */ /* 0x000f28000c1e1500 */
[----:B------:R1:W-:Y:S04]  /*6950*/  STL [R1+0x504], R2 ;  /* 0x0005040201007387 */ /* 0x0003e80000100800 */
[----:B------:R-:W-:Y:S01]  /*6960*/  STL [R1+0x1a0], R0 ;  /* 0x0001a00001007387 */ /* 0x000fe20000100800 */
[----:B-1----:R-:W-:-:S03]  /*6970*/  IMAD.MOV.U32 R2, RZ, RZ, -0x800000 ;  /* 0xff800000ff027424 */ /* 0x002fc600078e00ff */
[----:B--2---:R-:W-:Y:S04]  /*6980*/  STS.U16 [R46+0x8c00], R55 ;  /* 0x008c00372e007388 */ /* 0x004fe80000000400 */
[----:B---3--:R1:W-:Y:S02]  /*6990*/  STS.U16 [R46+0x3ec00], R3 ;  /* 0x03ec00032e007388 */ /* 0x0083e40000000400 */
[----:B-1----:R-:W-:-:S05]  /*69a0*/  MOV R3, 0xff800000 ;  /* 0xff80000000037802 */ /* 0x002fca0000000f00 */
        /* <DEDUP_REMOVED lines=25> */
[----:B------:R2:W-:Y:S04]  /*6b40*/  STL [R1+0x114], R2 ;  /* 0x0001140201007387 */ /* 0x0005e80000100800 */
[----:B------:R3:W-:Y:S01]  /*6b50*/  STL [R1+0x110], R0 ;  /* 0x0001100001007387 */ /* 0x0007e20000100800 */
[----:B-1----:R-:W-:Y:S01]  /*6b60*/  IMAD.MOV.U32 R3, RZ, RZ, 0x3f800000 ;  /* 0x3f800000ff037424 */ /* 0x002fe200078e00ff */
[----:B--2---:R-:W-:-:S02]  /*6b70*/  MOV R2, 0x3f800000 ;  /* 0x3f80000000027802 */ /* 0x004fc40000000f00 */
[----:B---3--:R-:W-:-:S05]  /*6b80*/  MOV R0, 0x3f800000 ;  /* 0x3f80000000007802 */ /* 0x008fca0000000f00 */
        /* <DEDUP_REMOVED lines=30> */
[----:B------:R-:W-:Y:S04]  /*6d70*/  STL [R1+0x1d0], RZ ;  /* 0x0001d0ff01007387 */ /* 0x000fe80000100800 */
[----:B------:R1:W-:Y:S04]  /*6d80*/  STL [R1+0x680], R0 ;  /* 0x0006800001007387 */ /* 0x0003e80000100800 */
[----:B------:R-:W-:Y:S04]  /*6d90*/  STL [R1+0x1d4], RZ ;  /* 0x0001d4ff01007387 */ /* 0x000fe80000100800 */
        /* <DEDUP_REMOVED lines=22> */
[----:B------:R-:W-:Y:S04]  /*6f00*/  STL [R1], RZ ;  /* 0x000000ff01007387 */ /* 0x000fe80000100800 */
        /* <DEDUP_REMOVED lines=203> */
[----:B------:R-:W1:Y:S04]  /*7bc0*/  S2R R56, SR_TID.X ;  /* 0x0000000000387919 */ /* 0x000e680000002100 */
[----:B------:R-:W-:Y:S04]  /*7bd0*/  STL [R1+0x300], RZ ;  /* 0x000300ff01007387 */ /* 0x000fe80000100800 */
[----:B------:R-:W-:Y:S04]  /*7be0*/  STL [R1+0x304], RZ ;  /* 0x000304ff01007387 */ /* 0x000fe80000100800 */
[----:B------:R-:W-:Y:S04]  /*7bf0*/  STL [R1+0x308], RZ ;  /* 0x000308ff01007387 */ /* 0x000fe80000100800 */
[----:B------:R-:W-:Y:S04]  /*7c00*/  STL [R1+0x30c], RZ ;  /* 0x00030cff01007387 */ /* 0x000fe80000100800 */
[----:B------:R-:W-:Y:S04]  /*7c10*/  STL [R1+0x2f0], RZ ;  /* 0x0002f0ff01007387 */ /* 0x000fe80000100800 */
[----:B------:R-:W-:Y:S04]  /*7c20*/  STL [R1+0x2f4], RZ ;  /* 0x0002f4ff01007387 */ /* 0x000fe80000100800 */
[----:B------:R-:W-:Y:S04]  /*7c30*/  STL [R1+0x2f8], RZ ;  /* 0x0002f8ff01007387 */ /* 0x000fe80000100800 */
[----:B----4-:R-:W-:Y:S04]  /*7c40*/  STS.U16 [R46+0x9c00], R49 ;  /* 0x009c00312e007388 */ /* 0x010fe80000000400 */
[----:B-----5:R-:W-:Y:S04]  /*7c50*/  STS.U16 [R46+0xac00], R53 ;  /* 0x00ac00352e007388 */ /* 0x020fe80000000400 */
        /* <DEDUP_REMOVED lines=39> */
[----:B------:R-:W-:Y:S01]  /*7ed0*/  STL [R1+0x2fc], RZ ;  /* 0x0002fcff01007387 */ /* 0x000fe20000100800 */
[----:B-1----:R-:W-:Y:S01]  /*7ee0*/  SHF.R.S32.HI R0, RZ, 0x4, R56 ;  /* 0x00000004ff007819 */ /* 0x002fe20000011438 */
[----:B------:R-:W-:Y:S01]  /*7ef0*/  IMAD.MOV.U32 R124, RZ, RZ, -0x800000 ;  /* 0xff800000ff7c7424 */ /* 0x000fe200078e00ff */
[----:B------:R-:W-:Y:S01]  /*7f00*/  MOV R125, 0xff800000 ;  /* 0xff800000007d7802 */ /* 0x000fe20000000f00 */
[----:B------:R1:W-:Y:S01]  /*7f10*/  STS.U16 [R46+0x18c00], R83 ;  /* 0x018c00532e007388 */ /* 0x0003e20000000400 */
[----:B0-----:R-:W-:Y:S01]  /*7f20*/  IMAD.MOV.U32 R6, RZ, RZ, -0x800000 ;  /* 0xff800000ff067424 */ /* 0x001fe200078e00ff */
[C---:B------:R-:W-:Y:S01]  /*7f30*/  LOP3.LUT R2, R56.reuse, 0xf, RZ, 0xc0, !PT ;  /* 0x0000000f38027812 */ /* 0x040fe200078ec0ff */
[----:B------:R-:W-:Y:S01]  /*7f40*/  IMAD.SHL.U32 R38, R56, 0x20, RZ ;  /* 0x0000002038267824 */ /* 0x000fe200078e00ff */
[----:B------:R0:W-:Y:S04]  /*7f50*/  STS.U16 [R46+0x19c00], R81 ;  /* 0x019c00512e007388 */ /* 0x0001e80000000400 */
[----:B------:R2:W-:Y:S01]  /*7f60*/  STS.U16 [R46+0x1cc00], R87 ;  /* 0x01cc00572e007388 */ /* 0x0005e20000000400 */
[----:B-1----:R-:W-:-:S03]  /*7f70*/  CS2R R82, SRZ ;  /* 0x0000000000527805 */ /* 0x002fc6000001ff00 */
[----:B------:R1:W-:Y:S01]  /*7f80*/  STS.U16 [R46+0x1dc00], R85 ;  /* 0x01dc00552e007388 */ /* 0x0003e20000000400 */
[----:B0-----:R-:W-:-:S03]  /*7f90*/  CS2R R80, SRZ ;  /* 0x0000000000507805 */ /* 0x001fc6000001ff00 */
[----:B------:R0:W-:Y:S01]  /*7fa0*/  STS.U16 [R46+0x20c00], R91 ;  /* 0x020c005b2e007388 */ /* 0x0001e20000000400 */
[----:B--2---:R-:W-:-:S03]  /*7fb0*/  CS2R R86, SRZ ;  /* 0x0000000000567805 */ /* 0x004fc6000001ff00 */
        /* <DEDUP_REMOVED lines=15> */
[----:B0-----:R-:W-:Y:S02]  /*80b0*/  LOP3.LUT R21, R56, 0x1ff, RZ, 0xc0, !PT ;  /* 0x000001ff38157812 */ /* 0x001fe400078ec0ff */
[----:B--2---:R-:W-:Y:S02]  /*80c0*/  SGXT R13, R0, 0x1 ;  /* 0x00000001000d781a */ /* 0x004fe40000000200 */
[----:B-1----:R-:W-:Y:S01]  /*80d0*/  MOV R7, 0xff800000 ;  /* 0xff80000000077802 */ /* 0x002fe20000000f00 */
[----:B------:R-:W-:Y:S05]  /*80e0*/  @!P0 BRA `(.L_x_0) ;  /* 0x0000f6c000008947 */ /* 0x000fea0003800000 */
[----:B------:R-:W0:Y:S01]  /*80f0*/  S2R R68, SR_CTAID.Y ;  /* 0x0000000000447919 */ /* 0x000e220000002600 */
[----:B------:R-:W-:Y:S01]  /*8100*/  IMAD R5, R21, c[0x0][0x1a8], RZ ;  /* 0x00006a0015057a24 */ /* 0x000fe200078e02ff */
[----:B------:R-:W-:Y:S01]  /*8110*/  LOP3.LUT R6, R56, 0x7, RZ, 0xc0, !PT ;  /* 0x0000000738067812 */ /* 0x000fe200078ec0ff */
[----:B------:R-:W-:Y:S01]  /*8120*/  IMAD R9, R2, c[0x0][0x1b4], RZ ;  /* 0x00006d0002097a24 */ /* 0x000fe200078e02ff */
[C---:B------:R-:W-:Y:S01]  /*8130*/  SHF.L.U32 R8, R56.reuse, 0x1, RZ ;  /* 0x0000000138087819 */ /* 0x040fe200000006ff */
[----:B------:R-:W-:Y:S01]  /*8140*/  IMAD.SHL.U32 R7, R5, 0x2, RZ ;  /* 0x0000000205077824 */ /* 0x000fe200078e00ff */
[C---:B------:R-:W-:Y:S01]  /*8150*/  LOP3.LUT P0, R17, R56.reuse, 0x3, RZ, 0xc0, !PT ;  /* 0x0000000338117812 */ /* 0x040fe2000780c0ff */
[C---:B------:R-:W-:Y:S01]  /*8160*/  IMAD.SHL.U32 R11, R9.reuse, 0x2, RZ ;  /* 0x00000002090b7824 */ /* 0x040fe200078e00ff */
[----:B------:R-:W-:Y:S01]  /*8170*/  MOV R24, c[0x0][0x1b8] ;  /* 0x00006e0000187a02 */ /* 0x000fe20000000f00 */
[----:B------:R-:W-:Y:S01]  /*8180*/  IMAD.SHL.U32 R16, R56, 0x8, RZ ;  /* 0x0000000838107824 */ /* 0x000fe200078e00ff */
[----:B------:R-:W-:Y:S01]  /*8190*/  LOP3.LUT R39, R8, 0x38, RZ, 0xc0, !PT ;  /* 0x0000003808277812 */ /* 0x000fe200078ec0ff */
[----:B------:R-:W-:Y:S01]  /*81a0*/  IMAD.HI R9, R9, 0x2, RZ ;  /* 0x0000000209097827 */ /* 0x000fe200078e02ff */
[C---:B------:R-:W-:Y:S01]  /*81b0*/  SHF.L.U32 R35, R21.reuse, 0x1, RZ ;  /* 0x0000000115237819 */ /* 0x040fe200000006ff */
[----:B------:R-:W-:Y:S01]  /*81c0*/  CS2R R88, SRZ ;  /* 0x0000000000587805 */ /* 0x000fe2000001ff00 */
[C---:B------:R-:W-:Y:S01]  /*81d0*/  LOP3.LUT R10, R16.reuse, 0x60, RZ, 0xc0, !PT ;  /* 0x00000060100a7812 */ /* 0x040fe200078ec0ff */
[----:B------:R-:W-:Y:S01]  /*81e0*/  IMAD.MOV.U32 R122, RZ, RZ, -0x800000 ;  /* 0xff800000ff7a7424 */ /* 0x000fe200078e00ff */
[----:B------:R-:W-:Y:S01]  /*81f0*/  LOP3.LUT R16, R16, 0xf00, RZ, 0xc0, !PT ;  /* 0x00000f0010107812 */ /* 0x000fe200078ec0ff */
[----:B------:R-:W-:Y:S01]  /*8200*/  CS2R R90, SRZ ;  /* 0x00000000005a7805 */ /* 0x000fe2000001ff00 */
[----:B------:R-:W-:Y:S01]  /*8210*/  ISETP.LT.U32.AND P0, PT, R21, 0x40, !P0 ;  /* 0x000000401500780c */ /* 0x000fe20004701070 */
[----:B------:R-:W-:Y:S01]  /*8220*/  IMAD R15, R17, 0x4, R10 ;  /* 0x00000004110f7824 */ /* 0x000fe200078e020a */
[----:B------:R-:W-:Y:S01]  /*8230*/  MOV R121, 0xff800000 ;  /* 0xff80000000797802 */ /* 0x000fe20000000f00 */
[----:B------:R-:W-:Y:S01]  /*8240*/  IMAD.HI R10, R5, 0x2, RZ ;  /* 0x00000002050a7827 */ /* 0x000fe200078e02ff */
[----:B------:R-:W-:Y:S01]  /*8250*/  MOV R123, 0xff800000 ;  /* 0xff800000007b7802 */ /* 0x000fe20000000f00 */
[----:B------:R-:W-:Y:S01]  /*8260*/  CS2R R84, SRZ ;  /* 0x0000000000547805 */ /* 0x000fe2000001ff00 */
[----:B------:R-:W-:Y:S01]  /*8270*/  CS2R R86, SRZ ;  /* 0x0000000000567805 */ /* 0x000fe2000001ff00 */
[C---:B0-----:R-:W-:Y:S01]  /*8280*/  IMAD R3, R68.reuse, c[0x0][0x1a0], RZ ;  /* 0x0000680044037a24 */ /* 0x041fe200078e02ff */
[----:B------:R-:W-:Y:S01]  /*8290*/  CS2R R80, SRZ ;  /* 0x0000000000507805 */ /* 0x000fe2000001ff00 */
[----:B------:R-:W-:Y:S01]  /*82a0*/  IMAD R4, R68, c[0x0][0x1b0], RZ ;  /* 0x00006c0044047a24 */ /* 0x000fe200078e02ff */
[----:B------:R-:W-:Y:S01]  /*82b0*/  CS2R R82, SRZ ;  /* 0x0000000000527805 */ /* 0x000fe2000001ff00 */
[----:B------:R-:W-:Y:S01]  /*82c0*/  CS2R R96, SRZ ;  /* 0x0000000000607805 */ /* 0x000fe2000001ff00 */
[C---:B------:R-:W-:Y:S01]  /*82d0*/  SHF.L.U32 R0, R3.reuse, 0x1, RZ ;  /* 0x0000000103007819 */ /* 0x040fe200000006ff */
[----:B------:R-:W-:Y:S01]  /*82e0*/  IMAD.HI R3, R3, 0x2, RZ ;  /* 0x0000000203037827 */ /* 0x000fe200078e02ff */
[C---:B------:R-:W-:Y:S01]  /*82f0*/  SHF.L.U32 R2, R4.reuse, 0x1, RZ ;  /* 0x0000000104027819 */ /* 0x040fe200000006ff */
[----:B------:R-:W-:Y:S01]  /*8300*/  CS2R R98, SRZ ;  /* 0x0000000000627805 */ /* 0x000fe2000001ff00 */
[----:B------:R-:W-:Y:S01]  /*8310*/  IADD3 R36, P1, P2, R7, c[0x0][0x168], R0 ;  /* 0x00005a0007247a10 */ /* 0x000fe20007a3e000 */
[----:B------:R-:W-:Y:S01]  /*8320*/  IMAD.HI R4, R4, 0x2, RZ ;  /* 0x0000000204047827 */ /* 0x000fe200078e02ff */
[----:B------:R-:W-:-:S02]  /*8330*/  SHF.R.U32.HI R0, RZ, 0x4, R56 ;  /* 0x00000004ff007819 */ /* 0x000fc40000011638 */
[----:B------:R-:W-:Y:S02]  /*8340*/  LOP3.LUT R7, R56, 0x20, RZ, 0xc0, !PT ;  /* 0x0000002038077812 */ /* 0x000fe400078ec0ff */
[----:B------:R-:W-:Y:S02]  /*8350*/  SGXT.U32 R0, R0, 0x5 ;  /* 0x000000050000781a */ /* 0x000fe40000000000 */
[----:B------:R-:W-:Y:S01]  /*8360*/  IADD3 R20, P3, P4, R11, c[0x0][0x170], R2 ;  /* 0x00005c000b147a10 */ /* 0x000fe20007c7e002 */
[C---:B------:R-:W-:Y:S01]  /*8370*/  IMAD.SHL.U32 R11, R6.reuse, 0x10, RZ ;  /* 0x00000010060b7824 */ /* 0x040fe200078e00ff */
[----:B------:R-:W-:Y:S02]  /*8380*/  LEA R19, R6, R7, 0x2 ;  /* 0x0000000706137211 */ /* 0x000fe400078e10ff */
[----:B------:R-:W-:Y:S01]  /*8390*/  SHF.R.U32.HI R12, RZ, 0x1, R7 ;  /* 0x00000001ff0c7819 */ /* 0x000fe20000011607 */
[----:B------:R-:W-:Y:S01]  /*83a0*/  IMAD R7, R0, c[0x0][0x1b8], RZ ;  /* 0x00006e0000077a24 */ /* 0x000fe200078e02ff */
[----:B------:R-:W-:-:S02]  /*83b0*/  LOP3.LUT R0, R11, 0x30, R8, 0x78, !PT ;  /* 0x000000300b007812 */ /* 0x000fc400078e7808 */
[----:B------:R-:W-:Y:S01]  /*83c0*/  LOP3.LUT R12, R12, 0x90, R13, 0x78, !PT ;  /* 0x000000900c0c7812 */ /* 0x000fe200078e780d */
[----:B------:R-:W-:Y:S01]  /*83d0*/  IMAD R13, R6, 0x210, RZ ;  /* 0x00000210060d7824 */ /* 0x000fe200078e02ff */
[----:B------:R-:W-:Y:S01]  /*83e0*/  LEA R11, R24, R7, 0x5 ;  /* 0x00000007180b7211 */ /* 0x000fe200078e28ff */
[----:B------:R-:W-:Y:S01]  /*83f0*/  IMAD.U32 R34, R19, 0x100, R0 ;  /* 0x0000010013227824 */ /* 0x000fe200078e0000 */
[----:B------:R-:W-:Y:S02]  /*8400*/  IADD3 R0, R12, R15, RZ ;  /* 0x0000000f0c007210 */ /* 0x000fe40007ffe0ff */
[C---:B------:R-:W-:Y:S02]  /*8410*/  LEA R12, R24.reuse, R11, 0x5 ;  /* 0x0000000b180c7211 */ /* 0x040fe400078e28ff */
[----:B------:R-:W-:Y:S01]  /*8420*/  LOP3.LUT R15, R13, 0x10, R8, 0x78, !PT ;  /* 0x000000100d0f7812 */ /* 0x000fe200078e7808 */
[----:B------:R-:W-:Y:S01]  /*8430*/  STL [R1+0x218], R34 ;  /* 0x0002182201007387 */ /* 0x000fe20000100800 */
[----:B------:R-:W-:-:S02]  /*8440*/  LEA R13, R24, R12, 0x5 ;  /* 0x0000000c180d7211 */ /* 0x000fc400078e28ff */
[----:B------:R-:W-:Y:S02]  /*8450*/  SHF.R.S32.HI R6, RZ, 0x2, R56 ;  /* 0x00000002ff067819 */ /* 0x000fe40000011438 */
[----:B------:R-:W-:Y:S01]  /*8460*/  LOP3.LUT R2, R56, 0x10, RZ, 0xc0, !PT ;  /* 0x0000001038027812 */ /* 0x000fe200078ec0ff */
[----:B------:R-:W-:Y:S01]  /*8470*/  IMAD R14, R24, 0x20, R13 ;  /* 0x00000020180e7824 */ /* 0x000fe200078e020d */
[----:B------:R-:W-:Y:S02]  /*8480*/  SGXT R6, R6, 0x1 ;  /* 0x000000010606781a */ /* 0x000fe40000000200 */
[----:B------:R-:W-:Y:S01]  /*8490*/  IADD3.X R37, R10, c[0x0][0x16c], R3, P1, P2 ;  /* 0x00005b000a257a10 */ /* 0x000fe20000fe4403 */
[----:B------:R-:W-:Y:S01]  /*84a0*/  IMAD.SHL.U32 R2, R2, 0x100, RZ ;  /* 0x0000010002027824 */ /* 0x000fe200078e00ff */
[----:B------:R-:W-:Y:S02]  /*84b0*/  LEA R5, R24, R14, 0x5 ;  /* 0x0000000e18057211 */ /* 0x000fe400078e28ff */
[----:B------:R-:W-:Y:S01]  /*84c0*/  LOP3.LUT R6, R6, 0x90, RZ, 0xc0, !PT ;  /* 0x0000009006067812 */ /* 0x000fe200078ec0ff */
[----:B------:R-:W-:Y:S01]  /*84d0*/  IMAD R18, R17, 0x20, R2 ;  /* 0x0000002011127824 */ /* 0x000fe200078e0202 */
[----:B------:R-:W-:Y:S01]  /*84e0*/  LOP3.LUT R2, R15, R2, RZ, 0xfc, !PT ;  /* 0x000000020f027212 */ /* 0x000fe200078efcff */
[----:B------:R-:W-:Y:S01]  /*84f0*/  IMAD R15, R24, 0x20, R5 ;  /* 0x00000020180f7824 */ /* 0x000fe200078e0205 */
[----:B------:R-:W-:Y:S01]  /*8500*/  LOP3.LUT R17, R6, 0x10, R8, 0x78, !PT ;  /* 0x0000001006117812 */ /* 0x000fe200078e7808 */
[----:B------:R-:W-:Y:S01]  /*8510*/  STL.64 [R1+0x478], R36 ;  /* 0x0004782401007387 */ /* 0x000fe20000100a00 */
[----:B------:R-:W-:-:S02]  /*8520*/  IADD3.X R22, R9, c[0x0][0x174], R4, P3, P4 ;  /* 0x00005d0009167a10 */ /* 0x000fc40001fe8404 */
[----:B------:R-:W-:Y:S02]  /*8530*/  IADD3 R4, R17, R18, R16 ;  /* 0x0000001211047210 */ /* 0x000fe40007ffe010 */
[----:B------:R-:W-:Y:S02]  /*8540*/  LEA R3, R24, R15, 0x5 ;  /* 0x0000000f18037211 */ /* 0x000fe400078e28ff */
[-C--:B------:R-:W-:Y:S01]  /*8550*/  LEA R30, P1, R7, R20.reuse, 0x1 ;  /* 0x00000014071e7211 */ /* 0x080fe200078208ff */
[----:B------:R0:W-:Y:S01]  /*8560*/  STL [R1+0x54c], R4 ;  /* 0x00054c0401007387 */ /* 0x0001e20000100800 */
[----:B------:R-:W-:Y:S02]  /*8570*/  LEA R28, P2, R11, R20, 0x1 ;  /* 0x000000140b1c7211 */ /* 0x000fe400078408ff */
[----:B------:R-:W-:Y:S02]  /*8580*/  LEA.HI.X.SX32 R31, R7, R22, 0x1, P1 ;  /* 0x00000016071f7211 */ /* 0x000fe400008f0eff */
[----:B------:R-:W-:-:S02]  /*8590*/  LEA R26, P3, R12, R20, 0x1 ;  /* 0x000000140c1a7211 */ /* 0x000fc400078608ff */
[----:B------:R-:W-:Y:S01]  /*85a0*/  LEA.HI.X.SX32 R29, R11, R22, 0x1, P2 ;  /* 0x000000160b1d7211 */ /* 0x000fe200010f0eff */
[----:B------:R-:W-:Y:S01]  /*85b0*/  STL.64 [R1+0x678], R30 ;  /* 0x0006781e01007387 */ /* 0x000fe20000100a00 */
[-C--:B------:R-:W-:Y:S01]  /*85c0*/  LEA R18, P1, R13, R20.reuse, 0x1 ;  /* 0x000000140d127211 */ /* 0x080fe200078208ff */
[----:B0-----:R-:W-:Y:S01]  /*85d0*/  IMAD R4, R24, 0x20, R3 ;  /* 0x0000002018047824 */ /* 0x001fe200078e0203 */
[----:B------:R-:W-:Y:S01]  /*85e0*/  LEA R16, P2, R14, R20, 0x1 ;  /* 0x000000140e107211 */ /* 0x000fe200078408ff */
[----:B------:R-:W-:Y:S01]  /*85f0*/  STL.64 [R1+0x670], R28 ;  /* 0x0006701c01007387 */ /* 0x000fe20000100a00 */
[----:B------:R-:W-:Y:S02]  /*8600*/  LEA.HI.X.SX32 R27, R12, R22, 0x1, P3 ;  /* 0x000000160c1b7211 */ /* 0x000fe400018f0eff */
[C---:B------:R-:W-:Y:S02]  /*8610*/  LEA R7, R24.reuse, R4, 0x5 ;  /* 0x0000000418077211 */ /* 0x040fe400078e28ff */
[----:B------:R-:W-:Y:S01]  /*8620*/  LEA R10, P3, R5, R20, 0x1 ;  /* 0x00000014050a7211 */ /* 0x000fe200078608ff */
[----:B------:R0:W-:Y:S01]  /*8630*/  STL.64 [R1+0x668], R26 ;  /* 0x0006681a01007387 */ /* 0x0001e20000100a00 */
[-C--:B------:R-:W-:Y:S01]  /*8640*/  LEA.HI.X.SX32 R19, R13, R22.reuse, 0x1, P1 ;  /* 0x000000160d137211 */ /* 0x080fe200008f0eff */
[----:B------:R-:W-:Y:S01]  /*8650*/  IMAD R9, R24, 0x20, R7 ;  /* 0x0000002018097824 */ /* 0x000fe200078e0207 */
[----:B------:R-:W-:-:S02]  /*8660*/  LEA.HI.X.SX32 R17, R14, R22, 0x1, P2 ;  /* 0x000000160e117211 */ /* 0x000fc400010f0eff */
[----:B------:R-:W-:Y:S01]  /*8670*/  LEA.HI.X.SX32 R11, R5, R22, 0x1, P3 ;  /* 0x00000016050b7211 */ /* 0x000fe200018f0eff */
[----:B------:R1:W-:Y:S01]  /*8680*/  STL.64 [R1+0x660], R18 ;  /* 0x0006601201007387 */ /* 0x0003e20000100a00 */
[----:B------:R-:W-:Y:S02]  /*8690*/  LEA R5, R24, R9, 0x5 ;  /* 0x0000000918057211 */ /* 0x000fe400078e28ff */
[----:B------:R-:W-:Y:S01]  /*86a0*/  LEA R12, P3, R4, R20, 0x1 ;  /* 0x00000014040c7211 */ /* 0x000fe200078608ff */
[----:B------:R2:W-:Y:S01]  /*86b0*/  STL.64 [R1+0x658], R16 ;  /* 0x0006581001007387 */ /* 0x0005e20000100a00 */
[----:B------:R-:W-:Y:S01]  /*86c0*/  LOP3.LUT R6, R6, 0x160, R38, 0xf8, !PT ;  /* 0x0000016006067812 */ /* 0x000fe200078ef826 */
[----:B0-----:R-:W-:Y:S01]  /*86d0*/  CS2R R26, SRZ ;  /* 0x00000000001a7805 */ /* 0x001fe2000001ff00 */
[----:B------:R-:W-:Y:S01]  /*86e0*/  LEA.HI.X.SX32 R13, R4, R22, 0x1, P3 ;  /* 0x00000016040d7211 */ /* 0x000fe200018f0eff */
[----:B------:R0:W-:Y:S01]  /*86f0*/  STL.64 [R1+0x650], R10 ;  /* 0x0006500a01007387 */ /* 0x0001e20000100a00 */
[----:B------:R-:W-:-:S02]  /*8700*/  LOP3.LUT R6, R6, 0x10, R56, 0x78, !PT ;  /* 0x0000001006067812 */ /* 0x000fc400078e7838 */
[-C--:B-1----:R-:W-:Y:S02]  /*8710*/  LEA R18, P1, R15, R20.reuse, 0x1 ;  /* 0x000000140f127211 */ /* 0x082fe400078208ff */
[----:B--2---:R-:W-:Y:S02]  /*8720*/  LEA R16, P2, R3, R20, 0x1 ;  /* 0x0000001403107211 */ /* 0x004fe400078408ff */
[-C--:B------:R-:W-:Y:S01]  /*8730*/  LEA.HI.X.SX32 R19, R15, R22.reuse, 0x1, P1 ;  /* 0x000000160f137211 */ /* 0x080fe200008f0eff */
[----:B0-----:R-:W-:Y:S01]  /*8740*/  IMAD R10, R24, 0x20, R5 ;  /* 0x00000020180a7824 */ /* 0x001fe200078e0205 */
[----:B------:R-:W-:Y:S01]  /*8750*/  LEA.HI.X.SX32 R17, R3, R22, 0x1, P2 ;  /* 0x0000001603117211 */ /* 0x000fe200010f0eff */
[----:B------:R-:W-:Y:S02]  /*8760*/  IMAD.MOV.U32 R11, RZ, RZ, -0x800000 ;  /* 0xff800000ff0b7424 */ /* 0x000fe400078e00ff */
[----:B------:R-:W-:Y:S01]  /*8770*/  STL.64 [R1+0x648], R18 ;  /* 0x0006481201007387 */ /* 0x000fe20000100a00 */
[----:B------:R-:W-:-:S02]  /*8780*/  LEA R14, P2, R9, R20, 0x1 ;  /* 0x00000014090e7211 */ /* 0x000fc400078408ff */
[C---:B------:R-:W-:Y:S01]  /*8790*/  LEA R3, R24.reuse, R10, 0x5 ;  /* 0x0000000a18037211 */ /* 0x040fe200078e28ff */
[----:B------:R0:W-:Y:S01]  /*87a0*/  STL.64 [R1+0x640], R16 ;  /* 0x0006401001007387 */ /* 0x0001e20000100a00 */
[----:B------:R-:W-:Y:S02]  /*87b0*/  LEA.HI.X.SX32 R15, R9, R22, 0x1, P2 ;  /* 0x00000016090f7211 */ /* 0x000fe400010f0eff */
[----:B------:R-:W-:Y:S01]  /*87c0*/  MOV R9, 0xff800000 ;  /* 0xff80000000097802 */ /* 0x000fe20000000f00 */
[----:B------:R1:W-:Y:S01]  /*87d0*/  STL.64 [R1+0x638], R12 ;  /* 0x0006380c01007387 */ /* 0x0003e20000100a00 */
[----:B------:R-:W-:Y:S01]  /*87e0*/  IMAD R4, R24, 0x20, R3 ;  /* 0x0000002018047824 */ /* 0x000fe200078e0203 */
[-C--:B0-----:R-:W-:Y:S02]  /*87f0*/  LEA R16, P1, R7, R20.reuse, 0x1 ;  /* 0x0000001407107211 */ /* 0x081fe400078208ff */
[----:B-1----:R-:W-:Y:S02]  /*8800*/  LEA R12, P3, R5, R20, 0x1 ;  /* 0x00000014050c7211 */ /* 0x002fe400078608ff */
[-C--:B------:R-:W-:Y:S01]  /*8810*/  LEA.HI.X.SX32 R17, R7, R22.reuse, 0x1, P1 ;  /* 0x0000001607117211 */ /* 0x080fe200008f0eff */
[----:B------:R-:W-:Y:S01]  /*8820*/  IMAD.MOV.U32 R7, RZ, RZ, c[0x0][0x1a4] ;  /* 0x00006900ff077624 */ /* 0x000fe200078e00ff */
[----:B------:R-:W-:-:S02]  /*8830*/  LEA.HI.X.SX32 R13, R5, R22, 0x1, P3 ;  /* 0x00000016050d7211 */ /* 0x000fc400018f0eff */
[----:B------:R-:W-:Y:S01]  /*8840*/  LEA R5, R24, R4, 0x5 ;  /* 0x0000000418057211 */ /* 0x000fe200078e28ff */
[----:B------:R0:W-:Y:S01]  /*8850*/  STL.64 [R1+0x630], R16 ;  /* 0x0006301001007387 */ /* 0x0001e20000100a00 */
[C---:B------:R-:W-:Y:S01]  /*8860*/  LEA R18, P1, R10.reuse, R20, 0x1 ;  /* 0x000000140a127211 */ /* 0x040fe200078208ff */
[C---:B------:R-:W-:Y:S01]  /*8870*/  IMAD R28, R7.reuse, 0x3, RZ ;  /* 0x00000003071c7824 */ /* 0x040fe200078e02ff */
[C---:B------:R-:W-:Y:S01]  /*8880*/  SHF.L.U32 R33, R7.reuse, 0x2, RZ ;  /* 0x0000000207217819 */ /* 0x040fe200000006ff */
[----:B------:R1:W-:Y:S01]  /*8890*/  STL.64 [R1+0x628], R14 ;  /* 0x0006280e01007387 */ /* 0x0003e20000100a00 */
[----:B------:R-:W-:Y:S01]  /*88a0*/  LEA.HI.X.SX32 R19, R10, R22, 0x1, P1 ;  /* 0x000000160a137211 */ /* 0x000fe200008f0eff */
[----:B------:R-:W-:Y:S01]  /*88b0*/  IMAD.MOV.U32 R10, RZ, RZ, -0x800000 ;  /* 0xff800000ff0a7424 */ /* 0x000fe200078e00ff */
[----:B------:R-:W-:Y:S01]  /*88c0*/  LOP3.LUT P1, RZ, R56, 0x1, RZ, 0xc0, !PT ;  /* 0x0000000138ff7812 */ /* 0x000fe2000782c0ff */
[----:B------:R2:W-:Y:S01]  /*88d0*/  STL.64 [R1+0x620], R12 ;  /* 0x0006200c01007387 */ /* 0x0005e20000100a00 */
[C---:B------:R-:W-:Y:S01]  /*88e0*/  IMAD R30, R7.reuse, 0x7, RZ ;  /* 0x00000007071e7824 */ /* 0x040fe200078e02ff */
[----:B------:R-:W-:Y:S01]  /*88f0*/  CS2R R24, SRZ ;  /* 0x0000000000187805 */ /* 0x000fe2000001ff00 */
[----:B------:R-:W-:Y:S01]  /*8900*/  IMAD R21, R7, 0x1c, RZ ;  /* 0x0000001c07157824 */ /* 0x000fe200078e02ff */
[-C--:B0-----:R-:W-:Y:S01]  /*8910*/  LEA R16, P2, R3, R20.reuse, 0x1 ;  /* 0x0000001403107211 */ /* 0x081fe200078408ff */
[----:B------:R0:W-:Y:S01]  /*8920*/  STL.64 [R1+0x618], R18 ;  /* 0x0006181201007387 */ /* 0x0001e20000100a00 */
[C---:B------:R-:W-:Y:S01]  /*8930*/  IMAD R29, R7.reuse, 0xd, RZ ;  /* 0x0000000d071d7824 */ /* 0x040fe200078e02ff */
[C---:B-1----:R-:W-:Y:S01]  /*8940*/  LEA R14, P3, R4.reuse, R20, 0x1 ;  /* 0x00000014040e7211 */ /* 0x042fe200078608ff */
[----:B------:R-:W-:Y:S01]  /*8950*/  IMAD R23, R7, 0x1e, RZ ;  /* 0x0000001e07177824 */ /* 0x000fe200078e02ff */
[----:B------:R-:W-:Y:S01]  /*8960*/  LEA.HI.X.SX32 R17, R3, R22, 0x1, P2 ;  /* 0x0000001603117211 */ /* 0x000fe200010f0eff */
[----:B------:R-:W-:Y:S01]  /*8970*/  IMAD.MOV.U32 R3, RZ, RZ, 0x3f800000 ;  /* 0x3f800000ff037424 */ /* 0x000fe200078e00ff */
[----:B--2---:R-:W-:Y:S01]  /*8980*/  LEA R12, P4, R5, R20, 0x1 ;  /* 0x00000014050c7211 */ /* 0x004fe200078808ff */
[----:B------:R-:W-:Y:S01]  /*8990*/  IMAD R20, R7, 0x5, RZ ;  /* 0x0000000507147824 */ /* 0x000fe200078e02ff */
[-C--:B------:R-:W-:Y:S01]  /*89a0*/  LEA.HI.X.SX32 R15, R4, R22.reuse, 0x1, P3 ;  /* 0x00000016040f7211 */ /* 0x080fe200018f0eff */
[----:B------:R1:W-:Y:S01]  /*89b0*/  STL.64 [R1+0x610], R16 ;  /* 0x0006101001007387 */ /* 0x0003e20000100a00 */
[----:B------:R-:W-:Y:S01]  /*89c0*/  LEA.HI.X.SX32 R13, R5, R22, 0x1, P4 ;  /* 0x00000016050d7211 */ /* 0x000fe200020f0eff */
[C---:B0-----:R-:W-:Y:S01]  /*89d0*/  IMAD R19, R7.reuse, 0x9, RZ ;  /* 0x0000000907137824 */ /* 0x041fe200078e02ff */
[----:B------:R-:W-:Y:S01]  /*89e0*/  SHF.R.S32.HI R5, RZ, 0x6, R56 ;  /* 0x00000006ff057819 */ /* 0x000fe20000011438 */
[----:B------:R0:W-:Y:S01]  /*89f0*/  STL.64 [R1+0x608], R14 ;  /* 0x0006080e01007387 */ /* 0x0001e20000100a00 */
[----:B------:R-:W-:-:S02]  /*8a00*/  IMAD R22, R7, 0xb, RZ ;  /* 0x0000000b07167824 */ /* 0x000fc400078e02ff */
[----:B------:R-:W-:Y:S01]  /*8a10*/  SGXT R5, R5, 0x1 ;  /* 0x000000010505781a */ /* 0x000fe20000000200 */
[----:B------:R2:W-:Y:S01]  /*8a20*/  STL.64 [R1+0x600], R12 ;  /* 0x0006000c01007387 */ /* 0x0005e20000100a00 */
[----:B------:R-:W-:Y:S02]  /*8a30*/  IMAD R18, R7, 0x1a, RZ ;  /* 0x0000001a07127824 */ /* 0x000fe400078e02ff */
[----:B------:R-:W-:Y:S01]  /*8a40*/  LOP3.LUT R5, R5, 0x90, RZ, 0xc0, !PT ;  /* 0x0000009005057812 */ /* 0x000fe200078ec0ff */
[----:B------:R3:W-:Y:S01]  /*8a50*/  STL [R1+0x504], R3 ;  /* 0x0005040301007387 */ /* 0x0007e20000100800 */
[----:B-1----:R-:W-:Y:S02]  /*8a60*/  IMAD R16, R7, 0x16, RZ ;  /* 0x0000001607107824 */ /* 0x002fe400078e02ff */
[----:B------:R-:W-:Y:S01]  /*8a70*/  LOP3.LUT R5, R5, 0x37e, R8, 0x78, !PT ;  /* 0x0000037e05057812 */ /* 0x000fe200078e7808 */
[----:B------:R-:W-:Y:S01]  /*8a80*/  STL [R1+0x48c], R10 ;  /* 0x00048c0a01007387 */ /* 0x000fe20000100800 */
[C---:B------:R-:W-:Y:S01]  /*8a90*/  IMAD R8, R7.reuse, 0xa, RZ ;  /* 0x0000000a07087824 */ /* 0x040fe200078e02ff */
[-C--:B------:R-:W-:Y:S01]  /*8aa0*/  IADD3 R38, P4, R16, R36.reuse, RZ ;  /* 0x0000002410267210 */ /* 0x080fe20007f9e0ff */
[C---:B0-----:R-:W-:Y:S01]  /*8ab0*/  IMAD R14, R7.reuse, 0x12, RZ ;  /* 0x00000012070e7824 */ /* 0x041fe200078e02ff */
[----:B------:R-:W-:Y:S01]  /*8ac0*/  STL [R1+0x490], R9 ;  /* 0x0004900901007387 */ /* 0x000fe20000100800 */
[C---:B------:R-:W-:Y:S01]  /*8ad0*/  IMAD R15, R7.reuse, 0x14, RZ ;  /* 0x00000014070f7824 */ /* 0x040fe200078e02ff */
[----:B--2---:R-:W-:Y:S01]  /*8ae0*/  SHF.R.U32.HI R13, RZ, 0x3, R56 ;  /* 0x00000003ff0d7819 */ /* 0x004fe20000011638 */
[C---:B------:R-:W-:Y:S01]  /*8af0*/  IMAD R17, R7.reuse, 0x18, RZ ;  /* 0x0000001807117824 */ /* 0x040fe200078e02ff */
[----:B------:R-:W-:Y:S01]  /*8b00*/  STL [R1+0x494], R11 ;  /* 0x0004940b01007387 */ /* 0x000fe20000100800 */
[-C--:B------:R-:W-:Y:S01]  /*8b10*/  IADD3 R46, P2, R8, R36.reuse, RZ ;  /* 0x00000024082e7210 */ /* 0x080fe20007f5e0ff */
[----:B------:R-:W-:Y:S01]  /*8b20*/  IMAD.SHL.U32 R12, R7, 0x2, RZ ;  /* 0x00000002070c7824 */ /* 0x000fe200078e00ff */
[-C--:B------:R-:W-:Y:S01]  /*8b30*/  IADD3 R40, P3, R14, R36.reuse, RZ ;  /* 0x000000240e287210 */ /* 0x080fe20007f7e0ff */
[----:B------:R-:W-:Y:S01]  /*8b40*/  STL [R1+0x498], R10 ;  /* 0x0004980a01007387 */ /* 0x000fe20000100800 */
[----:B------:R-:W-:Y:S01]  /*8b50*/  IADD3 R44, P6, R15, R36, RZ ;  /* 0x000000240f2c7210 */ /* 0x000fe20007fde0ff */
[----:B------:R-:W-:Y:S01]  /*8b60*/  IMAD.SHL.U32 R32, R7, 0x8, RZ ;  /* 0x0000000807207824 */ /* 0x000fe200078e00ff */
[----:B------:R-:W-:Y:S01]  /*8b70*/  LOP3.LUT R13, R13, 0x4, RZ, 0xc0, !PT ;  /* 0x000000040d0d7812 */ /* 0x000fe200078ec0ff */
[----:B------:R-:W-:Y:S01]  /*8b80*/  STL [R1+0x49c], R9 ;  /* 0x00049c0901007387 */ /* 0x000fe20000100800 */
[-C--:B------:R-:W-:Y:S01]  /*8b90*/  LEA.HI.X.SX32 R47, R20, R37.reuse, 0x1, P2 ;  /* 0x00000025142f7211 */ /* 0x080fe200010f0eff */
[----:B------:R-:W-:Y:S01]  /*8ba0*/  IMAD R31, R7, 0xf, RZ ;  /* 0x0000000f071f7824 */ /* 0x000fe200078e02ff */
[-C--:B------:R-:W-:Y:S01]  /*8bb0*/  LEA.HI.X.SX32 R41, R19, R37.reuse, 0x1, P3 ;  /* 0x0000002513297211 */ /* 0x080fe200018f0eff */
[----:B------:R-:W-:Y:S01]  /*8bc0*/  STL [R1+0x4a0], R11 ;  /* 0x0004a00b01007387 */ /* 0x000fe20000100800 */
[----:B------:R-:W-:Y:S01]  /*8bd0*/  LEA.HI.X.SX32 R45, R8, R37, 0x1, P6 ;  /* 0x00000025082d7211 */ /* 0x000fe200030f0eff */
[----:B------:R-:W-:Y:S01]  /*8be0*/  IMAD.MOV.U32 R4, RZ, RZ, RZ ;  /* 0x000000ffff047224 */ /* 0x000fe200078e00ff */
[----:B------:R-:W-:Y:S01]  /*8bf0*/  IADD3 R5, R39, R13, RZ ;  /* 0x0000000d27057210 */ /* 0x000fe20007ffe0ff */
[----:B------:R-:W-:Y:S01]  /*8c00*/  STL [R1+0x4a4], R10 ;  /* 0x0004a40a01007387 */ /* 0x000fe20000100800 */
[----:B------:R-:W-:-:S02]  /*8c10*/  LEA.HI.X.SX32 R39, R22, R37, 0x1, P4 ;  /* 0x0000002516277211 */ /* 0x000fc400020f0eff */
[----:B------:R-:W-:Y:S01]  /*8c20*/  IADD3 R42, P5, R17, R36, RZ ;  /* 0x00000024112a7210 */ /* 0x000fe20007fbe0ff */
[----:B------:R-:W-:Y:S01]  /*8c30*/  STL [R1+0x4a8], R9 ;  /* 0x0004a80901007387 */ /* 0x000fe20000100800 */
[----:B---3--:R-:W-:-:S03]  /*8c40*/  MOV R3, RZ ;  /* 0x000000ff00037202 */ /* 0x008fc60000000f00 */
        /* <DEDUP_REMOVED lines=20> */
[----:B------:R-:W-:Y:S01]  /*8d90*/  STL [R1+0x4e0], RZ ;  /* 0x0004e0ff01007387 */ /* 0x000fe20000100800 */
[----:B0-----:R-:W-:-:S03]  /*8da0*/  IMAD.MOV.U32 R11, RZ, RZ, 0x3f800000 ;  /* 0x3f800000ff0b7424 */ /* 0x001fc600078e00ff */
[----:B------:R0:W-:Y:S01]  /*8db0*/  STL [R1+0x500], R9 ;  /* 0x0005000901007387 */ /* 0x0001e20000100800 */
[----:B-1----:R-:W-:Y:S02]  /*8dc0*/  MOV R10, 0x3f800000 ;  /* 0x3f800000000a7802 */ /* 0x002fe40000000f00 */
[----:B0-----:R-:W-:-:S05]  /*8dd0*/  MOV R9, 0x3f800000 ;  /* 0x3f80000000097802 */ /* 0x001fca0000000f00 */
        /* <DEDUP_REMOVED lines=31> */
[----:B0-----:R-:W-:-:S03]  /*8fd0*/  IMAD R11, R7, 0xe, RZ ;  /* 0x0000000e070b7824 */ /* 0x001fc600078e02ff */
[----:B------:R0:W-:Y:S01]  /*8fe0*/  STL [R1+0x680], R9 ;  /* 0x0006800901007387 */ /* 0x0001e20000100800 */
[----:B-1----:R-:W-:-:S03]  /*8ff0*/  IMAD R10, R7, 0xc, RZ ;  /* 0x0000000c070a7824 */ /* 0x002fc600078e02ff */
[----:B------:R-:W-:Y:S02]  /*9000*/  STL [R1+0x1d4], RZ ;  /* 0x0001d4ff01007387 */ /* 0x000fe40000100800 */
[CC--:B------:R-:W-:Y:S02]  /*9010*/  IADD3 R16, P6, R10.reuse, R36.reuse, RZ ;  /* 0x000000240a107210 */ /* 0x0c0fe40007fde0ff */
[----:B------:R-:W-:Y:S01]  /*9020*/  STL [R1+0x1d8], RZ ;  /* 0x0001d8ff01007387 */ /* 0x000fe20000100800 */
[-C--:B------:R-:W-:Y:S01]  /*9030*/  LEA.HI.X.SX32 R43, R10, R37.reuse, 0x1, P5 ;  /* 0x000000250a2b7211 */ /* 0x080fe200028f0eff */
[----:B0-----:R-:W-:Y:S01]  /*9040*/  IMAD R9, R7, 0x6, RZ ;  /* 0x0000000607097824 */ /* 0x001fe200078e02ff */
[-C--:B------:R-:W-:Y:S01]  /*9050*/  IADD3 R20, P5, R12, R36.reuse, RZ ;  /* 0x000000240c147210 */ /* 0x080fe20007fbe0ff */
[----:B------:R-:W-:Y:S03]  /*9060*/  STL [R1+0x1dc], RZ ;  /* 0x0001dcff01007387 */ /* 0x000fe60000100800 */
[C---:B------:R-:W-:Y:S01]  /*9070*/  IADD3 R14, P2, R9.reuse, R36, RZ ;  /* 0x00000024090e7210 */ /* 0x040fe20007f5e0ff */
[----:B------:R-:W-:Y:S01]  /*9080*/  STL [R1+0x1c0], RZ ;  /* 0x0001c0ff01007387 */ /* 0x000fe20000100800 */
[----:B------:R-:W-:-:S02]  /*9090*/  LEA.HI.X.SX32 R17, R9, R37, 0x1, P6 ;  /* 0x0000002509117211 */ /* 0x000fc400030f0eff */
[----:B------:R-:W-:Y:S01]  /*90a0*/  LEA.HI.X.SX32 R15, R28, R37, 0x1, P2 ;  /* 0x000000251c0f7211 */ /* 0x000fe200010f0eff */
        /* <DEDUP_REMOVED lines=216> */
[----:B------:R0:W-:Y:S04]  /*9e30*/  STL.64 [R1+0x5b8], R40 ;  /* 0x0005b82801007387 */ /* 0x0001e80000100a00 */
[----:B------:R-:W-:Y:S04]  /*9e40*/  STL.64 [R1+0x5d8], R46 ;  /* 0x0005d82e01007387 */ /* 0x000fe80000100a00 */
[----:B------:R1:W-:Y:S04]  /*9e50*/  STL.64 [R1+0x5a8], R38 ;  /* 0x0005a82601007387 */ /* 0x0003e80000100a00 */
[----:B------:R-:W-:Y:S01]  /*9e60*/  STL.64 [R1+0x5b0], R44 ;  /* 0x0005b02c01007387 */ /* 0x000fe20000100a00 */
[----:B0-----:R-:W-:-:S03]  /*9e70*/  IADD3 R40, P3, R18, R36, RZ ;  /* 0x0000002412287210 */ /* 0x001fc60007f7e0ff */
[----:B------:R0:W-:Y:S01]  /*9e80*/  STL.64 [R1+0x5e8], R14 ;  /* 0x0005e80e01007387 */ /* 0x0001e20000100a00 */
[-C--:B------:R-:W-:Y:S02]  /*9e90*/  LEA.HI.X.SX32 R41, R29, R37.reuse, 0x1, P3 ;  /* 0x000000251d297211 */ /* 0x080fe400018f0eff */
[-C--:B------:R-:W-:Y:S01]  /*9ea0*/  LEA R18, P3, R7, R36.reuse, 0x2 ;  /* 0x0000002407127211 */ /* 0x080fe200078610ff */
[----:B------:R2:W-:Y:S01]  /*9eb0*/  STL.64 [R1+0x5d0], R16 ;  /* 0x0005d01001007387 */ /* 0x0005e20000100a00 */
[-C--:B-1----:R-:W-:Y:S02]  /*9ec0*/  IADD3 R38, P4, R21, R36.reuse, RZ ;  /* 0x0000002415267210 */ /* 0x082fe40007f9e0ff */
[-C--:B------:R-:W-:Y:S01]  /*9ed0*/  LEA.HI.X.SX32 R21, R7, R37.reuse, 0x1, P5 ;  /* 0x0000002507157211 */ /* 0x080fe200028f0eff */
[----:B------:R-:W-:Y:S01]  /*9ee0*/  STL.64 [R1+0x5a0], R42 ;  /* 0x0005a02a01007387 */ /* 0x000fe20000100a00 */
[----:B------:R-:W-:Y:S02]  /*9ef0*/  LEA.HI.X.SX32 R39, R11, R37, 0x1, P4 ;  /* 0x000000250b277211 */ /* 0x000fe400020f0eff */
[----:B------:R-:W-:-:S02]  /*9f00*/  LEA R8, P4, R7, R36, 0x4 ;  /* 0x0000002407087211 */ /* 0x000fc400078820ff */
[-C--:B0-----:R-:W-:Y:S02]  /*9f10*/  IADD3 R14, P2, R23, R36.reuse, RZ ;  /* 0x00000024170e7210 */ /* 0x081fe40007f5e0ff */
[-C--:B------:R-:W-:Y:S02]  /*9f20*/  LEA.HI.X.SX32 R19, R12, R37.reuse, 0x1, P3 ;  /* 0x000000250c137211 */ /* 0x080fe400018f0eff */
[----:B--2---:R-:W-:Y:S02]  /*9f30*/  IADD3 R16, P6, R11, R36, RZ ;  /* 0x000000240b107210 */ /* 0x004fe40007fde0ff */
[-C--:B------:R-:W-:Y:S02]  /*9f40*/  LEA.HI.X.SX32 R9, R32, R37.reuse, 0x1, P4 ;  /* 0x0000002520097211 */ /* 0x080fe400020f0eff */
[-C--:B------:R-:W-:Y:S02]  /*9f50*/  LEA.HI.X.SX32 R17, R30, R37.reuse, 0x1, P6 ;  /* 0x000000251e117211 */ /* 0x080fe400030f0eff */
[----:B------:R-:W-:-:S03]  /*9f60*/  LEA.HI.X.SX32 R15, R31, R37, 0x1, P2 ;  /* 0x000000251f0f7211 */ /* 0x000fc600010f0eff */
[----:B------:R0:W-:Y:S04]  /*9f70*/  STL.64 [R1+0x5c8], R16 ;  /* 0x0005c81001007387 */ /* 0x0001e80000100a00 */
[----:B------:R-:W-:Y:S04]  /*9f80*/  STL.64 [R1+0x598], R40 ;  /* 0x0005982801007387 */ /* 0x000fe80000100a00 */
[----:B------:R-:W-:Y:S01]  /*9f90*/  STL.64 [R1+0x590], R38 ;  /* 0x0005902601007387 */ /* 0x000fe20000100a00 */
[----:B0-----:R-:W-:-:S03]  /*9fa0*/  LEA R16, P6, R7, R36, 0x3 ;  /* 0x0000002407107211 */ /* 0x001fc600078c18ff */
[----:B------:R0:W-:Y:S01]  /*9fb0*/  STL [R1+0x210], R6 ;  /* 0x0002100601007387 */ /* 0x0001e20000100800 */
[----:B------:R-:W-:Y:S02]  /*9fc0*/  LOP3.LUT R7, R35, 0x10, RZ, 0x3c, !PT ;  /* 0x0000001023077812 */ /* 0x000fe400078e3cff */
[----:B------:R-:W-:Y:S01]  /*9fd0*/  LEA.HI.X.SX32 R17, R33, R37, 0x1, P6 ;  /* 0x0000002521117211 */ /* 0x000fe200030f0eff */
[----:B------:R-:W-:Y:S01]  /*9fe0*/  STL.64 [R1+0x5f8], R20 ;  /* 0x0005f81401007387 */ /* 0x000fe20000100a00 */
[C---:B------:R-:W-:Y:S02]  /*9ff0*/  LOP3.LUT R7, R35.reuse, 0x40, RZ, 0x3c, !PT ;  /* 0x0000004023077812 */ /* 0x040fe400078e3cff */
[C---:B------:R-:W-:Y:S01]  /*a000*/  LOP3.LUT R7, R35.reuse, 0x70, RZ, 0x3c, !PT ;  /* 0x0000007023077812 */ /* 0x040fe200078e3cff */
[----:B------:R-:W-:Y:S01]  /*a010*/  STL.64 [R1+0x5f0], R18 ;  /* 0x0005f01201007387 */ /* 0x000fe20000100a00 */
[----:B------:R-:W-:Y:S02]  /*a020*/  LOP3.LUT R7, R2, 0x60, RZ, 0x3c, !PT ;  /* 0x0000006002077812 */ /* 0x000fe400078e3cff */
[C---:B0-----:R-:W-:Y:S01]  /*a030*/  LOP3.LUT R6, R35.reuse, 0x20, RZ, 0x3c, !PT ;  /* 0x0000002023067812 */ /* 0x041fe200078e3cff */
[----:B------:R-:W-:Y:S01]  /*a040*/  STL.64 [R1+0x5e0], R16 ;  /* 0x0005e01001007387 */ /* 0x000fe20000100a00 */
[----:B------:R-:W-:-:S02]  /*a050*/  LOP3.LUT R6, R35, 0x50, RZ, 0x3c, !PT ;  /* 0x0000005023067812 */ /* 0x000fc400078e3cff */
[----:B------:R-:W-:Y:S01]  /*a060*/  LOP3.LUT R6, R2, 0x20, RZ, 0x3c, !PT ;  /* 0x0000002002067812 */ /* 0x000fe200078e3cff */
[----:B------:R-:W-:Y:S01]  /*a070*/  STL [R1+0x324], RZ ;  /* 0x000324ff01007387 */ /* 0x000fe20000100800 */
[----:B------:R-:W-:-:S03]  /*a080*/  LOP3.LUT R6, R34, 0x40, RZ, 0x3c, !PT ;  /* 0x0000004022067812 */ /* 0x000fc600078e3cff */
[----:B------:R0:W-:Y:S04]  /*a090*/  STL.64 [R1+0x5c0], R8 ;  /* 0x0005c00801007387 */ /* 0x0001e80000100a00 */
[----:B------:R1:W-:Y:S04]  /*a0a0*/  STL.64 [R1+0x588], R14 ;  /* 0x0005880e01007387 */ /* 0x0003e80000100a00 */
[----:B------:R1:W-:Y:S04]  /*a0b0*/  STL [R1+0x328], RZ ;  /* 0x000328ff01007387 */ /* 0x0003e80000100800 */
[----:B------:R1:W-:Y:S01]  /*a0c0*/  STL [R1+0x32c], RZ ;  /* 0x00032cff01007387 */ /* 0x0003e20000100800 */
[----:B0-----:R-:W-:-:S02]  /*a0d0*/  LOP3.LUT R8, R35, 0x30, RZ, 0x3c, !PT ;  /* 0x0000003023087812 */ /* 0x001fc400078e3cff */
[----:B------:R-:W-:Y:S01]  /*a0e0*/  LOP3.LUT R8, R35, 0x60, RZ, 0x3c, !PT ;  /* 0x0000006023087812 */ /* 0x000fe200078e3cff */
[----:B------:R1:W-:Y:S01]  /*a0f0*/  STL [R1+0x310], RZ ;  /* 0x000310ff01007387 */ /* 0x0003e20000100800 */
[----:B------:R-:W-:-:S03]  /*a100*/  LOP3.LUT R8, R2, 0x40, RZ, 0x3c, !PT ;  /* 0x0000004002087812 */ /* 0x000fc600078e3cff */
[----:B------:R1:W-:Y:S04]  /*a110*/  STL [R1+0x314], RZ ;  /* 0x000314ff01007387 */ /* 0x0003e80000100800 */
        /* <DEDUP_REMOVED lines=10> */
[----:B------:R1:W-:Y:S02]  /*a1c0*/  STL [R1+0x684], R6 ;  /* 0x0006840601007387 */ /* 0x0003e40000100800 */
.L_x_1:
[----:B-1----:R-:W2:Y:S04]  /*a1d0*/  LDL.64 R8, [R1+0x5f8] ;  /* 0x0005f80001087983 */ /* 0x002ea80000100a00 */
[----:B------:R-:W3:Y:S04]  /*a1e0*/  LDL.64 R10, [R1+0x5d8] ;  /* 0x0005d800010a7983 */ /* 0x000ee80000100a00 */
[----:B-1----:R-:W4:Y:S04]  /*a1f0*/  LDL.64 R6, [R1+0x478] ;  /* 0x0004780001067983 */ /* 0x002f280000100a00 */
[----:B------:R-:W4:Y:S04]  /*a200*/  LDL.64 R12, [R1+0x5e0] ;  /* 0x0005e000010c7983 */ /* 0x000f280000100a00 */
        /* <DEDUP_REMOVED lines=12> */
[----:B------:R-:W-:Y:S04]  /*a2d0*/  STL [R1+0x85c], R99 ;  /* 0x00085c6301007387 */ /* 0x000fe80000100800 */
[----:B------:R-:W-:Y:S04]  /*a2e0*/  STL [R1+0x858], R24 ;  /* 0x0008581801007387 */ /* 0x000fe80000100800 */
[----:B------:R0:W-:Y:S04]  /*a2f0*/  STL [R1+0x854], R25 ;  /* 0x0008541901007387 */ /* 0x0001e80000100800 */
[----:B------:R-:W-:Y:S04]  /*a300*/  STL [R1+0x850], R26 ;  /* 0x0008501a01007387 */ /* 0x000fe80000100800 */
[----:B------:R-:W-:Y:S04]  /*a310*/  STL [R1+0x84c], R27 ;  /* 0x00084c1b01007387 */ /* 0x000fe80000100800 */
[----:B------:R-:W-:Y:S04]  /*a320*/  STL [R1+0x848], R3 ;  /* 0x0008480301007387 */ /* 0x000fe80000100800 */
[----:B------:R-:W-:Y:S04]  /*a330*/  STL [R1+0x814], R0 ;  /* 0x0008140001007387 */ /* 0x000fe80000100800 */
[----:B0-----:R-:W4:Y:S01]  /*a340*/  LDL R25, [R1+0x218] ;  /* 0x0002180001197983 */ /* 0x001f220000100800 */
[----:B--2---:R-:W-:-:S04]  /*a350*/  IMAD.WIDE R8, R4, 0x2, R8 ;  /* 0x0000000204087825 */ /* 0x004fc800078e0208 */
[C---:B---3--:R-:W-:Y:S02]  /*a360*/  IMAD.WIDE R10, R4.reuse, 0x2, R10 ;  /* 0x00000002040a7825 */ /* 0x048fe400078e020a */
[----:B------:R0:W2:Y:S02]  /*a370*/  LDG.E.U16 R8, [R8.64] ;  /* 0x0000000408087981 */ /* 0x0000a4000c1e1500 */
[----:B----4-:R-:W-:-:S04]  /*a380*/  IMAD.WIDE R6, R4, 0x2, R6 ;  /* 0x0000000204067825 */ /* 0x010fc800078e0206 */
[C---:B------:R-:W-:Y:S02]  /*a390*/  IMAD.WIDE R12, R4.reuse, 0x2, R12 ;  /* 0x00000002040c7825 */ /* 0x040fe400078e020c */
[----:B------:R1:W3:Y:S02]  /*a3a0*/  LDG.E.U16 R6, [R6.64] ;  /* 0x0000000406067981 */ /* 0x0002e4000c1e1500 */
[C---:B------:R-:W-:Y:S02]  /*a3b0*/  IMAD.WIDE R16, R4.reuse, 0x2, R16 ;  /* 0x0000000204107825 */ /* 0x040fe400078e0210 */
[----:B0-----:R0:W4:Y:S02]  /*a3c0*/  LDG.E.U16 R9, [R10.64] ;  /* 0x000000040a097981 */ /* 0x001124000c1e1500 */
[C---:B------:R-:W-:Y:S02]  /*a3d0*/  IMAD.WIDE R14, R4.reuse, 0x2, R14 ;  /* 0x00000002040e7825 */ /* 0x040fe400078e020e */
[----:B------:R0:W2:Y:S04]  /*a3e0*/  LDG.E.U16 R20, [R12.64] ;  /* 0x000000040c147981 */ /* 0x0000a8000c1e1500 */
[----:B-1----:R1:W2:Y:S01]  /*a3f0*/  LDG.E.U16 R7, [R16.64] ;  /* 0x0000000410077981 */ /* 0x0022a2000c1e1500 */
[----:B0-----:R-:W-:-:S03]  /*a400*/  IMAD.WIDE R10, R4, 0x2, R42 ;  /* 0x00000002040a7825 */ /* 0x001fc600078e022a */
[----:B------:R0:W2:Y:S01]  /*a410*/  LDG.E.U16 R21, [R14.64] ;  /* 0x000000040e157981 */ /* 0x0000a2000c1e1500 */
[----:B------:R-:W-:-:S04]  /*a420*/  IMAD.WIDE R12, R4, 0x2, R30 ;  /* 0x00000002040c7825 */ /* 0x000fc800078e021e */
[C---:B-1----:R-:W-:Y:S02]  /*a430*/  IMAD.WIDE R16, R4.reuse, 0x2, R22 ;  /* 0x0000000204107825 */ /* 0x042fe400078e0216 */
[----:B------:R1:W2:Y:S02]  /*a440*/  LDG.E.U16 R22, [R10.64] ;  /* 0x000000040a167981 */ /* 0x0002a4000c1e1500 */
[C---:B0-----:R-:W-:Y:S02]  /*a450*/  IMAD.WIDE R14, R4.reuse, 0x2, R28 ;  /* 0x00000002040e7825 */ /* 0x041fe400078e021c */
[----:B------:R0:W4:Y:S02]  /*a460*/  LDG.E.U16 R23, [R12.64] ;  /* 0x000000040c177981 */ /* 0x000124000c1e1500 */
[C---:B------:R-:W-:Y:S02]  /*a470*/  IMAD.WIDE R18, R4.reuse, 0x2, R18 ;  /* 0x0000000204127825 */ /* 0x040fe400078e0212 */
[----:B------:R0:W4:Y:S02]  /*a480*/  LDG.E.U16 R28, [R14.64] ;  /* 0x000000040e1c7981 */ /* 0x000124000c1e1500 */
[----:B-1----:R-:W-:-:S02]  /*a490*/  IMAD.WIDE R10, R4, 0x2, R40 ;  /* 0x00000002040a7825 */ /* 0x002fc400078e0228 */
[----:B------:R1:W4:Y:S02]  /*a4a0*/  LDG.E.U16 R29, [R16.64] ;  /* 0x00000004101d7981 */ /* 0x000324000c1e1500 */
[C---:B0-----:R-:W-:Y:S02]  /*a4b0*/  IMAD.WIDE R12, R4.reuse, 0x2, R38 ;  /* 0x00000002040c7825 */ /* 0x041fe400078e0226 */
[----:B------:R0:W4:Y:S02]  /*a4c0*/  LDG.E.U16 R30, [R18.64] ;  /* 0x00000004121e7981 */ /* 0x000124000c1e1500 */
[C---:B------:R-:W-:Y:S02]  /*a4d0*/  IMAD.WIDE R14, R4.reuse, 0x2, R36 ;  /* 0x00000002040e7825 */ /* 0x040fe400078e0224 */
[----:B------:R0:W4:Y:S02]  /*a4e0*/  LDG.E.U16 R10, [R10.64] ;  /* 0x000000040a0a7981 */ /* 0x000124000c1e1500 */
[----:B-1----:R-:W-:-:S02]  /*a4f0*/  IMAD.WIDE R16, R4, 0x2, R34 ;  /* 0x0000000204107825 */ /* 0x002fc400078e0222 */
[----:B------:R-:W4:Y:S02]  /*a500*/  LDG.E.U16 R14, [R14.64] ;  /* 0x000000040e0e7981 */ /* 0x000f24000c1e1500 */
[----:B0-----:R-:W-:Y:S02]  /*a510*/  IMAD.WIDE R18, R4, 0x2, R32 ;  /* 0x0000000204127825 */ /* 0x001fe400078e0220 */
[----:B------:R0:W4:Y:S04]  /*a520*/  LDG.E.U16 R11, [R12.64] ;  /* 0x000000040c0b7981 */ /* 0x000128000c1e1500 */
[----:B0-----:R-:W4:Y:S04]  /*a530*/  LDG.E.U16 R12, [R16.64] ;  /* 0x00000004100c7981 */ /* 0x001f28000c1e1500 */
[----:B------:R-:W4:Y:S04]  /*a540*/  LDG.E.U16 R13, [R18.64] ;  /* 0x00000004120d7981 */ /* 0x000f28000c1e1500 */
[----:B------:R-:W0:Y:S04]  /*a550*/  S2R R31, SR_TID.X ;  /* 0x00000000001f7919 */ /* 0x000e280000002100 */
[----:B------:R-:W-:Y:S06]  /*a560*/  BAR.SYNC.DEFER_BLOCKING 0x0 ;  /* 0x0000000000007b1d */ /* 0x000fec0000010000 */
[----:B------:R1:W-:Y:S04]  /*a570*/  STL [R1+0x6b8], R4 ;  /* 0x0006b80401007387 */ /* 0x0003e80000100800 */
[----:B-1----:R-:W4:Y:S01]  /*a580*/  LDL R4, [R1+0x684] ;  /* 0x0006840001047983 */ /* 0x002f220000100800 */
[----:B0-----:R-:W-:-:S04]  /*a590*/  LOP3.LUT R31, R31, 0x1ff, RZ, 0xc0, !PT ;  /* 0x000001ff1f1f7812 */ /* 0x001fc800078ec0ff */
[C---:B------:R-:W-:Y:S01]  /*a5a0*/  SHF.L.U32 R32, R31.reuse, 0x1, RZ ;  /* 0x000000011f207819 */ /* 0x040fe200000006ff */
[----:B------:R-:W-:-:S03]  /*a5b0*/  IMAD.SHL.U32 R0, R31, 0x2, RZ ;  /* 0x000000021f007824 */ /* 0x000fc600078e00ff */
[C---:B------:R-:W-:Y:S01]  /*a5c0*/  LOP3.LUT R24, R32.reuse, 0x10, RZ, 0x3c, !PT ;  /* 0x0000001020187812 */ /* 0x040fe200078e3cff */
[----:B------:R-:W-:Y:S01]  /*a5d0*/  IMAD.SHL.U32 R31, R31, 0x2, RZ ;  /* 0x000000021f1f7824 */ /* 0x000fe200078e00ff */
[----:B------:R-:W-:Y:S01]  /*a5e0*/  LOP3.LUT R3, R32, 0x20, RZ, 0x3c, !PT ;  /* 0x0000002020037812 */ /* 0x000fe200078e3cff */
[----:B---3--:R-:W-:Y:S04]  /*a5f0*/  STS.U16 [R0+0x40000], R6 ;  /* 0x0400000600007388 */ /* 0x008fe80000000400 */
[----:B--2---:R-:W-:Y:S04]  /*a600*/  STS.U16 [R0+0x42000], R22 ;  /* 0x0420001600007388 */ /* 0x004fe80000000400 */
[----:B------:R-:W-:Y:S04]  /*a610*/  STS.U16 [R24+0x40400], R8 ;  /* 0x0404000818007388 */ /* 0x000fe80000000400 */
[----:B----4-:R0:W-:Y:S04]  /*a620*/  STS.U16 [R24+0x42400], R23 ;  /* 0x0424001718007388 */ /* 0x0101e80000000400 */
[----:B------:R-:W-:Y:S04]  /*a630*/  STS.U16 [R3+0x40800], R7 ;  /* 0x0408000703007388 */ /* 0x000fe80000000400 */
[----:B------:R1:W-:Y:S01]  /*a640*/  STS.U16 [R3+0x42800], R28 ;  /* 0x0428001c03007388 */ /* 0x0003e20000000400 */
[----:B0-----:R-:W-:-:S05]  /*a650*/  LOP3.LUT R24, R31, 0x30, RZ, 0x3c, !PT ;  /* 0x000000301f187812 */ /* 0x001fca00078e3cff */
[----:B------:R-:W-:Y:S01]  /*a660*/  STS.U16 [R24+0x40c00], R21 ;  /* 0x040c001518007388 */ /* 0x000fe20000000400 */
[----:B-1----:R-:W-:-:S03]  /*a670*/  LOP3.LUT R3, R31, 0x40, RZ, 0x3c, !PT ;  /* 0x000000401f037812 */ /* 0x002fc600078e3cff */
[----:B------:R0:W-:Y:S04]  /*a680*/  STS.U16 [R24+0x42c00], R29 ;  /* 0x042c001d18007388 */ /* 0x0001e80000000400 */
[----:B------:R-:W-:Y:S04]  /*a690*/  STS.U16 [R3+0x41000], R20 ;  /* 0x0410001403007388 */ /* 0x000fe80000000400 */
[----:B------:R1:W-:Y:S01]  /*a6a0*/  STS.U16 [R3+0x43000], R30 ;  /* 0x0430001e03007388 */ /* 0x0003e20000000400 */
[----:B0-----:R-:W-:-:S05]  /*a6b0*/  LOP3.LUT R24, R0, 0x50, RZ, 0x3c, !PT ;  /* 0x0000005000187812 */ /* 0x001fca00078e3cff */
[----:B------:R-:W-:Y:S01]  /*a6c0*/  STS.U16 [R24+0x41400], R9 ;  /* 0x0414000918007388 */ /* 0x000fe20000000400 */
[C---:B-1----:R-:W-:Y:S02]  /*a6d0*/  LOP3.LUT R3, R0.reuse, 0x60, RZ, 0x3c, !PT ;  /* 0x0000006000037812 */ /* 0x042fe400078e3cff */
[----:B------:R-:W-:Y:S01]  /*a6e0*/  LOP3.LUT R0, R0, 0x70, RZ, 0x3c, !PT ;  /* 0x0000007000007812 */ /* 0x000fe200078e3cff */
[----:B------:R0:W-:Y:S04]  /*a6f0*/  STS.U16 [R24+0x43400], R10 ;  /* 0x0434000a18007388 */ /* 0x0001e80000000400 */
[----:B------:R-:W-:Y:S04]  /*a700*/  STS.U16 [R3+0x41800], R11 ;  /* 0x0418000b03007388 */ /* 0x000fe80000000400 */
[----:B------:R1:W-:Y:S04]  /*a710*/  STS.U16 [R3+0x43800], R14 ;  /* 0x0438000e03007388 */ /* 0x0003e80000000400 */
[----:B------:R-:W-:Y:S04]  /*a720*/  STS.U16 [R0+0x41c00], R12 ;  /* 0x041c000c00007388 */ /* 0x000fe80000000400 */
[----:B------:R-:W-:Y:S04]  /*a730*/  STS.U16 [R0+0x43c00], R13 ;  /* 0x043c000d00007388 */ /* 0x000fe80000000400 */
[----:B------:R-:W-:Y:S01]  /*a740*/  BAR.SYNC.DEFER_BLOCKING 0x0 ;  /* 0x0000000000007b1d */ /* 0x000fe20000010000 */
[----:B0----5:R-:W-:-:S05]  /*a750*/  LOP3.LUT R24, R2, 0x20, RZ, 0x3c, !PT ;  /* 0x0000002002187812 */ /* 0x021fca00078e3cff */
[----:B------:R-:W-:Y:S04]  /*a760*/  LDSM.16.M88.4 R100, [R25+0x40000] ;  /* 0x040000001964783b */ /* 0x000fe80000000200 */
[----:B------:R-:W0:Y:S04]  /*a770*/  LDSM.16.MT88.4 R8, [R24] ;  /* 0x000000001808783b */ /* 0x000e280000004200 */
[----:B------:R-:W2:Y:S04]  /*a780*/  LDSM.16.MT88.4 R36, [R2+0x100] ;  /* 0x000100000224783b */ /* 0x000ea80000004200 */
[----:B------:R-:W3:Y:S04]  /*a790*/  LDSM.16.MT88.4 R72, [R2] ;  /* 0x000000000248783b */ /* 0x000ee80000004200 */
[----:B------:R-:W4:Y:S04]  /*a7a0*/  LDSM.16.MT88.4 R68, [R24+0x2000] ;  /* 0x002000001844783b */ /* 0x000f280000004200 */
[----:B------:R-:W3:Y:S04]  /*a7b0*/  LDSM.16.MT88.4 R28, [R24+0x80] ;  /* 0x00008000181c783b */ /* 0x000ee80000004200 */
[----:B------:R-:W4:Y:S04]  /*a7c0*/  LDSM.16.MT88.4 R40, [R2+0x2100] ;  /* 0x002100000228783b */ /* 0x000f280000004200 */
[----:B------:R-:W4:Y:S04]  /*a7d0*/  LDSM.16.MT88.4 R48, [R2+0x2000] ;  /* 0x002000000230783b */ /* 0x000f280000004200 */
[----:B------:R-:W4:Y:S04]  /*a7e0*/  LDSM.16.MT88.4 R60, [R24+0x100] ;  /* 0x00010000183c783b */ /* 0x000f280000004200 */
[----:B------:R-:W4:Y:S01]  /*a7f0*/  LDSM.16.MT88.4 R52, [R24+0x2080] ;  /* 0x002080001834783b */ /* 0x000f220000004200 */
[----:B-1----:R-:W-:-:S03]  /*a800*/  LOP3.LUT R3, R2, 0x40, RZ, 0x3c, !PT ;  /* 0x0000004002037812 */ /* 0x002fc600078e3cff */
[----:B------:R-:W1:Y:S01]  /*a810*/  LDSM.16.MT88.4 R44, [R2+0x80] ;  /* 0x00008000022c783b */ /* 0x000e620000004200 */
[-C--:B0-----:R-:W-:Y:S01]  /*a820*/  HMMA.16816.F32 R8, R8, R100.reuse, RZ ;  /* 0x000000640808723c */ /* 0x081fe200000018ff */
[----:B------:R-:W-:Y:S02]  /*a830*/  LOP3.LUT R0, R2, 0x60, RZ, 0x3c, !PT ;  /* 0x0000006002007812 */ /* 0x000fe400078e3cff */
[----:B------:R-:W-:Y:S04]  /*a840*/  LDSM.16.MT88.4 R16, [R2+0x180] ;  /* 0x000180000210783b */ /* 0x000fe80000004200 */
[----:B------:R-:W-:Y:S01]  /*a850*/  LDSM.16.MT88.4 R56, [R2+0x2080] ;  /* 0x002080000238783b */ /* 0x000fe20000004200 */
[-C--:B--2---:R-:W-:Y:S03]  /*a860*/  HMMA.16816.F32 R36, R36, R100.reuse, RZ ;  /* 0x000000642424723c */ /* 0x084fe600000018ff */
[----:B------:R-:W-:Y:S04]  /*a870*/  LDSM.16.MT88.4 R12, [R3] ;  /* 0x00000000030c783b */ /* 0x000fe80000004200 */
[----:B------:R-:W-:Y:S01]  /*a880*/  LDSM.16.MT88.4 R20, [R2+0x2180] ;  /* 0x002180000214783b */ /* 0x000fe20000004200 */
[----:B---3--:R-:W-:Y:S03]  /*a890*/  HMMA.16816.F32 R72, R72, R100, RZ ;  /* 0x000000644848723c */ /* 0x008fe600000018ff */
[----:B------:R-:W-:Y:S04]  /*a8a0*/  LDSM.16.MT88.4 R64, [R3+0x2000] ;  /* 0x002000000340783b */ /* 0x000fe80000004200 */
[----:B------:R-:W-:Y:S01]  /*a8b0*/  LDSM.16.MT88.4 R32, [R24+0x180] ;  /* 0x000180001820783b */ /* 0x000fe20000004200 */
[----:B----4-:R-:W-:Y:S03]  /*a8c0*/  HMMA.16816.F32 R68, R68, R102, R8 ;  /* 0x000000664444723c */ /* 0x010fe60000001808 */
[----:B------:R-:W0:Y:S04]  /*a8d0*/  LDSM.16.MT88.4 R8, [R3+0x80] ;  /* 0x000080000308783b */ /* 0x000e280000004200 */
[----:B------:R-:W-:Y:S01]  /*a8e0*/  LDSM.16.MT88.4 R92, [R3+0x100] ;  /* 0x00010000035c783b */ /* 0x000fe20000004200 */
[----:B------:R-:W-:Y:S03]  /*a8f0*/  HMMA.16816.F32 R28, R28, R100, RZ ;  /* 0x000000641c1c723c */ /* 0x000fe600000018ff */
[----:B------:R-:W-:Y:S04]  /*a900*/  LDSM.16.MT88.4 R76, [R0+0x80] ;  /* 0x00008000004c783b */ /* 0x000fe80000004200 */
[----:B------:R-:W-:Y:S01]  /*a910*/  LDSM.16.MT88.4 R104, [R0+0x180] ;  /* 0x000180000068783b */ /* 0x000fe20000004200 */
[-C--:B------:R-:W-:Y:S03]  /*a920*/  HMMA.16816.F32 R40, R40, R102.reuse, R36 ;  /* 0x000000662828723c */ /* 0x080fe60000001824 */
[----:B------:R-:W2:Y:S05]  /*a930*/  LDSM.16.MT88.4 R36, [R24+0x2100] ;  /* 0x002100001824783b */ /* 0x000eaa0000004200 */
[----:B------:R-:W-:Y:S01]  /*a940*/  HMMA.16816.F32 R72, R48, R102, R72 ;  /* 0x000000663048723c */ /* 0x000fe20000001848 */
[----:B------:R-:W3:Y:S07]  /*a950*/  LDSM.16.MT88.4 R48, [R3+0x2080] ;  /* 0x002080000330783b */ /* 0x000eee0000004200 */
[----:B------:R-:W-:Y:S08]  /*a960*/  HMMA.16816.F32 R60, R60, R100, RZ ;  /* 0x000000643c3c723c */ /* 0x000ff000000018ff */
[----:B------:R-:W-:Y:S01]  /*a970*/  HMMA.16816.F32 R52, R52, R102, R28 ;  /* 0x000000663434723c */ /* 0x000fe2000000181c */
[----:B------:R-:W4:Y:S07]  /*a980*/  LDSM.16.MT88.4 R28, [R0] ;  /* 0x00000000001c783b */ /* 0x000f2e0000004200 */
[-C--:B-1----:R-:W-:Y:S08]  /*a990*/  HMMA.16816.F32 R44, R44, R100.reuse, RZ ;  /* 0x000000642c2c723c */ /* 0x082ff000000018ff */
[----:B0-----:R-:W-:Y:S08]  /*a9a0*/  HMMA.16816.F32 R8, R8, R100, RZ ;  /* 0x000000640808723c */ /* 0x001ff000000018ff */
[----:B--2---:R-:W-:Y:S01]  /*a9b0*/  HMMA.16816.F32 R36, R36, R102, R60 ;  /* 0x000000662424723c */ /* 0x004fe2000000183c */
[----:B------:R-:W0:Y:S07]  /*a9c0*/  LDSM.16.MT88.4 R60, [R0+0x2000] ;  /* 0x00200000003c783b */ /* 0x000e2e0000004200 */
[----:B------:R-:W-:Y:S08]  /*a9d0*/  HMMA.16816.F32 R16, R16, R100, RZ ;  /* 0x000000641010723c */ /* 0x000ff000000018ff */
[----:B------:R-:W-:Y:S01]  /*a9e0*/  HMMA.16816.F32 R56, R56, R102, R44 ;  /* 0x000000663838723c */ /* 0x000fe2000000182c */
[----:B------:R-:W1:Y:S07]  /*a9f0*/  LDSM.16.MT88.4 R44, [R3+0x180] ;  /* 0x00018000032c783b */ /* 0x000e6e0000004200 */
[----:B------:R-:W-:Y:S08]  /*aa00*/  HMMA.16816.F32 R12, R12, R100, RZ ;  /* 0x000000640c0c723c */ /* 0x000ff000000018ff */
[----:B---3--:R-:W-:Y:S01]  /*aa10*/  HMMA.16816.F32 R48, R48, R102, R8 ;  /* 0x000000663030723c */ /* 0x008fe20000001808 */
[----:B------:R-:W2:Y:S07]  /*aa20*/  LDSM.16.MT88.4 R8, [R0+0x100] ;  /* 0x000100000008783b */ /* 0x000eae0000004200 */
[----:B----4-:R-:W-:Y:S08]  /*aa30*/  HMMA.16816.F32 R28, R28, R100, RZ ;  /* 0x000000641c1c723c */ /* 0x010ff000000018ff */
[-C--:B------:R-:W-:Y:S01]  /*aa40*/  HMMA.16816.F32 R20, R20, R102.reuse, R16 ;  /* 0x000000661414723c */ /* 0x080fe20000001810 */
[----:B------:R-:W3:Y:S07]  /*aa50*/  LDSM.16.MT88.4 R16, [R24+0x2180] ;  /* 0x002180001810783b */ /* 0x000eee0000004200 */
[-C--:B------:R-:W-:Y:S01]  /*aa60*/  HMMA.16816.F32 R64, R64, R102.reuse, R12 ;  /* 0x000000664040723c */ /* 0x080fe2000000180c */
[----:B------:R-:W4:Y:S07]  /*aa70*/  LDSM.16.MT88.4 R12, [R3+0x2180] ;  /* 0x00218000030c783b */ /* 0x000f2e0000004200 */
[----:B0-----:R-:W-:Y:S01]  /*aa80*/  HMMA.16816.F32 R60, R60, R102, R28 ;  /* 0x000000663c3c723c */ /* 0x001fe2000000181c */
[----:B------:R-:W0:Y:S07]  /*aa90*/  LDSM.16.MT88.4 R28, [R0+0x2100] ;  /* 0x00210000001c783b */ /* 0x000e2e0000004200 */
[-C--:B------:R-:W-:Y:S08]  /*aaa0*/  HMMA.16816.F32 R32, R32, R100.reuse, RZ ;  /* 0x000000642020723c */ /* 0x080ff000000018ff */
[-C--:B-1----:R-:W-:Y:S08]  /*aab0*/  HMMA.16816.F32 R44, R44, R100.reuse, RZ ;  /* 0x000000642c2c723c */ /* 0x082ff000000018ff */
[----:B--2---:R-:W-:Y:S08]  /*aac0*/  HMMA.16816.F32 R8, R8, R100, RZ ;  /* 0x000000640808723c */ /* 0x004ff000000018ff */
[-C--:B---3--:R-:W-:Y:S01]  /*aad0*/  HMMA.16816.F32 R16, R16, R102.reuse, R32 ;  /* 0x000000661010723c */ /* 0x088fe20000001820 */
[----:B------:R-:W1:Y:S07]  /*aae0*/  LDSM.16.MT88.4 R32, [R3+0x2100] ;  /* 0x002100000320783b */ /* 0x000e6e0000004200 */
[-C--:B----4-:R-:W-:Y:S01]  /*aaf0*/  HMMA.16816.F32 R12, R12, R102.reuse, R44 ;  /* 0x000000660c0c723c */ /* 0x090fe2000000182c */
[----:B------:R-:W2:Y:S07]  /*ab00*/  LDSM.16.MT88.4 R44, [R0+0x2080] ;  /* 0x00208000002c783b */ /* 0x000eae0000004200 */
[----:B0-----:R-:W-:Y:S01]  /*ab10*/  HMMA.16816.F32 R28, R28, R102, R8 ;  /* 0x000000661c1c723c */ /* 0x001fe20000001808 */
[----:B------:R-:W0:Y:S07]  /*ab20*/  LDSM.16.MT88.4 R8, [R0+0x2180] ;  /* 0x002180000008783b */ /* 0x000e2e0000004200 */
[-C--:B------:R-:W-:Y:S08]  /*ab30*/  HMMA.16816.F32 R92, R92, R100.reuse, RZ ;  /* 0x000000645c5c723c */ /* 0x080ff000000018ff */
[-C--:B------:R-:W-:Y:S08]  /*ab40*/  HMMA.16816.F32 R76, R76, R100.reuse, RZ ;  /* 0x000000644c4c723c */ /* 0x080ff000000018ff */
[----:B------:R-:W-:Y:S08]  /*ab50*/  HMMA.16816.F32 R104, R104, R100, RZ ;  /* 0x000000646868723c */ /* 0x000ff000000018ff */
[-C--:B-1----:R-:W-:Y:S01]  /*ab60*/  HMMA.16816.F32 R32, R32, R102.reuse, R92 ;  /* 0x000000662020723c */ /* 0x082fe2000000185c */
[----:B------:R-:W-:Y:S07]  /*ab70*/  LDSM.16.MT88.4 R92, [R2+0x4000] ;  /* 0x00400000025c783b */ /* 0x000fee0000004200 */
[-C--:B--2---:R-:W-:Y:S01]  /*ab80*/  HMMA.16816.F32 R44, R44, R102.reuse, R76 ;  /* 0x000000662c2c723c */ /* 0x084fe2000000184c */
[----:B------:R-:W1:Y:S07]  /*ab90*/  LDSM.16.M88.4 R76, [R4+0x40000] ;  /* 0x04000000044c783b */ /* 0x000e6e0000000200 */
[----:B0-----:R-:W-:Y:S01]  /*aba0*/  HMMA.16816.F32 R100, R8, R102, R104 ;  /* 0x000000660864723c */ /* 0x001fe20000001868 */
[----:B------:R-:W0:Y:S04]  /*abb0*/  LDSM.16.MT88.4 R8, [R2+0x4080] ;  /* 0x004080000208783b */ /* 0x000e280000004200 */
[----:B------:R-:W-:Y:S03]  /*abc0*/  LDSM.16.MT88.4 R104, [R0+0x6000] ;  /* 0x006000000068783b */ /* 0x000fe60000004200 */
[-C--:B-1----:R-:W-:Y:S01]  /*abd0*/  HMMA.16816.F32 R72, R92, R76.reuse, R72 ;  /* 0x0000004c5c48723c */ /* 0x082fe20000001848 */
[----:B------:R-:W1:Y:S07]  /*abe0*/  LDSM.16.MT88.4 R92, [R2+0x4100] ;  /* 0x00410000025c783b */ /* 0x000e6e0000004200 */
[-C--:B0-----:R-:W-:Y:S01]  /*abf0*/  HMMA.16816.F32 R56, R8, R76.reuse, R56 ;  /* 0x0000004c0838723c */ /* 0x081fe20000001838 */
[----:B------:R-:W0:Y:S07]  /*ac00*/  LDSM.16.MT88.4 R8, [R2+0x4180] ;  /* 0x004180000208783b */ /* 0x000e2e0000004200 */
        /* <DEDUP_REMOVED lines=26> */
[----:B0-----:R-:W-:Y:S01]  /*adb0*/  HMMA.16816.F32 R100, R8, R76, R100 ;  /* 0x0000004c0864723c */ /* 0x001fe20000001864 */
        /* <DEDUP_REMOVED lines=25> */
[-C--:B------:R-:W-:Y:S01]  /*af50*/  HMMA.16816.F32 R60, R104, R78.reuse, R60 ;  /* 0x0000004e683c723c */ /* 0x080fe2000000183c */
[----:B------:R-:W2:Y:S07]  /*af60*/  LDSM.16.MT88.4 R104, [R0+0x6180] ;  /* 0x006180000068783b */ /* 0x000eae0000004200 */
[-C--:B-1----:R-:W-:Y:S01]  /*af70*/  HMMA.16816.F32 R44, R92, R78.reuse, R44 ;  /* 0x0000004e5c2c723c */ /* 0x082fe2000000182c */
[----:B------:R-:W-:Y:S07]  /*af80*/  LDSM.16.M88.4 R92, [R25+0x40080] ;  /* 0x04008000195c783b */ /* 0x000fee0000000200 */
[-C--:B0-----:R-:W-:Y:S01]  /*af90*/  HMMA.16816.F32 R28, R8, R78.reuse, R28 ;  /* 0x0000004e081c723c */ /* 0x081fe2000000181c */
[----:B------:R-:W0:Y:S07]  /*afa0*/  LDSM.16.MT88.4 R8, [R2+0x8000] ;  /* 0x008000000208783b */ /* 0x000e2e0000004200 */
[----:B--2---:R-:W-:Y:S01]  /*afb0*/  HMMA.16816.F32 R76, R104, R78, R100 ;  /* 0x0000004e684c723c */ /* 0x004fe20000001864 */
[----:B------:R-:W1:Y:S04]  /*afc0*/  LDSM.16.MT88.4 R100, [R2+0x8080] ;  /* 0x008080000264783b */ /* 0x000e680000004200 */
[----:B------:R-:W-:Y:S03]  /*afd0*/  LDSM.16.MT88.4 R104, [R0+0xa180] ;  /* 0x00a180000068783b */ /* 0x000fe60000004200 */
        /* <DEDUP_REMOVED lines=30> */
[----:B-1----:R-:W-:Y:S01]  /*b1c0*/  HMMA.16816.F32 R76, R100, R92, R76 ;  /* 0x0000005c644c723c */ /* 0x002fe2000000184c */
        /* <DEDUP_REMOVED lines=28> */
[----:B------:R-:W-:Y:S07]  /*b390*/  LDSM.16.MT88.4 R100, [R2+0xc000] ;  /* 0x00c000000264783b */ /* 0x000fee0000004200 */
[-C--:B0-----:R-:W-:Y:S01]  /*b3a0*/  HMMA.16816.F32 R28, R8, R94.reuse, R28 ;  /* 0x0000005e081c723c */ /* 0x081fe2000000181c */
[----:B------:R-:W0:Y:S07]  /*b3b0*/  LDSM.16.M88.4 R8, [R4+0x40080] ;  /* 0x040080000408783b */ /* 0x000e2e0000000200 */
[----:B------:R-:W-:Y:S01]  /*b3c0*/  HMMA.16816.F32 R92, R104, R94, R76 ;  /* 0x0000005e685c723c */ /* 0x000fe2000000184c */
        /* <DEDUP_REMOVED lines=58> */
[-C--:B------:R-:W-:Y:S01]  /*b770*/  HMMA.16816.F32 R60, R104, R10.reuse, R60 ;  /* 0x0000000a683c723c */ /* 0x080fe2000000183c */
[----:B------:R-:W2:Y:S07]  /*b780*/  LDSM.16.MT88.4 R104, [R0+0xe180] ;  /* 0x00e180000068783b */ /* 0x000eae0000004200 */
[-C--:B0-----:R-:W-:Y:S01]  /*b790*/  HMMA.16816.F32 R44, R100, R10.reuse, R44 ;  /* 0x0000000a642c723c */ /* 0x081fe2000000182c */
[----:B------:R-:W-:Y:S07]  /*b7a0*/  LDSM.16.M88.4 R100, [R25+0x40100] ;  /* 0x040100001964783b */ /* 0x000fee0000000200 */
[-C--:B-1----:R-:W-:Y:S01]  /*b7b0*/  HMMA.16816.F32 R28, R76, R10.reuse, R28 ;  /* 0x0000000a4c1c723c */ /* 0x082fe2000000181c */
        /* <DEDUP_REMOVED lines=583> */
[----:B------:R-:W-:Y:S07]  /*dc30*/  LDSM.16.M88.4 R92, [R4+0x40300] ;  /* 0x04030000045c783b */ /* 0x000fee0000000200 */
[-C--:B0-----:R-:W-:Y:S01]  /*dc40*/  HMMA.16816.F32 R28, R76, R102.reuse, R28 ;  /* 0x000000664c1c723c */ /* 0x081fe2000000181c */
[----:B------:R-:W0:Y:S07]  /*dc50*/  LDSM.16.MT88.4 R76, [R2+0x34000] ;  /* 0x03400000024c783b */ /* 0x000e2e0000004200 */
        /* <DEDUP_REMOVED lines=176> */
[----:B------:R-:W0:Y:S07]  /*e760*/  LDSM.16.MT88.4 R100, [R3+0x3e000] ;  /* 0x03e000000364783b */ /* 0x000e2e0000004200 */
[-C--:B-1----:R-:W-:Y:S01]  /*e770*/  HMMA.16816.F32 R36, R92, R10.reuse, R36 ;  /* 0x0000000a5c24723c */ /* 0x082fe20000001824 */
[----:B------:R-:W1:Y:S07]  /*e780*/  LDSM.16.MT88.4 R92, [R3+0x3e080] ;  /* 0x03e08000035c783b */ /* 0x000e6e0000004200 */
[-C--:B--2---:R-:W-:Y:S01]  /*e790*/  HMMA.16816.F32 R16, R104, R10.reuse, R16 ;  /* 0x0000000a6810723c */ /* 0x084fe20000001810 */
        /* <DEDUP_REMOVED lines=9> */
[----:B-1----:R-:W-:Y:S01]  /*e830*/  HMMA.16816.F32 R60, R92, R10, R60 ;  /* 0x0000000a5c3c723c */ /* 0x002fe2000000183c */
[----:B------:R-:W1:Y:S01]  /*e840*/  LDSM.16.MT88.4 R92, [R0+0x3e180] ;  /* 0x03e18000005c783b */ /* 0x000e620000004200 */
[----:B------:R-:W-:-:S02]  /*e850*/  FMUL R7, R72, c[0x0][0x188] ;  /* 0x0000620048077a20 */ /* 0x000fc40000400000 */
[----:B------:R-:W-:Y:S02]  /*e860*/  FMUL R6, R73, c[0x0][0x188] ;  /* 0x0000620049067a20 */ /* 0x000fe40000400000 */
[----:B------:R-:W-:-:S03]  /*e870*/  FMUL R8, R75, c[0x0][0x188] ;  /* 0x000062004b087a20 */ /* 0x000fc60000400000 */
[----:B------:R-:W-:Y:S01]  /*e880*/  FMNMX R7, R7, R6, !PT ;  /* 0x0000000607077209 */ /* 0x000fe20007800000 */
[----:B------:R-:W-:Y:S01]  /*e890*/  FMUL R6, R74, c[0x0][0x188] ;  /* 0x000062004a067a20 */ /* 0x000fe20000400000 */
[----:B--2---:R-:W-:Y:S04]  /*e8a0*/  HMMA.16816.F32 R44, R104, R10, R44 ;  /* 0x0000000a682c723c */ /* 0x004fe8000000182c */
[----:B------:R-:W-:-:S04]  /*e8b0*/  FMNMX R6, R6, R8, !PT ;  /* 0x0000000806067209 */ /* 0x000fc80007800000 */
[-C--:B0-----:R-:W-:Y:S08]  /*e8c0*/  HMMA.16816.F32 R28, R100, R10.reuse, R28 ;  /* 0x0000000a641c723c */ /* 0x081ff0000000181c */
[----:B-1----:R-:W-:Y:S01]  /*e8d0*/  HMMA.16816.F32 R8, R92, R10, R76 ;  /* 0x0000000a5c08723c */ /* 0x002fe2000000184c */
[----:B------:R-:W0:Y:S04]  /*e8e0*/  SHFL.BFLY PT, R92, R7, 0x2, 0x1f ;  /* 0x0c401f00075c7f89 */ /* 0x000e2800000e0000 */
[----:B------:R-:W1:Y:S02]  /*e8f0*/  SHFL.BFLY PT, R94, R6, 0x2, 0x1f ;  /* 0x0c401f00065e7f89 */ /* 0x000e6400000e0000 */
[----:B------:R-:W-:-:S02]  /*e900*/  FMUL R78, R70, c[0x0][0x188] ;  /* 0x00006200464e7a20 */ /* 0x000fc40000400000 */
[----:B------:R-:W-:Y:S02]  /*e910*/  FMUL R76, R71, c[0x0][0x188] ;  /* 0x00006200474c7a20 */ /* 0x000fe40000400000 */
[----:B------:R-:W-:Y:S02]  /*e920*/  FMUL R79, R68, c[0x0][0x188] ;  /* 0x00006200444f7a20 */ /* 0x000fe40000400000 */
[----:B------:R-:W-:Y:S01]  /*e930*/  FMUL R77, R69, c[0x0][0x188] ;  /* 0x00006200454d7a20 */ /* 0x000fe20000400000 */
[----:B------:R-:W-:Y:S01]  /*e940*/  FMNMX R78, R78, R76, !PT ;  /* 0x0000004c4e4e7209 */ /* 0x000fe20007800000 */
[----:B------:R-:W-:Y:S02]  /*e950*/  FMUL R76, R66, c[0x0][0x188] ;  /* 0x00006200424c7a20 */ /* 0x000fe40000400000 */
[----:B------:R-:W-:Y:S01]  /*e960*/  FMUL R93, R67, c[0x0][0x188] ;  /* 0x00006200435d7a20 */ /* 0x000fe20000400000 */
[----:B------:R-:W-:Y:S01]  /*e970*/  FMNMX R79, R79, R77, !PT ;  /* 0x0000004d4f4f7209 */ /* 0x000fe20007800000 */
[----:B------:R-:W-:-:S02]  /*e980*/  FMUL R77, R64, c[0x0][0x188] ;  /* 0x00006200404d7a20 */ /* 0x000fc40000400000 */
[----:B------:R-:W-:Y:S01]  /*e990*/  FMUL R95, R65, c[0x0][0x188] ;  /* 0x00006200415f7a20 */ /* 0x000fe20000400000 */
[----:B------:R-:W-:Y:S02]  /*e9a0*/  FMNMX R76, R76, R93, !PT ;  /* 0x0000005d4c4c7209 */ /* 0x000fe40007800000 */
[----:B0-----:R-:W-:Y:S02]  /*e9b0*/  FMNMX R7, R7, R92, !PT ;  /* 0x0000005c07077209 */ /* 0x001fe40007800000 */
[----:B------:R-:W-:Y:S01]  /*e9c0*/  FMNMX R77, R77, R95, !PT ;  /* 0x0000005f4d4d7209 */ /* 0x000fe20007800000 */
[----:B------:R-:W0:Y:S01]  /*e9d0*/  SHFL.BFLY PT, R101, R79, 0x2, 0x1f ;  /* 0x0c401f004f657f89 */ /* 0x000e2200000e0000 */
[----:B-1----:R-:W-:-:S03]  /*e9e0*/  FMNMX R94, R6, R94, !PT ;  /* 0x0000005e065e7209 */ /* 0x002fc60007800000 */
[----:B------:R-:W1:Y:S04]  /*e9f0*/  SHFL.BFLY PT, R95, R7, 0x1, 0x1f ;  /* 0x0c201f00075f7f89 */ /* 0x000e6800000e0000 */
[----:B------:R-:W2:Y:S04]  /*ea00*/  SHFL.BFLY PT, R102, R78, 0x2, 0x1f ;  /* 0x0c401f004e667f89 */ /* 0x000ea800000e0000 */
[----:B------:R-:W3:Y:S04]  /*ea10*/  SHFL.BFLY PT, R92, R76, 0x2, 0x1f ;  /* 0x0c401f004c5c7f89 */ /* 0x000ee800000e0000 */
[----:B------:R-:W-:Y:S04]  /*ea20*/  SHFL.BFLY PT, R93, R94, 0x1, 0x1f ;  /* 0x0c201f005e5d7f89 */ /* 0x000fe800000e0000 */
[----:B------:R-:W4:Y:S01]  /*ea30*/  SHFL.BFLY PT, R100, R77, 0x2, 0x1f ;  /* 0x0c401f004d647f89 */ /* 0x000f2200000e0000 */
[----:B0-----:R-:W-:-:S02]  /*ea40*/  FMNMX R6, R79, R101, !PT ;  /* 0x000000654f067209 */ /* 0x001fc40007800000 */
[----:B-1----:R-:W-:Y:S01]  /*ea50*/  FMNMX R7, R7, R95, !PT ;  /* 0x0000005f07077209 */ /* 0x002fe20007800000 */
[----:B------:R-:W-:Y:S01]  /*ea60*/  BAR.SYNC.DEFER_BLOCKING 0x0 ;  /* 0x0000000000007b1d */ /* 0x000fe20000010000 */
[----:B--2---:R-:W-:Y:S02]  /*ea70*/  FMNMX R78, R78, R102, !PT ;  /* 0x000000664e4e7209 */ /* 0x004fe40007800000 */
[----:B---3--:R-:W-:-:S03]  /*ea80*/  FMNMX R76, R76, R92, !PT ;  /* 0x0000005c4c4c7209 */ /* 0x008fc60007800000 */
[----:B------:R-:W0:Y:S04]  /*ea90*/  SHFL.BFLY PT, R95, R6, 0x1, 0x1f ;  /* 0x0c201f00065f7f89 */ /* 0x000e2800000e0000 */
[----:B------:R-:W1:Y:S04]  /*eaa0*/  SHFL.BFLY PT, R92, R78, 0x1, 0x1f ;  /* 0x0c201f004e5c7f89 */ /* 0x000e6800000e0000 */
[----:B------:R2:W-:Y:S01]  /*eab0*/  @P0 STS [R5+0x40000], R7 ;  /* 0x0400000705000388 */ /* 0x0005e20000000800 */
[----:B----4-:R-:W-:Y:S02]  /*eac0*/  FMNMX R79, R77, R100, !PT ;  /* 0x000000644d4f7209 */ /* 0x010fe40007800000 */
[----:B--2---:R-:W-:-:S02]  /*ead0*/  FMNMX R7, R94, R93, !PT ;  /* 0x0000005d5e077209 */ /* 0x004fc40007800000 */
[----:B------:R-:W2:Y:S04]  /*eae0*/  SHFL.BFLY PT, R93, R76, 0x1, 0x1f ;  /* 0x0c201f004c5d7f89 */ /* 0x000ea800000e0000 */
[----:B------:R-:W3:Y:S01]  /*eaf0*/  SHFL.BFLY PT, R94, R79, 0x1, 0x1f ;  /* 0x0c201f004f5e7f89 */ /* 0x000ee200000e0000 */
[----:B------:R-:W-:Y:S02]  /*eb00*/  FMUL R77, R60, c[0x0][0x188] ;  /* 0x000062003c4d7a20 */ /* 0x000fe40000400000 */
[----:B------:R-:W-:Y:S01]  /*eb10*/  FMUL R101, R61, c[0x0][0x188] ;  /* 0x000062003d657a20 */ /* 0x000fe20000400000 */
[----:B0-----:R-:W-:Y:S01]  /*eb20*/  FMNMX R6, R6, R95, !PT ;  /* 0x0000005f06067209 */ /* 0x001fe20007800000 */
[----:B------:R0:W-:Y:S01]  /*eb30*/  @P0 STS [R5+0x40040], R7 ;  /* 0x0400400705000388 */ /* 0x0001e20000000800 */
[----:B-1----:R-:W-:Y:S01]  /*eb40*/  FMNMX R78, R78, R92, !PT ;  /* 0x0000005c4e4e7209 */ /* 0x002fe20007800000 */
[----:B------:R-:W-:Y:S01]  /*eb50*/  FMUL R92, R58, c[0x0][0x188] ;  /* 0x000062003a5c7a20 */ /* 0x000fe20000400000 */
[----:B------:R-:W-:Y:S01]  /*eb60*/  FMNMX R77, R77, R101, !PT ;  /* 0x000000654d4d7209 */ /* 0x000fe20007800000 */
[----:B------:R-:W-:Y:S01]  /*eb70*/  FMUL R100, R63, c[0x0][0x188] ;  /* 0x000062003f647a20 */ /* 0x000fe20000400000 */
[----:B------:R1:W-:Y:S01]  /*eb80*/  @P0 STS [R5+0x40080], R6 ;  /* 0x0400800605000388 */ /* 0x0003e20000000800 */
[----:B0-----:R-:W-:Y:S01]  /*eb90*/  FMUL R7, R62, c[0x0][0x188] ;  /* 0x000062003e077a20 */ /* 0x001fe20000400000 */
[----:B--2---:R-:W-:Y:S01]  /*eba0*/  FMNMX R76, R76, R93, !PT ;  /* 0x0000005d4c4c7209 */ /* 0x004fe20007800000 */
[----:B------:R-:W-:Y:S01]  /*ebb0*/  FMUL R93, R59, c[0x0][0x188] ;  /* 0x000062003b5d7a20 */ /* 0x000fe20000400000 */
[----:B------:R0:W-:Y:S01]  /*ebc0*/  @P0 STS [R5+0x400c0], R78 ;  /* 0x0400c04e05000388 */ /* 0x0001e20000000800 */
[----:B-1----:R-:W-:Y:S01]  /*ebd0*/  FMUL R6, R52, c[0x0][0x188] ;  /* 0x0000620034067a20 */ /* 0x002fe20000400000 */
[----:B------:R-:W-:-:S02]  /*ebe0*/  FMNMX R7, R7, R100, !PT ;  /* 0x0000006407077209 */ /* 0x000fc40007800000 */
[----:B------:R-:W-:Y:S02]  /*ebf0*/  FMNMX R102, R92, R93, !PT ;  /* 0x0000005d5c667209 */ /* 0x000fe40007800000 */
[----:B------:R-:W1:Y:S01]  /*ec00*/  SHFL.BFLY PT, R92, R77, 0x2, 0x1f ;  /* 0x0c401f004d5c7f89 */ /* 0x000e6200000e0000 */
[----:B0-----:R-:W-:Y:S01]  /*ec10*/  FMUL R78, R53, c[0x0][0x188] ;  /* 0x00006200354e7a20 */ /* 0x001fe20000400000 */
[----:B---3--:R-:W-:-:S04]  /*ec20*/  FMNMX R79, R79, R94, !PT ;  /* 0x0000005e4f4f7209 */ /* 0x008fc80007800000 */
[----:B------:R-:W-:Y:S02]  /*ec30*/  FMNMX R100, R6, R78, !PT ;  /* 0x0000004e06647209 */ /* 0x000fe40007800000 */
[----:B------:R-:W0:Y:S01]  /*ec40*/  SHFL.BFLY PT, R78, R7, 0x2, 0x1f ;  /* 0x0c401f00074e7f89 */ /* 0x000e2200000e0000 */
[----:B------:R-:W-:Y:S02]  /*ec50*/  FMUL R93, R55, c[0x0][0x188] ;  /* 0x00006200375d7a20 */ /* 0x000fe40000400000 */
[----:B------:R-:W-:Y:S01]  /*ec60*/  FMUL R6, R48, c[0x0][0x188] ;  /* 0x0000620030067a20 */ /* 0x000fe20000400000 */
[----:B------:R2:W-:Y:S01]  /*ec70*/  @P0 STS [R5+0x40100], R79 ;  /* 0x0401004f05000388 */ /* 0x0005e20000000800 */
[----:B------:R-:W-:-:S03]  /*ec80*/  FMUL R95, R56, c[0x0][0x188] ;  /* 0x00006200385f7a20 */ /* 0x000fc60000400000 */
[----:B------:R3:W-:Y:S01]  /*ec90*/  @P0 STS [R5+0x40140], R76 ;  /* 0x0401404c05000388 */ /* 0x0007e20000000800 */
[----:B------:R-:W-:Y:S02]  /*eca0*/  FMUL R103, R57, c[0x0][0x188] ;  /* 0x0000620039677a20 */ /* 0x000fe40000400000 */
[----:B--2---:R-:W-:Y:S02]  /*ecb0*/  FMUL R79, R54, c[0x0][0x188] ;  /* 0x00006200364f7a20 */ /* 0x004fe40000400000 */
[----:B---3--:R-:W-:-:S03]  /*ecc0*/  FMUL R76, R49, c[0x0][0x188] ;  /* 0x00006200314c7a20 */ /* 0x008fc60000400000 */
[----:B------:R-:W-:Y:S01]  /*ecd0*/  FMNMX R101, R79, R93, !PT ;  /* 0x0000005d4f657209 */ /* 0x000fe20007800000 */
[----:B------:R-:W-:Y:S01]  /*ece0*/  FMUL R79, R50, c[0x0][0x188] ;  /* 0x00006200324f7a20 */ /* 0x000fe20000400000 */
[----:B------:R-:W-:Y:S02]  /*ecf0*/  FMNMX R103, R95, R103, !PT ;  /* 0x000000675f677209 */ /* 0x000fe40007800000 */
[----:B------:R-:W-:Y:S01]  /*ed00*/  FMNMX R6, R6, R76, !PT ;  /* 0x0000004c06067209 */ /* 0x000fe20007800000 */
[----:B------:R-:W-:Y:S01]  /*ed10*/  FMUL R76, R51, c[0x0][0x188] ;  /* 0x00006200334c7a20 */ /* 0x000fe20000400000 */
[----:B------:R-:W2:Y:S01]  /*ed20*/  SHFL.BFLY PT, R94, R102, 0x2, 0x1f ;  /* 0x0c401f00665e7f89 */ /* 0x000ea200000e0000 */
[----:B-1----:R-:W-:-:S03]  /*ed30*/  FMNMX R77, R77, R92, !PT ;  /* 0x0000005c4d4d7209 */ /* 0x002fc60007800000 */
[----:B------:R-:W1:Y:S01]  /*ed40*/  SHFL.BFLY PT, R95, R103, 0x2, 0x1f ;  /* 0x0c401f00675f7f89 */ /* 0x000e6200000e0000 */
[----:B------:R-:W-:-:S03]  /*ed50*/  FMNMX R79, R79, R76, !PT ;  /* 0x0000004c4f4f7209 */ /* 0x000fc60007800000 */
[----:B------:R-:W3:Y:S04]  /*ed60*/  SHFL.BFLY PT, R76, R101, 0x2, 0x1f ;  /* 0x0c401f00654c7f89 */ /* 0x000ee800000e0000 */
[----:B------:R-:W4:Y:S01]  /*ed70*/  SHFL.BFLY PT, R93, R100, 0x2, 0x1f ;  /* 0x0c401f00645d7f89 */ /* 0x000f2200000e0000 */
[----:B0-----:R-:W-:-:S03]  /*ed80*/  FMNMX R7, R7, R78, !PT ;  /* 0x0000004e07077209 */ /* 0x001fc60007800000 */
[----:B------:R-:W0:Y:S04]  /*ed90*/  SHFL.BFLY PT, R92, R77, 0x1, 0x1f ;  /* 0x0c201f004d5c7f89 */ /* 0x000e2800000e0000 */
[----:B------:R-:W0:Y:S01]  /*eda0*/  SHFL.BFLY PT, R78, R6, 0x2, 0x1f ;  /* 0x0c401f00064e7f89 */ /* 0x000e2200000e0000 */
[----:B------:R-:W-:Y:S02]  /*edb0*/  FMUL R106, R44, c[0x0][0x188] ;  /* 0x000062002c6a7a20 */ /* 0x000fe40000400000 */
[----:B------:R-:W-:Y:S01]  /*edc0*/  FMUL R107, R45, c[0x0][0x188] ;  /* 0x000062002d6b7a20 */ /* 0x000fe20000400000 */
[----:B--2---:R-:W-:Y:S01]  /*edd0*/  FMNMX R102, R102, R94, !PT ;  /* 0x0000005e66667209 */ /* 0x004fe20007800000 */
[----:B------:R-:W-:Y:S02]  /*ede0*/  FMUL R104, R46, c[0x0][0x188] ;  /* 0x000062002e687a20 */ /* 0x000fe40000400000 */
[----:B------:R-:W-:Y:S01]  /*edf0*/  FMUL R105, R47, c[0x0][0x188] ;  /* 0x000062002f697a20 */ /* 0x000fe20000400000 */
[----:B------:R-:W-:Y:S01]  /*ee00*/  FMNMX R106, R106, R107, !PT ;  /* 0x0000006b6a6a7209 */ /* 0x000fe20007800000 */
[----:B------:R-:W2:Y:S01]  /*ee10*/  SHFL.BFLY PT, R94, R7, 0x1, 0x1f ;  /* 0x0c201f00075e7f89 */ /* 0x000ea200000e0000 */
[----:B-1----:R-:W-:-:S02]  /*ee20*/  FMNMX R95, R103, R95, !PT ;  /* 0x0000005f675f7209 */ /* 0x002fc40007800000 */
[----:B---3--:R-:W-:Y:S02]  /*ee30*/  FMNMX R103, R101, R76, !PT ;  /* 0x0000004c65677209 */ /* 0x008fe40007800000 */
[----:B------:R-:W1:Y:S01]  /*ee40*/  SHFL.BFLY PT, R76, R79, 0x2, 0x1f ;  /* 0x0c401f004f4c7f89 */ /* 0x000e6200000e0000 */
[----:B------:R-:W-:Y:S02]  /*ee50*/  FMNMX R104, R104, R105, !PT ;  /* 0x0000006968687209 */ /* 0x000fe40007800000 */
[----:B----4-:R-:W-:Y:S02]  /*ee60*/  FMNMX R93, R100, R93, !PT ;  /* 0x0000005d645d7209 */ /* 0x010fe40007800000 */
[----:B------:R-:W3:Y:S01]  /*ee70*/  SHFL.BFLY PT, R100, R106, 0x2, 0x1f ;  /* 0x0c401f006a647f89 */ /* 0x000ee200000e0000 */
[----:B0-----:R-:W-:-:S03]  /*ee80*/  FMNMX R107, R77, R92, !PT ;  /* 0x0000005c4d6b7209 */ /* 0x001fc60007800000 */
[----:B------:R-:W0:Y:S01]  /*ee90*/  SHFL.BFLY PT, R101, R102, 0x1, 0x1f ;  /* 0x0c201f0066657f89 */ /* 0x000e2200000e0000 */
[----:B------:R-:W-:-:S03]  /*eea0*/  FMNMX R6, R6, R78, !PT ;  /* 0x0000004e06067209 */ /* 0x000fc60007800000 */
[----:B------:R-:W4:Y:S04]  /*eeb0*/  SHFL.BFLY PT, R77, R93, 0x1, 0x1f ;  /* 0x0c201f005d4d7f89 */ /* 0x000f2800000e0000 */
[----:B------:R-:W4:Y:S04]  /*eec0*/  SHFL.BFLY PT, R78, R104, 0x2, 0x1f ;  /* 0x0c401f00684e7f89 */ /* 0x000f2800000e0000 */
[----:B------:R-:W4:Y:S01]  /*eed0*/  SHFL.BFLY PT, R92, R103, 0x1, 0x1f ;  /* 0x0c201f00675c7f89 */ /* 0x000f2200000e0000 */
[----:B--2---:R-:W-:-:S03]  /*eee0*/  FMNMX R94, R7, R94, !PT ;  /* 0x0000005e075e7209 */ /* 0x004fc60007800000 */
[----:B------:R-:W2:Y:S01]  /*eef0*/  SHFL.BFLY PT, R105, R95, 0x1, 0x1f ;  /* 0x0c201f005f697f89 */ /* 0x000ea200000e0000 */
[----:B-1----:R-:W-:-:S03]  /*ef00*/  FMNMX R76, R79, R76, !PT ;  /* 0x0000004c4f4c7209 */ /* 0x002fc60007800000 */
[----:B------:R-:W1:Y:S01]  /*ef10*/  SHFL.BFLY PT, R7, R6, 0x1, 0x1f ;  /* 0x0c201f0006077f89 */ /* 0x000e6200000e0000 */
[----:B---3--:R-:W-:-:S03]  /*ef20*/  FMNMX R79, R106, R100, !PT ;  /* 0x000000646a4f7209 */ /* 0x008fc60007800000 */
[----:B------:R-:W-:Y:S01]  /*ef30*/  @P0 STS [R5+0x401c0], R94 ;  /* 0x0401c05e05000388 */ /* 0x000fe20000000800 */
[----:B0-----:R-:W-:Y:S02]  /*ef40*/  FMNMX R102, R102, R101, !PT ;  /* 0x0000006566667209 */ /* 0x001fe40007800000 */
[----:B----4-:R-:W-:Y:S01]  /*ef50*/  FMNMX R77, R93, R77, !PT ;  /* 0x0000004d5d4d7209 */ /* 0x010fe20007800000 */
[----:B------:R-:W0:Y:S01]  /*ef60*/  SHFL.BFLY PT, R94, R76, 0x1, 0x1f ;  /* 0x0c201f004c5e7f89 */ /* 0x000e2200000e0000 */
[----:B------:R-:W-:-:S03]  /*ef70*/  FMNMX R78, R104, R78, !PT ;  /* 0x0000004e684e7209 */ /* 0x000fc60007800000 */
[----:B------:R-:W3:Y:S04]  /*ef80*/  SHFL.BFLY PT, R101, R79, 0x1, 0x1f ;  /* 0x0c201f004f657f89 */ /* 0x000ee800000e0000 */
[----:B------:R-:W-:Y:S04]  /*ef90*/  @P0 STS [R5+0x40280], R77 ;  /* 0x0402804d05000388 */ /* 0x000fe80000000800 */
[----:B------:R-:W4:Y:S01]  /*efa0*/  SHFL.BFLY PT, R77, R78, 0x1, 0x1f ;  /* 0x0c201f004e4d7f89 */ /* 0x000f2200000e0000 */
[----:B------:R-:W-:Y:S02]  /*efb0*/  FMNMX R92, R103, R92, !PT ;  /* 0x0000005c675c7209 */ /* 0x000fe40007800000 */
[----:B--2---:R-:W-:-:S02]  /*efc0*/  FMNMX R95, R95, R105, !PT ;  /* 0x000000695f5f7209 */ /* 0x004fc40007800000 */
[----:B-1----:R-:W-:Y:S01]  /*efd0*/  FMNMX R7, R6, R7, !PT ;  /* 0x0000000706077209 */ /* 0x002fe20007800000 */
[----:B------:R1:W-:Y:S01]  /*efe0*/  @P0 STS [R5+0x402c0], R92 ;  /* 0x0402c05c05000388 */ /* 0x0003e20000000800 */
[----:B------:R-:W-:Y:S02]  /*eff0*/  FMUL R6, R42, c[0x0][0x188] ;  /* 0x000062002a067a20 */ /* 0x000fe40000400000 */
[----:B------:R-:W-:Y:S01]  /*f000*/  FMUL R93, R40, c[0x0][0x188] ;  /* 0x00006200285d7a20 */ /* 0x000fe20000400000 */
[----:B------:R2:W-:Y:S01]  /*f010*/  @P0 STS [R5+0x40200], R95 ;  /* 0x0402005f05000388 */ /* 0x0005e20000000800 */
[----:B-1----:R-:W-:Y:S02]  /*f020*/  FMUL R92, R43, c[0x0][0x188] ;  /* 0x000062002b5c7a20 */ /* 0x002fe40000400000 */
[----:B--2---:R-:W-:-:S03]  /*f030*/  FMUL R95, R41, c[0x0][0x188] ;  /* 0x00006200295f7a20 */ /* 0x004fc60000400000 */
[----:B------:R-:W-:Y:S01]  /*f040*/  FMNMX R111, R6, R92, !PT ;  /* 0x0000005c066f7209 */ /* 0x000fe20007800000 */
[----:B------:R1:W-:Y:S01]  /*f050*/  @P0 STS [R5+0x40300], R7 ;  /* 0x0403000705000388 */ /* 0x0003e20000000800 */
[----:B0-----:R-:W-:Y:S01]  /*f060*/  FMNMX R76, R76, R94, !PT ;  /* 0x0000005e4c4c7209 */ /* 0x001fe20007800000 */
[----:B------:R-:W-:Y:S01]  /*f070*/  FMUL R92, R39, c[0x0][0x188] ;  /* 0x00006200275c7a20 */ /* 0x000fe20000400000 */
[----:B------:R-:W-:Y:S02]  /*f080*/  FMNMX R100, R93, R95, !PT ;  /* 0x0000005f5d647209 */ /* 0x000fe40007800000 */
[----:B---3--:R-:W-:Y:S01]  /*f090*/  FMNMX R79, R79, R101, !PT ;  /* 0x000000654f4f7209 */ /* 0x008fe20007800000 */
[----:B-1----:R-:W-:Y:S01]  /*f0a0*/  FMUL R7, R38, c[0x0][0x188] ;  /* 0x0000620026077a20 */ /* 0x002fe20000400000 */
[----:B----4-:R-:W-:Y:S01]  /*f0b0*/  FMNMX R78, R78, R77, !PT ;  /* 0x0000004d4e4e7209 */ /* 0x010fe20007800000 */
[----:B------:R0:W-:Y:S01]  /*f0c0*/  @P0 STS [R5+0x40340], R76 ;  /* 0x0403404c05000388 */ /* 0x0001e20000000800 */
[----:B------:R-:W-:-:S02]  /*f0d0*/  FMUL R6, R36, c[0x0][0x188] ;  /* 0x0000620024067a20 */ /* 0x000fc40000400000 */
[----:B------:R-:W-:Y:S01]  /*f0e0*/  FMNMX R7, R7, R92, !PT ;  /* 0x0000005c07077209 */ /* 0x000fe20007800000 */
[----:B------:R1:W-:Y:S01]  /*f0f0*/  @P0 STS [R5+0x40380], R79 ;  /* 0x0403804f05000388 */ /* 0x0003e20000000800 */
[----:B------:R-:W-:Y:S02]  /*f100*/  FMUL R93, R37, c[0x0][0x188] ;  /* 0x00006200255d7a20 */ /* 0x000fe40000400000 */
[----:B------:R-:W-:Y:S01]  /*f110*/  FMUL R92, R33, c[0x0][0x188] ;  /* 0x00006200215c7a20 */ /* 0x000fe20000400000 */
[----:B------:R-:W2:Y:S01]  /*f120*/  SHFL.BFLY PT, R101, R100, 0x2, 0x1f ;  /* 0x0c401f0064657f89 */ /* 0x000ea200000e0000 */
[----:B------:R-:W-:Y:S02]  /*f130*/  FMUL R77, R34, c[0x0][0x188] ;  /* 0x00006200224d7a20 */ /* 0x000fe40000400000 */
[----:B0-----:R-:W-:Y:S02]  /*f140*/  FMUL R76, R32, c[0x0][0x188] ;  /* 0x00006200204c7a20 */ /* 0x001fe40000400000 */
[----:B-1----:R-:W-:Y:S01]  /*f150*/  FMUL R79, R35, c[0x0][0x188] ;  /* 0x00006200234f7a20 */ /* 0x002fe20000400000 */
[----:B------:R-:W-:Y:S01]  /*f160*/  FMNMX R6, R6, R93, !PT ;  /* 0x0000005d06067209 */ /* 0x000fe20007800000 */
[----:B------:R0:W-:Y:S01]  /*f170*/  @P0 STS [R5+0x403c0], R78 ;  /* 0x0403c04e05000388 */ /* 0x0001e20000000800 */
[----:B------:R-:W-:Y:S01]  /*f180*/  FMNMX R76, R76, R92, !PT ;  /* 0x0000005c4c4c7209 */ /* 0x000fe20007800000 */
[----:B------:R-:W-:Y:S01]  /*f190*/  FMUL R93, R29, c[0x0][0x188] ;  /* 0x000062001d5d7a20 */ /* 0x000fe20000400000 */
[----:B------:R-:W-:Y:S01]  /*f1a0*/  FMNMX R77, R77, R79, !PT ;  /* 0x0000004f4d4d7209 */ /* 0x000fe20007800000 */
[----:B------:R-:W-:-:S02]  /*f1b0*/  FMUL R79, R30, c[0x0][0x188] ;  /* 0x000062001e4f7a20 */ /* 0x000fc40000400000 */
[----:B------:R-:W-:Y:S02]  /*f1c0*/  FMUL R92, R31, c[0x0][0x188] ;  /* 0x000062001f5c7a20 */ /* 0x000fe40000400000 */
[----:B0-----:R-:W-:-:S03]  /*f1d0*/  FMUL R78, R28, c[0x0][0x188] ;  /* 0x000062001c4e7a20 */ /* 0x001fc60000400000 */
[----:B------:R-:W-:Y:S01]  /*f1e0*/  FMNMX R79, R79, R92, !PT ;  /* 0x0000005c4f4f7209 */ /* 0x000fe20007800000 */
[----:B------:R-:W-:Y:S02]  /*f1f0*/  FMUL R92, R20, c[0x0][0x188] ;  /* 0x00006200145c7a20 */ /* 0x000fe40000400000 */
[----:B------:R-:W-:Y:S01]  /*f200*/  FMUL R95, R21, c[0x0][0x188] ;  /* 0x00006200155f7a20 */ /* 0x000fe20000400000 */
[----:B------:R-:W-:Y:S01]  /*f210*/  FMNMX R78, R78, R93, !PT ;  /* 0x0000005d4e4e7209 */ /* 0x000fe20007800000 */
[----:B------:R-:W-:Y:S02]  /*f220*/  FMUL R93, R22, c[0x0][0x188] ;  /* 0x00006200165d7a20 */ /* 0x000fe40000400000 */
[----:B------:R-:W-:Y:S01]  /*f230*/  FMUL R94, R23, c[0x0][0x188] ;  /* 0x00006200175e7a20 */ /* 0x000fe20000400000 */
[----:B------:R0:W-:Y:S01]  /*f240*/  @P0 STS [R5+0x40240], R102 ;  /* 0x0402406605000388 */ /* 0x0001e20000000800 */
[----:B------:R-:W-:Y:S01]  /*f250*/  FMNMX R92, R92, R95, !PT ;  /* 0x0000005f5c5c7209 */ /* 0x000fe20007800000 */
[----:B------:R-:W-:-:S02]  /*f260*/  FMUL R103, R17, c[0x0][0x188] ;  /* 0x0000620011677a20 */ /* 0x000fc40000400000 */
[----:B------:R-:W-:Y:S01]  /*f270*/  FMNMX R93, R93, R94, !PT ;  /* 0x0000005e5d5d7209 */ /* 0x000fe20007800000 */
[----:B------:R-:W-:Y:S02]  /*f280*/  FMUL R94, R16, c[0x0][0x188] ;  /* 0x00006200105e7a20 */ /* 0x000fe40000400000 */
[----:B------:R-:W-:Y:S02]  /*f290*/  FMUL R95, R18, c[0x0][0x188] ;  /* 0x00006200125f7a20 */ /* 0x000fe40000400000 */
[----:B0-----:R-:W-:Y:S01]  /*f2a0*/  FMUL R102, R19, c[0x0][0x188] ;  /* 0x0000620013667a20 */ /* 0x001fe20000400000 */
[----:B------:R-:W-:Y:S01]  /*f2b0*/  FMNMX R94, R94, R103, !PT ;  /* 0x000000675e5e7209 */ /* 0x000fe20007800000 */
[----:B------:R-:W-:Y:S01]  /*f2c0*/  FMUL R103, R13, c[0x0][0x188] ;  /* 0x000062000d677a20 */ /* 0x000fe20000400000 */
[----:B--2---:R-:W-:Y:S01]  /*f2d0*/  FMNMX R109, R100, R101, !PT ;  /* 0x00000065646d7209 */ /* 0x004fe20007800000 */
[----:B------:R-:W-:Y:S01]  /*f2e0*/  FMUL R100, R12, c[0x0][0x188] ;  /* 0x000062000c647a20 */ /* 0x000fe20000400000 */
[----:B------:R-:W-:Y:S01]  /*f2f0*/  FMNMX R95, R95, R102, !PT ;  /* 0x000000665f5f7209 */ /* 0x000fe20007800000 */
[----:B------:R-:W-:-:S02]  /*f300*/  FMUL R101, R14, c[0x0][0x188] ;  /* 0x000062000e657a20 */ /* 0x000fc40000400000 */
[----:B------:R-:W-:Y:S01]  /*f310*/  FMUL R102, R15, c[0x0][0x188] ;  /* 0x000062000f667a20 */ /* 0x000fe20000400000 */
[----:B------:R-:W-:Y:S01]  /*f320*/  FMNMX R100, R100, R103, !PT ;  /* 0x0000006764647209 */ /* 0x000fe20007800000 */
[----:B------:R-:W0:Y:S01]  /*f330*/  SHFL.BFLY PT, R108, R111, 0x2, 0x1f ;  /* 0x0c401f006f6c7f89 */ /* 0x000e2200000e0000 */
[----:B------:R-:W-:Y:S02]  /*f340*/  FMUL R105, R9, c[0x0][0x188] ;  /* 0x0000620009697a20 */ /* 0x000fe40000400000 */
[----:B------:R-:W-:Y:S01]  /*f350*/  FMNMX R101, R101, R102, !PT ;  /* 0x0000006665657209 */ /* 0x000fe20007800000 */
[----:B------:R-:W1:Y:S01]  /*f360*/  SHFL.BFLY PT, R110, R109, 0x1, 0x1f ;  /* 0x0c201f006d6e7f89 */ /* 0x000e6200000e0000 */
[----:B------:R-:W-:Y:S02]  /*f370*/  FMUL R102, R8, c[0x0][0x188] ;  /* 0x0000620008667a20 */ /* 0x000fe40000400000 */
[----:B------:R-:W-:Y:S02]  /*f380*/  FMUL R103, R10, c[0x0][0x188] ;  /* 0x000062000a677a20 */ /* 0x000fe40000400000 */
[----:B------:R-:W-:Y:S01]  /*f390*/  FMUL R104, R11, c[0x0][0x188] ;  /* 0x000062000b687a20 */ /* 0x000fe20000400000 */
[----:B------:R-:W-:-:S02]  /*f3a0*/  FMNMX R102, R102, R105, !PT ;  /* 0x0000006966667209 */ /* 0x000fc40007800000 */
[----:B------:R-:W-:Y:S02]  /*f3b0*/  SHFL.BFLY PT, R105, R7, 0x2, 0x1f ;  /* 0x0c401f0007697f89 */ /* 0x000fe400000e0000 */
[----:B------:R-:W-:Y:S02]  /*f3c0*/  FMNMX R103, R103, R104, !PT ;  /* 0x0000006867677209 */ /* 0x000fe40007800000 */
[----:B------:R-:W2:Y:S04]  /*f3d0*/  SHFL.BFLY PT, R104, R6, 0x2, 0x1f ;  /* 0x0c401f0006687f89 */ /* 0x000ea800000e0000 */
[----:B------:R-:W-:Y:S04]  /*f3e0*/  @P0 STS [R5+0x40180], R107 ;  /* 0x0401806b05000388 */ /* 0x000fe80000000800 */
[----:B------:R-:W3:Y:S01]  /*f3f0*/  SHFL.BFLY PT, R106, R76, 0x2, 0x1f ;  /* 0x0c401f004c6a7f89 */ /* 0x000ee200000e0000 */
[----:B0-----:R-:W-:-:S02]  /*f400*/  FMNMX R108, R111, R108, !PT ;  /* 0x0000006c6f6c7209 */ /* 0x001fc40007800000 */
[----:B-1----:R-:W-:Y:S01]  /*f410*/  FMNMX R109, R109, R110, !PT ;  /* 0x0000006e6d6d7209 */ /* 0x002fe20007800000 */
[----:B------:R-:W0:Y:S04]  /*f420*/  SHFL.BFLY PT, R107, R77, 0x2, 0x1f ;  /* 0x0c401f004d6b7f89 */ /* 0x000e2800000e0000 */
[----:B------:R-:W1:Y:S04]  /*f430*/  SHFL.BFLY PT, R110, R78, 0x2, 0x1f ;  /* 0x0c401f004e6e7f89 */ /* 0x000e6800000e0000 */
[----:B------:R-:W4:Y:S04]  /*f440*/  SHFL.BFLY PT, R111, R79, 0x2, 0x1f ;  /* 0x0c401f004f6f7f89 */ /* 0x000f2800000e0000 */
[----:B------:R-:W0:Y:S01]  /*f450*/  SHFL.BFLY PT, R112, R92, 0x2, 0x1f ;  /* 0x0c401f005c707f89 */ /* 0x000e2200000e0000 */
[----:B--2---:R-:W-:-:S02]  /*f460*/  FMNMX R6, R6, R104, !PT ;  /* 0x0000006806067209 */ /* 0x004fc40007800000 */
[----:B------:R-:W-:Y:S01]  /*f470*/  FMNMX R7, R7, R105, !PT ;  /* 0x0000006907077209 */ /* 0x000fe20007800000 */
[----:B------:R-:W2:Y:S04]  /*f480*/  SHFL.BFLY PT, R120, R108, 0x1, 0x1f ;  /* 0x0c201f006c787f89 */ /* 0x000ea800000e0000 */
[----:B------:R-:W0:Y:S04]  /*f490*/  SHFL.BFLY PT, R113, R93, 0x2, 0x1f ;  /* 0x0c401f005d717f89 */ /* 0x000e2800000e0000 */
[----:B------:R-:W0:Y:S04]  /*f4a0*/  SHFL.BFLY PT, R114, R94, 0x2, 0x1f ;  /* 0x0c401f005e727f89 */ /* 0x000e2800000e0000 */
[----:B------:R-:W0:Y:S04]  /*f4b0*/  SHFL.BFLY PT, R115, R95, 0x2, 0x1f ;  /* 0x0c401f005f737f89 */ /* 0x000e2800000e0000 */
[----:B------:R-:W1:Y:S04]  /*f4c0*/  SHFL.BFLY PT, R116, R100, 0x2, 0x1f ;  /* 0x0c401f0064747f89 */ /* 0x000e6800000e0000 */
[----:B------:R-:W2:Y:S04]  /*f4d0*/  SHFL.BFLY PT, R117, R101, 0x2, 0x1f ;  /* 0x0c401f0065757f89 */ /* 0x000ea800000e0000 */
[----:B------:R-:W2:Y:S04]  /*f4e0*/  SHFL.BFLY PT, R118, R102, 0x2, 0x1f ;  /* 0x0c401f0066767f89 */ /* 0x000ea800000e0000 */
[----:B------:R-:W2:Y:S04]  /*f4f0*/  SHFL.BFLY PT, R119, R103, 0x2, 0x1f ;  /* 0x0c401f0067777f89 */ /* 0x000ea800000e0000 */
[----:B------:R-:W2:Y:S04]  /*f500*/  SHFL.BFLY PT, R105, R6, 0x1, 0x1f ;  /* 0x0c201f0006697f89 */ /* 0x000ea800000e0000 */
[----:B------:R-:W2:Y:S01]  /*f510*/  SHFL.BFLY PT, R104, R7, 0x1, 0x1f ;  /* 0x0c201f0007687f89 */ /* 0x000ea200000e0000 */
[----:B---3--:R-:W-:-:S02]  /*f520*/  FMNMX R76, R76, R106, !PT ;  /* 0x0000006a4c4c7209 */ /* 0x008fc40007800000 */
[----:B0-----:R-:W-:Y:S02]  /*f530*/  FMNMX R77, R77, R107, !PT ;  /* 0x0000006b4d4d7209 */ /* 0x001fe40007800000 */
[----:B-1----:R-:W-:Y:S02]  /*f540*/  FMNMX R78, R78, R110, !PT ;  /* 0x0000006e4e4e7209 */ /* 0x002fe40007800000 */
[----:B----4-:R-:W-:Y:S02]  /*f550*/  FMNMX R79, R79, R111, !PT ;  /* 0x0000006f4f4f7209 */ /* 0x010fe40007800000 */
[----:B------:R-:W-:Y:S01]  /*f560*/  FMNMX R92, R92, R112, !PT ;  /* 0x000000705c5c7209 */ /* 0x000fe20007800000 */
[----:B------:R-:W-:Y:S01]  /*f570*/  @P0 STS [R5+0x40400], R109 ;  /* 0x0404006d05000388 */ /* 0x000fe20000000800 */
[----:B--2---:R-:W-:-:S03]  /*f580*/  FMNMX R111, R108, R120, !PT ;  /* 0x000000786c6f7209 */ /* 0x004fc60007800000 */
[----:B------:R-:W-:Y:S01]  /*f590*/  SHFL.BFLY PT, R110, R76, 0x1, 0x1f ;  /* 0x0c201f004c6e7f89 */ /* 0x000fe200000e0000 */
[----:B------:R-:W-:Y:S02]  /*f5a0*/  FMNMX R93, R93, R113, !PT ;  /* 0x000000715d5d7209 */ /* 0x000fe40007800000 */
[----:B------:R-:W-:Y:S01]  /*f5b0*/  FMNMX R94, R94, R114, !PT ;  /* 0x000000725e5e7209 */ /* 0x000fe20007800000 */
[----:B------:R-:W-:Y:S01]  /*f5c0*/  SHFL.BFLY PT, R106, R77, 0x1, 0x1f ;  /* 0x0c201f004d6a7f89 */ /* 0x000fe200000e0000 */
[----:B------:R-:W-:Y:S02]  /*f5d0*/  FMNMX R95, R95, R115, !PT ;  /* 0x000000735f5f7209 */ /* 0x000fe40007800000 */
[----:B------:R-:W-:Y:S01]  /*f5e0*/  FMNMX R100, R100, R116, !PT ;  /* 0x0000007464647209 */ /* 0x000fe20007800000 */
[----:B------:R-:W0:Y:S01]  /*f5f0*/  SHFL.BFLY PT, R109, R78, 0x1, 0x1f ;  /* 0x0c201f004e6d7f89 */ /* 0x000e2200000e0000 */
[----:B------:R-:W-:Y:S02]  /*f600*/  FMNMX R101, R101, R117, !PT ;  /* 0x0000007565657209 */ /* 0x000fe40007800000 */
[----:B------:R-:W-:Y:S01]  /*f610*/  FMNMX R102, R102, R118, !PT ;  /* 0x0000007666667209 */ /* 0x000fe20007800000 */
[----:B------:R-:W1:Y:S01]  /*f620*/  SHFL.BFLY PT, R108, R79, 0x1, 0x1f ;  /* 0x0c201f004f6c7f89 */ /* 0x000e6200000e0000 */
[----:B------:R-:W-:-:S03]  /*f630*/  FMNMX R103, R103, R119, !PT ;  /* 0x0000007767677209 */ /* 0x000fc60007800000 */
[----:B------:R-:W2:Y:S01]  /*f640*/  SHFL.BFLY PT, R107, R92, 0x1, 0x1f ;  /* 0x0c201f005c6b7f89 */ /* 0x000ea200000e0000 */
[----:B------:R-:W-:Y:S02]  /*f650*/  FMNMX R6, R6, R105, !PT ;  /* 0x0000006906067209 */ /* 0x000fe40007800000 */
[----:B------:R-:W-:Y:S01]  /*f660*/  FMNMX R7, R7, R104, !PT ;  /* 0x0000006807077209 */ /* 0x000fe20007800000 */
[----:B------:R-:W-:Y:S04]  /*f670*/  SHFL.BFLY PT, R105, R94, 0x1, 0x1f ;  /* 0x0c201f005e697f89 */ /* 0x000fe800000e0000 */
[----:B------:R-:W-:Y:S04]  /*f680*/  SHFL.BFLY PT, R104, R93, 0x1, 0x1f ;  /* 0x0c201f005d687f89 */ /* 0x000fe800000e0000 */
[----:B------:R-:W-:Y:S04]  /*f690*/  SHFL.BFLY PT, R112, R95, 0x1, 0x1f ;  /* 0x0c201f005f707f89 */ /* 0x000fe800000e0000 */
[----:B------:R-:W3:Y:S04]  /*f6a0*/  SHFL.BFLY PT, R113, R100, 0x1, 0x1f ;  /* 0x0c201f0064717f89 */ /* 0x000ee800000e0000 */
[----:B------:R-:W-:Y:S04]  /*f6b0*/  SHFL.BFLY PT, R114, R101, 0x1, 0x1f ;  /* 0x0c201f0065727f89 */ /* 0x000fe800000e0000 */
[----:B------:R-:W-:Y:S04]  /*f6c0*/  SHFL.BFLY PT, R115, R102, 0x1, 0x1f ;  /* 0x0c201f0066737f89 */ /* 0x000fe800000e0000 */
[----:B------:R-:W4:Y:S01]  /*f6d0*/  SHFL.BFLY PT, R116, R103, 0x1, 0x1f ;  /* 0x0c201f0067747f89 */ /* 0x000f2200000e0000 */
[----:B0-----:R-:W-:-:S03]  /*f6e0*/  FMNMX R78, R78, R109, !PT ;  /* 0x0000006d4e4e7209 */ /* 0x001fc60007800000 */
[----:B------:R0:W-:Y:S01]  /*f6f0*/  @P0 STS [R5+0x40480], R6 ;  /* 0x0404800605000388 */ /* 0x0001e20000000800 */
[----:B-1----:R-:W-:-:S03]  /*f700*/  FMNMX R79, R79, R108, !PT ;  /* 0x0000006c4f4f7209 */ /* 0x002fc60007800000 */
[----:B------:R1:W-:Y:S01]  /*f710*/  @P0 STS [R5+0x404c0], R7 ;  /* 0x0404c00705000388 */ /* 0x0003e20000000800 */
[----:B0-----:R-:W-:Y:S02]  /*f720*/  FMNMX R6, R76, R110, !PT ;  /* 0x0000006e4c067209 */ /* 0x001fe40007800000 */
[----:B--2---:R-:W-:Y:S02]  /*f730*/  FMNMX R76, R92, R107, !PT ;  /* 0x0000006b5c4c7209 */ /* 0x004fe40007800000 */
[----:B-1----:R-:W-:Y:S01]  /*f740*/  FMNMX R7, R77, R106, !PT ;  /* 0x0000006a4d077209 */ /* 0x002fe20007800000 */
[----:B------:R0:W-:Y:S01]  /*f750*/  @P0 STS [R5+0x40500], R6 ;  /* 0x0405000605000388 */ /* 0x0001e20000000800 */
[----:B---3--:R-:W-:-:S03]  /*f760*/  FMNMX R77, R100, R113, !PT ;  /* 0x00000071644d7209 */ /* 0x008fc60007800000 */
[----:B------:R1:W-:Y:S01]  /*f770*/  @P0 STS [R5+0x40540], R7 ;  /* 0x0405400705000388 */ /* 0x0003e20000000800 */
[----:B----4-:R-:W-:-:S03]  /*f780*/  FMNMX R92, R103, R116, !PT ;  /* 0x00000074675c7209 */ /* 0x010fc60007800000 */
[----:B------:R2:W-:Y:S01]  /*f790*/  @P0 STS [R5+0x40580], R78 ;  /* 0x0405804e05000388 */ /* 0x0005e20000000800 */
[----:B0-----:R-:W-:-:S03]  /*f7a0*/  FMNMX R6, R93, R104, !PT ;  /* 0x000000685d067209 */ /* 0x001fc60007800000 */
[----:B------:R0:W-:Y:S01]  /*f7b0*/  @P0 STS [R5+0x405c0], R79 ;  /* 0x0405c04f05000388 */ /* 0x0001e20000000800 */
[----:B-1----:R-:W-:-:S03]  /*f7c0*/  FMNMX R7, R94, R105, !PT ;  /* 0x000000695e077209 */ /* 0x002fc60007800000 */
[----:B------:R1:W-:Y:S01]  /*f7d0*/  @P0 STS [R5+0x40600], R76 ;  /* 0x0406004c05000388 */ /* 0x0003e20000000800 */
[----:B--2---:R-:W-:-:S03]  /*f7e0*/  FMNMX R78, R101, R114, !PT ;  /* 0x00000072654e7209 */ /* 0x004fc60007800000 */
[----:B------:R-:W2:Y:S01]  /*f7f0*/  S2R R124, SR_TID.X ;  /* 0x00000000007c7919 */ /* 0x000ea20000002100 */
[----:B0-----:R-:W-:Y:S02]  /*f800*/  FMNMX R79, R102, R115, !PT ;  /* 0x00000073664f7209 */ /* 0x001fe40007800000 */
[----:B-1----:R-:W-:Y:S01]  /*f810*/  FMNMX R76, R95, R112, !PT ;  /* 0x000000705f4c7209 */ /* 0x002fe20007800000 */
[----:B------:R-:W-:Y:S04]  /*f820*/  @P0 STS [R5+0x40440], R111 ;  /* 0x0404406f05000388 */ /* 0x000fe80000000800 */
[----:B------:R-:W-:Y:S04]  /*f830*/  @P0 STS [R5+0x40640], R6 ;  /* 0x0406400605000388 */ /* 0x000fe80000000800 */
[----:B------:R-:W-:Y:S04]  /*f840*/  @P0 STS [R5+0x40680], R7 ;  /* 0x0406800705000388 */ /* 0x000fe80000000800 */
[----:B------:R-:W-:Y:S04]  /*f850*/  @P0 STS [R5+0x406c0], R76 ;  /* 0x0406c04c05000388 */ /* 0x000fe80000000800 */
[----:B------:R-:W-:Y:S04]  /*f860*/  @P0 STS [R5+0x40700], R77 ;  /* 0x0407004d05000388 */ /* 0x000fe80000000800 */
[----:B------:R-:W-:Y:S04]  /*f870*/  @P0 STS [R5+0x40740], R78 ;  /* 0x0407404e05000388 */ /* 0x000fe80000000800 */
[----:B------:R-:W-:Y:S04]  /*f880*/  @P0 STS [R5+0x40780], R79 ;  /* 0x0407804f05000388 */ /* 0x000fe80000000800 */
[----:B------:R-:W-:Y:S01]  /*f890*/  @P0 STS [R5+0x407c0], R92 ;  /* 0x0407c05c05000388 */ /* 0x000fe20000000800 */
[----:B--2---:R-:W-:-:S03]  /*f8a0*/  LOP3.LUT R0, R124, 0x1ff, RZ, 0xc0, !PT ;  /* 0x000001ff7c007812 */ /* 0x004fc600078ec0ff */
[----:B------:R-:W-:Y:S06]  /*f8b0*/  BAR.SYNC.DEFER_BLOCKING 0x0 ;  /* 0x0000000000007b1d */ /* 0x000fec0000010000 */
[----:B------:R-:W0:Y:S04]  /*f8c0*/  LDS R6, [R0.X4+0x40000] ;  /* 0x0400000000067984 */ /* 0x000e280000004800 */
[----:B0-----:R-:W0:Y:S01]  /*f8d0*/  SHFL.BFLY PT, R7, R6, 0x1, 0x1f ;  /* 0x0c201f0006077f89 */ /* 0x001e2200000e0000 */
[----:B------:R-:W-:-:S02]  /*f8e0*/  SHF.L.U32 R117, R124, 0x1, RZ ;  /* 0x000000017c757819 */ /* 0x000fc400000006ff */
[----:B0-----:R-:W-:-:S05]  /*f8f0*/  FMNMX R7, R6, R7, !PT ;  /* 0x0000000706077209 */ /* 0x001fca0007800000 */
[----:B------:R-:W-:Y:S01]  /*f900*/  @!P1 STS [R0.X4+0x40000], R7 ;  /* 0x0400000700009388 */ /* 0x000fe20000004800 */
[----:B------:R-:W-:-:S03]  /*f910*/  LOP3.LUT R117, R117, 0x38, RZ, 0xc0, !PT ;  /* 0x0000003875757812 */ /* 0x000fc600078ec0ff */
[----:B------:R-:W-:Y:S06]  /*f920*/  BAR.SYNC.DEFER_BLOCKING 0x0 ;  /* 0x0000000000007b1d */ /* 0x000fec0000010000 */
[----:B------:R-:W0:Y:S04]  /*f930*/  LDS R6, [R117+0x40000] ;  /* 0x0400000075067984 */ /* 0x000e280000000800 */
[----:B------:R1:W-:Y:S04]  /*f940*/  STL [R1+0x6ac], R2 ;  /* 0x0006ac0201007387 */ /* 0x0003e80000100800 */
[----:B------:R-:W2:Y:S04]  /*f950*/  LDL.LU R26, [R1+0x48c] ;  /* 0x00048c00011a7983 */ /* 0x000ea80000300800 */
[----:B------:R-:W3:Y:S04]  /*f960*/  LDS R77, [R117+0x40040] ;  /* 0x04004000754d7984 */ /* 0x000ee80000000800 */
[----:B------:R-:W-:Y:S04]  /*f970*/  LDS R108, [R117+0x40140] ;  /* 0x04014000756c7984 */ /* 0x000fe80000000800 */
[----:B------:R-:W-:Y:S04]  /*f980*/  LDS R107, [R117+0x40180] ;  /* 0x04018000756b7984 */ /* 0x000fe80000000800 */
[----:B------:R-:W-:Y:S04]  /*f990*/  LDS R105, [R117+0x401c0] ;  /* 0x0401c00075697984 */ /* 0x000fe80000000800 */
[----:B------:R-:W-:Y:S04]  /*f9a0*/  LDS R104, [R117+0x40200] ;  /* 0x0402000075687984 */ /* 0x000fe80000000800 */
[----:B------:R-:W-:Y:S04]  /*f9b0*/  LDS R103, [R117+0x40240] ;  /* 0x0402400075677984 */ /* 0x000fe80000000800 */
[----:B------:R-:W-:Y:S01]  /*f9c0*/  LDS R102, [R117+0x40280] ;  /* 0x0402800075667984 */ /* 0x000fe20000000800 */
[----:B0-----:R-:W-:-:S03]  /*f9d0*/  FMNMX R99, R6, R121, !PT ;  /* 0x0000007906637209 */ /* 0x001fc60007800000 */
[----:B------:R-:W-:Y:S02]  /*f9e0*/  LDS R101, [R117+0x402c0] ;  /* 0x0402c00075657984 */ /* 0x000fe40000000800 */
[--C-:B------:R-:W-:Y:S02]  /*f9f0*/  FFMA R6, R72, c[0x0][0x188], -R99.reuse ;  /* 0x0000620048067a23 */ /* 0x100fe40000000863 */
[----:B------:R-:W-:Y:S01]  /*fa00*/  LDS R100, [R117+0x40300] ;  /* 0x0403000075647984 */ /* 0x000fe20000000800 */
[----:B------:R-:W-:Y:S02]  /*fa10*/  FFMA R7, R73, c[0x0][0x188], -R99 ;  /* 0x0000620049077a23 */ /* 0x000fe40000000863 */
[----:B------:R-:W-:Y:S01]  /*fa20*/  FMUL R6, R6, 1.4426950216293334961 ;  /* 0x3fb8aa3b06067820 */ /* 0x000fe20000400000 */
[----:B------:R-:W-:Y:S01]  /*fa30*/  STL [R1+0x1a0], R99 ;  /* 0x0001a06301007387 */ /* 0x000fe20000100800 */
[----:B------:R-:W-:Y:S02]  /*fa40*/  FMUL R7, R7, 1.4426950216293334961 ;  /* 0x3fb8aa3b07077820 */ /* 0x000fe40000400000 */
[----:B------:R0:W4:Y:S01]  /*fa50*/  MUFU.EX2 R0, R6 ;  /* 0x0000000600007308 */ /* 0x0001220000000800 */
[----:B------:R-:W3:Y:S04]  /*fa60*/  LDS R73, [R117+0x40080] ;  /* 0x0400800075497984 */ /* 0x000ee80000000800 */
[----:B------:R-:W2:Y:S03]  /*fa70*/  LDS R72, [R117+0x400c0] ;  /* 0x0400c00075487984 */ /* 0x000ea60000000800 */
[----:B-1----:R-:W1:Y:S01]  /*fa80*/  MUFU.EX2 R2, R7 ;  /* 0x0000000700027308 */ /* 0x002e620000000800 */
[----:B0-----:R-:W0:Y:S04]  /*fa90*/  LDS R6, [R117+0x40100] ;  /* 0x0401000075067984 */ /* 0x001e280000000800 */
[----:B------:R-:W-:Y:S04]  /*faa0*/  LDS R95, [R117+0x40340] ;  /* 0x04034000755f7984 */ /* 0x000fe80000000800 */
[----:B----4-:R4:W-:Y:S04]  /*fab0*/  STL [R1+0x470], R0 ;  /* 0x0004700001007387 */ /* 0x0109e80000100800 */
[----:B------:R-:W-:Y:S04]  /*fac0*/  LDS R94, [R117+0x40380] ;  /* 0x04038000755e7984 */ /* 0x000fe80000000800 */
[----:B-1----:R1:W-:Y:S04]  /*fad0*/  STL [R1+0x144], R2 ;  /* 0x0001440201007387 */ /* 0x0023e80000100800 */
[----:B------:R-:W0:Y:S01]  /*fae0*/  LDL.LU R3, [R1+0x490] ;  /* 0x0004900001037983 */ /* 0x000e220000300800 */
[----:B---3--:R-:W-:-:S03]  /*faf0*/  FMNMX R24, R77, R122, !PT ;  /* 0x0000007a4d187209 */ /* 0x008fc60007800000 */
[----:B------:R-:W-:Y:S02]  /*fb00*/  LDS R93, [R117+0x403c0] ;  /* 0x0403c000755d7984 */ /* 0x000fe40000000800 */
[--C-:B------:R-:W-:Y:S02]  /*fb10*/  FFMA R74, R74, c[0x0][0x188], -R24.reuse ;  /* 0x000062004a4a7a23 */ /* 0x100fe40000000818 */
[----:B------:R-:W-:Y:S01]  /*fb20*/  FFMA R75, R75, c[0x0][0x188], -R24 ;  /* 0x000062004b4b7a23 */ /* 0x000fe20000000818 */
[----:B------:R-:W-:Y:S01]  /*fb30*/  LDS R92, [R117+0x40400] ;  /* 0x04040000755c7984 */ /* 0x000fe20000000800 */
[----:B------:R-:W-:Y:S01]  /*fb40*/  FMNMX R25, R73, R123, !PT ;  /* 0x0000007b49197209 */ /* 0x000fe20007800000 */
[----:B------:R-:W-:Y:S02]  /*fb50*/  FMUL R74, R74, 1.4426950216293334961 ;  /* 0x3fb8aa3b4a4a7820 */ /* 0x000fe40000400000 */
[----:B------:R-:W-:Y:S01]  /*fb60*/  LDS R77, [R117+0x404c0] ;  /* 0x0404c000754d7984 */ /* 0x000fe20000000800 */
[----:B------:R-:W-:-:S02]  /*fb70*/  FMUL R75, R75, 1.4426950216293334961 ;  /* 0x3fb8aa3b4b4b7820 */ /* 0x000fc40000400000 */
[--C-:B------:R-:W-:Y:S02]  /*fb80*/  FFMA R68, R68, c[0x0][0x188], -R25.reuse ;  /* 0x0000620044447a23 */ /* 0x100fe40000000819 */
[----:B------:R-:W-:Y:S01]  /*fb90*/  FFMA R69, R69, c[0x0][0x188], -R25 ;  /* 0x0000620045457a23 */ /* 0x000fe20000000819 */
[----:B------:R3:W1:Y:S01]  /*fba0*/  MUFU.EX2 R78, R74 ;  /* 0x0000004a004e7308 */ /* 0x0006620000000800 */
[----:B------:R-:W-:Y:S02]  /*fbb0*/  FMUL R68, R68, 1.4426950216293334961 ;  /* 0x3fb8aa3b44447820 */ /* 0x000fe40000400000 */
[----:B------:R-:W-:Y:S02]  /*fbc0*/  FMUL R69, R69, 1.4426950216293334961 ;  /* 0x3fb8aa3b45457820 */ /* 0x000fe40000400000 */
[----:B------:R-:W-:-:S03]  /*fbd0*/  FADD R7, R0, R2 ;  /* 0x0000000200077221 */ /* 0x000fc60000000000 */
[----:B------:R-:W1:Y:S01]  /*fbe0*/  MUFU.EX2 R79, R75 ;  /* 0x0000004b004f7308 */ /* 0x000e620000000800 */
[----:B------:R-:W-:Y:S04]  /*fbf0*/  STL [R1+0x19c], R24 ;  /* 0x00019c1801007387 */ /* 0x000fe80000100800 */
[----:B---3--:R-:W-:Y:S03]  /*fc00*/  LDS R74, [R117+0x40580] ;  /* 0x04058000754a7984 */ /* 0x008fe60000000800 */
[----:B----4-:R-:W3:Y:S08]  /*fc10*/  MUFU.EX2 R0, R68 ;  /* 0x0000004400007308 */ /* 0x010ef00000000800 */
[----:B-1----:R-:W1:Y:S01]  /*fc20*/  MUFU.EX2 R2, R69 ;  /* 0x0000004500027308 */ /* 0x002e620000000800 */
[----:B------:R-:W-:Y:S04]  /*fc30*/  STL [R1+0x21c], R78 ;  /* 0x00021c4e01007387 */ /* 0x000fe80000100800 */
[----:B------:R-:W-:Y:S04]  /*fc40*/  STL [R1+0x198], R25 ;  /* 0x0001981901007387 */ /* 0x000fe80000100800 */
[----:B------:R-:W-:Y:S01]  /*fc50*/  STL [R1+0x140], R79 ;  /* 0x0001404f01007387 */ /* 0x000fe20000100800 */
[----:B--2---:R-:W-:-:S02]  /*fc60*/  FMNMX R27, R72, R26, !PT ;  /* 0x0000001a481b7209 */ /* 0x004fc40007800000 */
[----:B0-----:R-:W-:-:S03]  /*fc70*/  FMNMX R120, R6, R3, !PT ;  /* 0x0000000306787209 */ /* 0x001fc60007800000 */
[--C-:B------:R-:W-:Y:S01]  /*fc80*/  FFMA R70, R70, c[0x0][0x188], -R27.reuse ;  /* 0x0000620046467a23 */ /* 0x100fe2000000081b */
[----:B------:R-:W0:Y:S01]  /*fc90*/  SHFL.BFLY PT, R76, R7, 0x2, 0x1f ;  /* 0x0c401f00074c7f89 */ /* 0x000e2200000e0000 */
[----:B------:R-:W-:Y:S02]  /*fca0*/  FFMA R71, R71, c[0x0][0x188], -R27 ;  /* 0x0000620047477a23 */ /* 0x000fe4000000081b */
[----:B------:R-:W-:Y:S01]  /*fcb0*/  FMUL R70, R70, 1.4426950216293334961 ;  /* 0x3fb8aa3b46467820 */ /* 0x000fe20000400000 */
[----:B------:R-:W-:Y:S01]  /*fcc0*/  LDS R75, [R117+0x40540] ;  /* 0x04054000754b7984 */ /* 0x000fe20000000800 */
[----:B------:R-:W-:Y:S02]  /*fcd0*/  FMUL R6, R71, 1.4426950216293334961 ;  /* 0x3fb8aa3b47067820 */ /* 0x000fe40000400000 */
[----:B------:R-:W2:Y:S01]  /*fce0*/  MUFU.EX2 R4, R70 ;  /* 0x0000004600047308 */ /* 0x000ea20000000800 */
[----:B------:R-:W-:Y:S01]  /*fcf0*/  STL [R1+0x194], R27 ;  /* 0x0001941b01007387 */ /* 0x000fe20000100800 */
[----:B------:R-:W-:-:S02]  /*fd00*/  FFMA R113, R64, c[0x0][0x188], -R120 ;  /* 0x0000620040717a23 */ /* 0x000fc40000000878 */
[----:B------:R-:W-:Y:S01]  /*fd10*/  FADD R112, R78, R79 ;  /* 0x0000004f4e707221 */ /* 0x000fe20000000000 */
[----:B------:R-:W-:Y:S03]  /*fd20*/  LDS R72, [R117+0x40600] ;  /* 0x0406000075487984 */ /* 0x000fe60000000800 */
[----:B------:R-:W4:Y:S01]  /*fd30*/  MUFU.EX2 R125, R6 ;  /* 0x00000006007d7308 */ /* 0x000f220000000800 */
[----:B---3--:R-:W-:Y:S04]  /*fd40*/  STL [R1+0x20c], R0 ;  /* 0x00020c0001007387 */ /* 0x008fe80000100800 */
[----:B-1----:R-:W-:Y:S04]  /*fd50*/  STL [R1+0x208], R2 ;  /* 0x0002080201007387 */ /* 0x002fe80000100800 */
[----:B--2---:R-:W-:Y:S04]  /*fd60*/  STL [R1+0x204], R4 ;  /* 0x0002040401007387 */ /* 0x004fe80000100800 */
[----:B------:R-:W-:Y:S04]  /*fd70*/  STL [R1+0x190], R120 ;  /* 0x0001907801007387 */ /* 0x000fe80000100800 */
[----:B----4-:R-:W-:Y:S04]  /*fd80*/  STL [R1+0x200], R125 ;  /* 0x0002007d01007387 */ /* 0x010fe80000100800 */
[----:B------:R-:W2:Y:S04]  /*fd90*/  LDL.LU R119, [R1+0x494] ;  /* 0x0004940001777983 */ /* 0x000ea80000300800 */
[----:B------:R-:W3:Y:S04]  /*fda0*/  LDL.LU R116, [R1+0x498] ;  /* 0x0004980001747983 */ /* 0x000ee80000300800 */
[----:B------:R-:W4:Y:S01]  /*fdb0*/  LDL.LU R114, [R1+0x49c] ;  /* 0x00049c0001727983 */ /* 0x000f220000300800 */
[----:B0-----:R-:W-:-:S03]  /*fdc0*/  FADD R7, R7, R76 ;  /* 0x0000004c07077221 */ /* 0x001fc60000000000 */
[----:B------:R-:W-:Y:S04]  /*fdd0*/  LDS R79, [R117+0x40440] ;  /* 0x04044000754f7984 */ /* 0x000fe80000000800 */
[----:B------:R-:W0:Y:S01]  /*fde0*/  SHFL.BFLY PT, R73, R7, 0x1, 0x1f ;  /* 0x0c201f0007497f89 */ /* 0x000e2200000e0000 */
[----:B------:R-:W-:-:S03]  /*fdf0*/  FADD R109, R0, R2 ;  /* 0x00000002006d7221 */ /* 0x000fc60000000000 */
[----:B------:R-:W-:Y:S04]  /*fe00*/  LDS R78, [R117+0x40480] ;  /* 0x04048000754e7984 */ /* 0x000fe80000000800 */
[----:B------:R-:W-:Y:S04]  /*fe10*/  LDS R76, [R117+0x40500] ;  /* 0x04050000754c7984 */ /* 0x000fe80000000800 */
[----:B------:R-:W-:Y:S04]  /*fe20*/  LDS R71, [R117+0x40640] ;  /* 0x0406400075477984 */ /* 0x000fe80000000800 */
[----:B------:R-:W-:Y:S04]  /*fe30*/  LDS R70, [R117+0x40680] ;  /* 0x0406800075467984 */ /* 0x000fe80000000800 */
[----:B------:R-:W-:Y:S01]  /*fe40*/  LDS R69, [R117+0x406c0] ;  /* 0x0406c00075457984 */ /* 0x000fe20000000800 */
[----:B0-----:R-:W-:-:S03]  /*fe50*/  FADD R110, R7, R73 ;  /* 0x00000049076e7221 */ /* 0x001fc60000000000 */
[----:B------:R-:W-:Y:S04]  /*fe60*/  LDS R68, [R117+0x40700] ;  /* 0x0407000075447984 */ /* 0x000fe80000000800 */
[----:B------:R-:W-:Y:S04]  /*fe70*/  LDS R73, [R117+0x405c0] ;  /* 0x0405c00075497984 */ /* 0x000fe80000000800 */
[----:B------:R-:W-:Y:S04]  /*fe80*/  LDS R64, [R117+0x40740] ;  /* 0x0407400075407984 */ /* 0x000fe80000000800 */
[----:B------:R-:W-:Y:S04]  /*fe90*/  LDS R7, [R117+0x40780] ;  /* 0x0407800075077984 */ /* 0x000fe80000000800 */
[----:B------:R-:W-:Y:S04]  /*fea0*/  LDS R6, [R117+0x407c0] ;  /* 0x0407c00075067984 */ /* 0x000fe80000000800 */
[----:B------:R-:W-:Y:S06]  /*feb0*/  BAR.SYNC.DEFER_BLOCKING 0x0 ;  /* 0x0000000000007b1d */ /* 0x000fec0000010000 */
[----:B------:R-:W0:Y:S04]  /*fec0*/  SHFL.BFLY PT, R106, R109, 0x2, 0x1f ;  /* 0x0c401f006d6a7f89 */ /* 0x000e2800000e0000 */
[----:B------:R-:W1:Y:S01]  /*fed0*/  SHFL.BFLY PT, R111, R112, 0x2, 0x1f ;  /* 0x0c401f00706f7f89 */ /* 0x000e6200000e0000 */
[----:B------:R-:W-:-:S03]  /*fee0*/  FFMA R65, R65, c[0x0][0x188], -R120 ;  /* 0x0000620041417a23 */ /* 0x000fc60000000878 */
[----:B------:R0:W-:Y:S02]  /*fef0*/  @P0 STS [R5+0x40000], R110 ;  /* 0x0400006e05000388 */ /* 0x0001e40000000800 */
[----:B0-----:R-:W-:-:S04]  /*ff00*/  FMUL R110, R113, 1.4426950216293334961 ;  /* 0x3fb8aa3b716e7820 */ /* 0x001fc80000400000 */
[----:B------:R0:W1:Y:S02]  /*ff10*/  MUFU.EX2 R0, R110 ;  /* 0x0000006e00007308 */ /* 0x0000640000000800 */
[----:B0-----:R-:W-:Y:S02]  /*ff20*/  FMUL R110, R65, 1.4426950216293334961 ;  /* 0x3fb8aa3b416e7820 */ /* 0x001fe40000400000 */
[----:B------:R-:W-:-:S04]  /*ff30*/  FADD R65, R109, R106 ;  /* 0x0000006a6d417221 */ /* 0x000fc80000000000 */
[----:B------:R-:W0:Y:S01]  /*ff40*/  MUFU.EX2 R2, R110 ;  /* 0x0000006e00027308 */ /* 0x000e220000000800 */
[----:B-1----:R-:W-:Y:S01]  /*ff50*/  FADD R111, R112, R111 ;  /* 0x0000006f706f7221 */ /* 0x002fe20000000000 */
[----:B------:R1:W-:Y:S01]  /*ff60*/  STL [R1+0x1fc], R0 ;  /* 0x0001fc0001007387 */ /* 0x0003e20000100800 */
[----:B--2---:R-:W-:Y:S02]  /*ff70*/  FMNMX R118, R108, R119, !PT ;  /* 0x000000776c767209 */ /* 0x004fe40007800000 */
[----:B---3--:R-:W-:-:S03]  /*ff80*/  FMNMX R115, R107, R116, !PT ;  /* 0x000000746b737209 */ /* 0x008fc60007800000 */
[----:B------:R-:W-:-:S04]  /*ff90*/  FFMA R66, R66, c[0x0][0x188], -R118 ;  /* 0x0000620042427a23 */ /* 0x000fc80000000876 */
[----:B------:R-:W-:Y:S02]  /*ffa0*/  FMUL R107, R66, 1.4426950216293334961 ;  /* 0x3fb8aa3b426b7820 */ /* 0x000fe40000400000 */
[----:B------:R-:W-:Y:S02]  /*ffb0*/  FFMA R109, R60, c[0x0][0x188], -R115 ;  /* 0x000062003c6d7a23 */ /* 0x000fe40000000873 */
[----:B------:R-:W-:Y:S02]  /*ffc0*/  FADD R60, R4, R125 ;  /* 0x0000007d043c7221 */ /* 0x000fe40000000000 */
[----:B------:R-:W-:Y:S01]  /*ffd0*/  FFMA R67, R67, c[0x0][0x188], -R118 ;  /* 0x0000620043437a23 */ /* 0x000fe20000000876 */
[----:B------:R2:W3:Y:S01]  /*ffe0*/  MUFU.EX2 R124, R107 ;  /* 0x0000006b007c7308 */ /* 0x0004e20000000800 */
[----:B------:R-:W-:Y:S02]  /*fff0*/  FFMA R61, R61, c[0x0][0x188], -R115 ;  /* 0x000062003d3d7a23 */ /* 0x000fe40000000873 */
[----:B------:R-:W-:-:S02]  /*10000*/  FMUL R108, R67, 1.4426950216293334961 ;  /* 0x3fb8aa3b436c7820 */ /* 0x000fc40000400000 */
[----:B------:R-:W-:Y:S01]  /*10010*/  FMUL R109, R109, 1.4426950216293334961 ;  /* 0x3fb8aa3b6d6d7820 */ /* 0x000fe20000400000 */
[----:B--2---:R-:W2:Y:S01]  /*10020*/  SHFL.BFLY PT, R107, R60, 0x2, 0x1f ;  /* 0x0c401f003c6b7f89 */ /* 0x004ea200000e0000 */
[----:B------:R-:W-:Y:S01]  /*10030*/  FMUL R61, R61, 1.4426950216293334961 ;  /* 0x3fb8aa3b3d3d7820 */ /* 0x000fe20000400000 */
[----:B------:R-:W0:Y:S08]  /*10040*/  MUFU.EX2 R113, R108 ;  /* 0x0000006c00717308 */ /* 0x000e300000000800 */
[----:B------:R-:W1:Y:S08]  /*10050*/  MUFU.EX2 R110, R109 ;  /* 0x0000006d006e7308 */ /* 0x000e700000000800 */
[----:B------:R-:W1:Y:S01]  /*10060*/  MUFU.EX2 R112, R61 ;  /* 0x0000003d00707308 */ /* 0x000e620000000800 */
[----:B------:R-:W-:Y:S01]  /*10070*/  STL [R1+0x18c], R118 ;  /* 0x00018c7601007387 */ /* 0x000fe20000100800 */
[----:B0-----:R-:W-:Y:S01]  /*10080*/  FADD R67, R0, R2 ;  /* 0x0000000200437221 */ /* 0x001fe20000000000 */
[----:B----4-:R-:W-:-:S02]  /*10090*/  FMNMX R4, R105, R114, !PT ;  /* 0x0000007269047209 */ /* 0x010fc40007800000 */
[----:B------:R-:W-:Y:S04]  /*100a0*/  STL [R1+0x1f8], R2 ;  /* 0x0001f80201007387 */ /* 0x000fe80000100800 */
[----:B------:R-:W-:Y:S04]  /*100b0*/  STL [R1+0x188], R115 ;  /* 0x0001887301007387 */ /* 0x000fe80000100800 */
[----:B---3--:R-:W-:Y:S04]  /*100c0*/  STL [R1+0x1f4], R124 ;  /* 0x0001f47c01007387 */ /* 0x008fe80000100800 */
[----:B-1----:R-:W3:Y:S01]  /*100d0*/  LDL R0, [R1+0x4a0] ;  /* 0x0004a00001007983 */ /* 0x002ee20000100800 */
[----:B--2---:R-:W-:-:S03]  /*100e0*/  FADD R60, R60, R107 ;  /* 0x0000006b3c3c7221 */ /* 0x004fc60000000000 */
[----:B------:R-:W-:Y:S04]  /*100f0*/  STL [R1+0x1f0], R113 ;  /* 0x0001f07101007387 */ /* 0x000fe80000100800 */
[----:B------:R-:W-:Y:S04]  /*10100*/  STL [R1+0x1ac], R110 ;  /* 0x0001ac6e01007387 */ /* 0x000fe80000100800 */
[----:B------:R-:W-:Y:S04]  /*10110*/  STL [R1+0x12c], R112 ;  /* 0x00012c7001007387 */ /* 0x000fe80000100800 */
[----:B------:R-:W-:Y:S04]  /*10120*/  STL [R1+0x184], R4 ;  /* 0x0001840401007387 */ /* 0x000fe80000100800 */
[----:B------:R-:W2:Y:S04]  /*10130*/  LDL R107, [R1+0x4a4] ;  /* 0x0004a400016b7983 */ /* 0x000ea80000100800 */
[----:B------:R-:W0:Y:S04]  /*10140*/  SHFL.BFLY PT, R66, R65, 0x1, 0x1f ;  /* 0x0c201f0041427f89 */ /* 0x000e2800000e0000 */
[----:B------:R-:W1:Y:S01]  /*10150*/  SHFL.BFLY PT, R108, R67, 0x2, 0x1f ;  /* 0x0c401f00436c7f89 */ /* 0x000e6200000e0000 */
[----:B------:R-:W-:-:S02]  /*10160*/  FFMA R105, R63, c[0x0][0x188], -R4 ;  /* 0x000062003f697a23 */ /* 0x000fc40000000804 */
[----:B------:R-:W-:Y:S02]  /*10170*/  FADD R63, R110, R112 ;  /* 0x000000706e3f7221 */ /* 0x000fe40000000000 */
[----:B------:R-:W-:Y:S02]  /*10180*/  FFMA R62, R62, c[0x0][0x188], -R4 ;  /* 0x000062003e3e7a23 */ /* 0x000fe40000000804 */
[----:B------:R-:W-:Y:S02]  /*10190*/  FMUL R105, R105, 1.4426950216293334961 ;  /* 0x3fb8aa3b69697820 */ /* 0x000fe40000400000 */
[----:B------:R-:W-:Y:S02]  /*101a0*/  FMUL R62, R62, 1.4426950216293334961 ;  /* 0x3fb8aa3b3e3e7820 */ /* 0x000fe40000400000 */
[----:B0-----:R-:W-:Y:S02]  /*101b0*/  FADD R66, R65, R66 ;  /* 0x0000004241427221 */ /* 0x001fe40000000000 */
[----:B------:R-:W0:Y:S01]  /*101c0*/  SHFL.BFLY PT, R65, R63, 0x2, 0x1f ;  /* 0x0c401f003f417f89 */ /* 0x000e2200000e0000 */
[----:B------:R-:W4:Y:S01]  /*101d0*/  MUFU.EX2 R2, R62 ;  /* 0x0000003e00027308 */ /* 0x000f220000000800 */
[----:B-1----:R-:W-:-:S07]  /*101e0*/  FADD R61, R67, R108 ;  /* 0x0000006c433d7221 */ /* 0x002fce0000000000 */
[----:B------:R-:W1:Y:S01]  /*101f0*/  MUFU.EX2 R108, R105 ;  /* 0x00000069006c7308 */ /* 0x000e620000000800 */
[----:B----4-:R4:W-:Y:S01]  /*10200*/  STL [R1+0x1a8], R2 ;  /* 0x0001a80201007387 */ /* 0x0109e20000100800 */
[----:B0-----:R-:W-:-:S03]  /*10210*/  FADD R63, R63, R65 ;  /* 0x000000413f3f7221 */ /* 0x001fc60000000000 */
[----:B-1----:R-:W-:Y:S01]  /*10220*/  STL [R1+0x128], R108 ;  /* 0x0001286c01007387 */ /* 0x002fe20000100800 */
[----:B------:R-:W-:-:S03]  /*10230*/  FADD R65, R2, R108 ;  /* 0x0000006c02417221 */ /* 0x000fc60000000000 */
[----:B----4-:R-:W4:Y:S04]  /*10240*/  LDL R2, [R1+0x4a8] ;  /* 0x0004a80001027983 */ /* 0x010f280000100800 */
[----:B------:R-:W0:Y:S01]  /*10250*/  SHFL.BFLY PT, R106, R111, 0x1, 0x1f ;  /* 0x0c201f006f6a7f89 */ /* 0x000e2200000e0000 */
[----:B------:R-:W-:-:S03]  /*10260*/  FADD R62, R124, R113 ;  /* 0x000000717c3e7221 */ /* 0x000fc60000000000 */
[----:B------:R-:W-:Y:S04]  /*10270*/  @P0 STS [R5+0x40080], R66 ;  /* 0x0400804205000388 */ /* 0x000fe80000000800 */
[----:B------:R-:W1:Y:S04]  /*10280*/  SHFL.BFLY PT, R66, R62, 0x2, 0x1f ;  /* 0x0c401f003e427f89 */ /* 0x000e6800000e0000 */
[----:B------:R-:W1:Y:S01]  /*10290*/  SHFL.BFLY PT, R67, R61, 0x1, 0x1f ;  /* 0x0c201f003d437f89 */ /* 0x000e6200000e0000 */
[----:B0-----:R-:W-:-:S05]  /*102a0*/  FADD R106, R111, R106 ;  /* 0x0000006a6f6a7221 */ /* 0x001fca0000000000 */
[----:B------:R-:W-:Y:S04]  /*102b0*/  @P0 STS [R5+0x40040], R106 ;  /* 0x0400406a05000388 */ /* 0x000fe80000000800 */
[----:B------:R-:W0:Y:S01]  /*102c0*/  SHFL.BFLY PT, R106, R60, 0x1, 0x1f ;  /* 0x0c201f003c6a7f89 */ /* 0x000e2200000e0000 */
[----:B-1----:R-:W-:-:S03]  /*102d0*/  FADD R62, R62, R66 ;  /* 0x000000423e3e7221 */ /* 0x002fc60000000000 */
[----:B------:R-:W1:Y:S01]  /*102e0*/  SHFL.BFLY PT, R66, R65, 0x2, 0x1f ;  /* 0x0c401f0041427f89 */ /* 0x000e6200000e0000 */
[----:B------:R-:W-:-:S03]  /*102f0*/  FADD R61, R61, R67 ;  /* 0x000000433d3d7221 */ /* 0x000fc60000000000 */
[----:B------:R-:W1:Y:S01]  /*10300*/  SHFL.BFLY PT, R67, R62, 0x1, 0x1f ;  /* 0x0c201f003e437f89 */ /* 0x000e6200000e0000 */
[----:B0-----:R-:W-:Y:S01]  /*10310*/  FADD R60, R60, R106 ;  /* 0x0000006a3c3c7221 */ /* 0x001fe20000000000 */
[----:B---3--:R-:W-:-:S05]  /*10320*/  FMNMX R0, R104, R0, !PT ;  /* 0x0000000068007209 */ /* 0x008fca0007800000 */
[--C-:B------:R-:W-:Y:S02]  /*10330*/  FFMA R56, R56, c[0x0][0x188], -R0.reuse ;  /* 0x0000620038387a23 */ /* 0x100fe40000000800 */
[----:B------:R-:W-:Y:S02]  /*10340*/  FFMA R57, R57, c[0x0][0x188], -R0 ;  /* 0x0000620039397a23 */ /* 0x000fe40000000800 */
[----:B------:R-:W-:Y:S02]  /*10350*/  FMUL R56, R56, 1.4426950216293334961 ;  /* 0x3fb8aa3b38387820 */ /* 0x000fe40000400000 */
[----:B------:R-:W-:Y:S01]  /*10360*/  FMUL R57, R57, 1.4426950216293334961 ;  /* 0x3fb8aa3b39397820 */ /* 0x000fe20000400000 */
[----:B--2---:R-:W-:-:S05]  /*10370*/  FMNMX R106, R103, R107, !PT ;  /* 0x0000006b676a7209 */ /* 0x004fca0007800000 */
[--C-:B------:R-:W-:Y:S02]  /*10380*/  FFMA R58, R58, c[0x0][0x188], -R106.reuse ;  /* 0x000062003a3a7a23 */ /* 0x100fe4000000086a */
[----:B------:R-:W-:Y:S02]  /*10390*/  FFMA R59, R59, c[0x0][0x188], -R106 ;  /* 0x000062003b3b7a23 */ /* 0x000fe4000000086a */
[----:B------:R-:W-:Y:S01]  /*103a0*/  FMUL R58, R58, 1.4426950216293334961 ;  /* 0x3fb8aa3b3a3a7820 */ /* 0x000fe20000400000 */
[----:B------:R-:W0:Y:S01]  /*103b0*/  MUFU.EX2 R105, R56 ;  /* 0x0000003800697308 */ /* 0x000e220000000800 */
[----:B------:R-:W-:-:S07]  /*103c0*/  FMUL R59, R59, 1.4426950216293334961 ;  /* 0x3fb8aa3b3b3b7820 */ /* 0x000fce0000400000 */
[----:B------:R1:W-:Y:S02]  /*103d0*/  MUFU.EX2 R103, R57 ;  /* 0x0000003900677308 */ /* 0x0003e40000000800 */
[----:B-1----:R-:W-:-:S06]  /*103e0*/  FADD R57, R65, R66 ;  /* 0x0000004241397221 */ /* 0x002fcc0000000000 */
[----:B------:R-:W1:Y:S08]  /*103f0*/  MUFU.EX2 R66, R58 ;  /* 0x0000003a00427308 */ /* 0x000e700000000800 */
[----:B------:R-:W2:Y:S01]  /*10400*/  MUFU.EX2 R111, R59 ;  /* 0x0000003b006f7308 */ /* 0x000ea20000000800 */
[----:B------:R-:W-:Y:S01]  /*10410*/  STL [R1+0x180], R0 ;  /* 0x0001800001007387 */ /* 0x000fe20000100800 */
[----:B------:R-:W-:-:S03]  /*10420*/  FADD R56, R62, R67 ;  /* 0x000000433e387221 */ /* 0x000fc60000000000 */
[----:B0-----:R-:W-:Y:S04]  /*10430*/  STL [R1+0x1a4], R105 ;  /* 0x0001a46901007387 */ /* 0x001fe80000100800 */
[----:B------:R-:W-:Y:S04]  /*10440*/  STL [R1+0x17c], R106 ;  /* 0x00017c6a01007387 */ /* 0x000fe80000100800 */
[----:B-1----:R-:W-:Y:S04]  /*10450*/  STL [R1+0x14c], R66 ;  /* 0x00014c4201007387 */ /* 0x002fe80000100800 */
[----:B------:R-:W3:Y:S04]  /*10460*/  LDL R65, [R1+0x4b0] ;  /* 0x0004b00001417983 */ /* 0x000ee80000100800 */
[----:B------:R-:W-:Y:S04]  /*10470*/  STL [R1+0x840], R103 ;  /* 0x0008406701007387 */ /* 0x000fe80000100800 */
[----:B------:R0:W-:Y:S04]  /*10480*/  @P0 STS [R5+0x40140], R56 ;  /* 0x0401403805000388 */ /* 0x0001e80000000800 */
[----:B--2---:R1:W-:Y:S01]  /*10490*/  STL [R1+0x844], R111 ;  /* 0x0008446f01007387 */ /* 0x0043e20000100800 */
[----:B0-----:R-:W-:-:S03]  /*104a0*/  FADD R56, R66, R111 ;  /* 0x0000006f42387221 */ /* 0x001fc60000000000 */
[----:B-1----:R-:W2:Y:S01]  /*104b0*/  LDL.LU R111, [R1+0x4ac] ;  /* 0x0004ac00016f7983 */ /* 0x002ea20000300800 */
[----:B----4-:R-:W-:-:S03]  /*104c0*/  FMNMX R102, R102, R2, !PT ;  /* 0x0000000266667209 */ /* 0x010fc60007800000 */
[----:B------:R-:W4:Y:S04]  /*104d0*/  LDL R2, [R1+0x4b4] ;  /* 0x0004b40001027983 */ /* 0x000f280000100800 */
[----:B------:R-:W0:Y:S01]  /*104e0*/  SHFL.BFLY PT, R62, R57, 0x1, 0x1f ;  /* 0x0c201f00393e7f89 */ /* 0x000e2200000e0000 */
[----:B------:R-:W-:-:S03]  /*104f0*/  FADD R58, R105, R103 ;  /* 0x00000067693a7221 */ /* 0x000fc60000000000 */
[----:B------:R1:W-:Y:S01]  /*10500*/  @P0 STS [R5+0x400c0], R60 ;  /* 0x0400c03c05000388 */ /* 0x0003e20000000800 */
[----:B------:R-:W-:-:S03]  /*10510*/  FFMA R53, R53, c[0x0][0x188], -R102 ;  /* 0x0000620035357a23 */ /* 0x000fc60000000866 */
[----:B-1----:R-:W4:Y:S01]  /*10520*/  LDL R60, [R1+0x4b8] ;  /* 0x0004b800013c7983 */ /* 0x002f220000100800 */
[----:B0-----:R-:W-:-:S03]  /*10530*/  FADD R62, R57, R62 ;  /* 0x0000003e393e7221 */ /* 0x001fc60000000000 */
[----:B------:R-:W0:Y:S01]  /*10540*/  SHFL.BFLY PT, R57, R56, 0x2, 0x1f ;  /* 0x0c401f0038397f89 */ /* 0x000e2200000e0000 */
[----:B------:R-:W-:-:S03]  /*10550*/  FMUL R53, R53, 1.4426950216293334961 ;  /* 0x3fb8aa3b35357820 */ /* 0x000fc60000400000 */
[----:B------:R3:W-:Y:S04]  /*10560*/  @P0 STS [R5+0x40100], R61 ;  /* 0x0401003d05000388 */ /* 0x0007e80000000800 */
[----:B------:R-:W-:Y:S04]  /*10570*/  STL [R1+0x178], R102 ;  /* 0x0001786601007387 */ /* 0x000fe80000100800 */
[----:B------:R-:W1:Y:S01]  /*10580*/  SHFL.BFLY PT, R59, R58, 0x2, 0x1f ;  /* 0x0c401f003a3b7f89 */ /* 0x000e6200000e0000 */
[----:B---3--:R-:W-:Y:S02]  /*10590*/  FMNMX R61, R100, R65, !PT ;  /* 0x00000041643d7209 */ /* 0x008fe40007800000 */
[----:B--2---:R-:W-:-:S05]  /*105a0*/  FMNMX R103, R101, R111, !PT ;  /* 0x0000006f65677209 */ /* 0x004fca0007800000 */
[----:B------:R-:W-:Y:S01]  /*105b0*/  FFMA R55, R55, c[0x0][0x188], -R103 ;  /* 0x0000620037377a23 */ /* 0x000fe20000000867 */
[----:B------:R0:W-:Y:S01]  /*105c0*/  MUFU.EX2 R101, R53 ;  /* 0x0000003500657308 */ /* 0x0001e20000000800 */
[----:B------:R-:W-:Y:S02]  /*105d0*/  STL [R1+0x174], R103 ;  /* 0x0001746701007387 */ /* 0x000fe40000100800 */
[----:B------:R-:W-:Y:S02]  /*105e0*/  FMUL R55, R55, 1.4426950216293334961 ;  /* 0x3fb8aa3b37377820 */ /* 0x000fe40000400000 */
[----:B0-----:R-:W-:Y:S02]  /*105f0*/  FADD R53, R56, R57 ;  /* 0x0000003938357221 */ /* 0x001fe40000000000 */
[----:B------:R-:W2:Y:S01]  /*10600*/  LDL R56, [R1+0x4bc] ;  /* 0x0004bc0001387983 */ /* 0x000ea20000100800 */
[----:B------:R0:W-:Y:S03]  /*10610*/  MUFU.EX2 R100, R55 ;  /* 0x0000003700647308 */ /* 0x0001e60000000800 */
[----:B------:R-:W-:Y:S04]  /*10620*/  STL [R1+0x170], R61 ;  /* 0x0001703d01007387 */ /* 0x000fe80000100800 */
[----:B0-----:R-:W3:Y:S01]  /*10630*/  LDL R55, [R1+0x4c0] ;  /* 0x0004c00001377983 */ /* 0x001ee20000100800 */
[----:B----4-:R-:W-:-:S05]  /*10640*/  FMNMX R2, R95, R2, !PT ;  /* 0x000000025f027209 */ /* 0x010fca0007800000 */
[----:B------:R0:W-:Y:S01]  /*10650*/  STL [R1+0x16c], R2 ;  /* 0x00016c0201007387 */ /* 0x0001e20000100800 */
[--C-:B------:R-:W-:Y:S02]  /*10660*/  FFMA R50, R50, c[0x0][0x188], -R2.reuse ;  /* 0x0000620032327a23 */ /* 0x100fe40000000802 */
[----:B------:R-:W-:Y:S02]  /*10670*/  FFMA R51, R51, c[0x0][0x188], -R2 ;  /* 0x0000620033337a23 */ /* 0x000fe40000000802 */
[----:B0-----:R-:W4:Y:S01]  /*10680*/  LDL R2, [R1+0x4c4] ;  /* 0x0004c40001027983 */ /* 0x001f220000100800 */
[----:B------:R-:W-:Y:S02]  /*10690*/  FFMA R52, R52, c[0x0][0x188], -R102 ;  /* 0x0000620034347a23 */ /* 0x000fe40000000866 */
[----:B-1----:R-:W-:Y:S02]  /*106a0*/  FADD R59, R58, R59 ;  /* 0x0000003b3a3b7221 */ /* 0x002fe40000000000 */
[----:B------:R-:W-:-:S02]  /*106b0*/  FFMA R54, R54, c[0x0][0x188], -R103 ;  /* 0x0000620036367a23 */ /* 0x000fc40000000867 */
[----:B------:R-:W-:Y:S02]  /*106c0*/  FMUL R58, R52, 1.4426950216293334961 ;  /* 0x3fb8aa3b343a7820 */ /* 0x000fe40000400000 */
[----:B------:R-:W-:Y:S01]  /*106d0*/  FMUL R54, R54, 1.4426950216293334961 ;  /* 0x3fb8aa3b36367820 */ /* 0x000fe20000400000 */
[----:B------:R-:W0:Y:S01]  /*106e0*/  SHFL.BFLY PT, R52, R59, 0x1, 0x1f ;  /* 0x0c201f003b347f89 */ /* 0x000e2200000e0000 */
[--C-:B------:R-:W-:Y:S02]  /*106f0*/  FFMA R48, R48, c[0x0][0x188], -R61.reuse ;  /* 0x0000620030307a23 */ /* 0x100fe4000000083d */
[----:B------:R-:W-:Y:S01]  /*10700*/  FFMA R49, R49, c[0x0][0x188], -R61 ;  /* 0x0000620031317a23 */ /* 0x000fe2000000083d */
[----:B------:R1:W-:Y:S01]  /*10710*/  MUFU.EX2 R110, R54 ;  /* 0x00000036006e7308 */ /* 0x0003e20000000800 */
[----:B------:R-:W-:Y:S02]  /*10720*/  FMUL R48, R48, 1.4426950216293334961 ;  /* 0x3fb8aa3b30307820 */ /* 0x000fe40000400000 */
[----:B------:R-:W-:Y:S01]  /*10730*/  FMUL R49, R49, 1.4426950216293334961 ;  /* 0x3fb8aa3b31317820 */ /* 0x000fe20000400000 */
[----:B-1----:R-:W1:Y:S04]  /*10740*/  SHFL.BFLY PT, R54, R53, 0x1, 0x1f ;  /* 0x0c201f0035367f89 */ /* 0x002e6800000e0000 */
[----:B------:R-:W-:Y:S08]  /*10750*/  MUFU.EX2 R108, R48 ;  /* 0x00000030006c7308 */ /* 0x000ff00000000800 */
[----:B------:R-:W1:Y:S01]  /*10760*/  MUFU.EX2 R95, R49 ;  /* 0x00000031005f7308 */ /* 0x000e620000000800 */
[----:B------:R-:W-:-:S02]  /*10770*/  FMUL R50, R50, 1.4426950216293334961 ;  /* 0x3fb8aa3b32327820 */ /* 0x000fc40000400000 */
[----:B0-----:R-:W-:Y:S02]  /*10780*/  FADD R52, R59, R52 ;  /* 0x000000343b347221 */ /* 0x001fe40000000000 */
[----:B------:R-:W-:-:S03]  /*10790*/  FMUL R51, R51, 1.4426950216293334961 ;  /* 0x3fb8aa3b33337820 */ /* 0x000fc60000400000 */
[----:B------:R1:W-:Y:S01]  /*107a0*/  MUFU.EX2 R107, R50 ;  /* 0x00000032006b7308 */ /* 0x0003e20000000800 */
[----:B------:R-:W-:Y:S01]  /*107b0*/  @P0 STS [R5+0x40200], R52 ;  /* 0x0402003405000388 */ /* 0x000fe20000000800 */
[----:B-1----:R-:W-:-:S06]  /*107c0*/  FADD R50, R108, R95 ;  /* 0x0000005f6c327221 */ /* 0x002fcc0000000000 */
[----:B------:R0:W-:Y:S01]  /*107d0*/  MUFU.EX2 R106, R51 ;  /* 0x00000033006a7308 */ /* 0x0001e20000000800 */
[----:B------:R-:W-:Y:S01]  /*107e0*/  FADD R49, R53, R54 ;  /* 0x0000003635317221 */ /* 0x000fe20000000000 */
[----:B------:R-:W-:Y:S01]  /*107f0*/  SHFL.BFLY PT, R52, R50, 0x2, 0x1f ;  /* 0x0c401f0032347f89 */ /* 0x000fe200000e0000 */
[----:B0-----:R-:W-:-:S03]  /*10800*/  FADD R51, R110, R100 ;  /* 0x000000646e337221 */ /* 0x001fc60000000000 */
[----:B------:R-:W-:Y:S04]  /*10810*/  @P0 STS [R5+0x40240], R49 ;  /* 0x0402403105000388 */ /* 0x000fe80000000800 */
[----:B------:R-:W0:Y:S01]  /*10820*/  SHFL.BFLY PT, R49, R51, 0x2, 0x1f ;  /* 0x0c401f0033317f89 */ /* 0x000e2200000e0000 */
[----:B------:R-:W-:-:S05]  /*10830*/  FMNMX R57, R94, R60, !PT ;  /* 0x0000003c5e397209 */ /* 0x000fca0007800000 */
[----:B------:R-:W-:-:S04]  /*10840*/  FFMA R45, R45, c[0x0][0x188], -R57 ;  /* 0x000062002d2d7a23 */ /* 0x000fc80000000839 */
[----:B------:R-:W-:Y:S01]  /*10850*/  FMUL R45, R45, 1.4426950216293334961 ;  /* 0x3fb8aa3b2d2d7820 */ /* 0x000fe20000400000 */
[----:B------:R-:W-:Y:S01]  /*10860*/  STL [R1+0x168], R57 ;  /* 0x0001683901007387 */ /* 0x000fe20000100800 */
[----:B0-----:R-:W-:Y:S01]  /*10870*/  FADD R49, R51, R49 ;  /* 0x0000003133317221 */ /* 0x001fe20000000000 */
[----:B--2---:R-:W-:Y:S02]  /*10880*/  FMNMX R56, R93, R56, !PT ;  /* 0x000000385d387209 */ /* 0x004fe40007800000 */
[----:B------:R0:W-:Y:S02]  /*10890*/  MUFU.EX2 R93, R45 ;  /* 0x0000002d005d7308 */ /* 0x0001e40000000800 */
[----:B0-----:R-:W-:Y:S01]  /*108a0*/  FADD R45, R50, R52 ;  /* 0x00000034322d7221 */ /* 0x001fe20000000000 */
[----:B---3--:R-:W-:-:S05]  /*108b0*/  FMNMX R52, R92, R55, !PT ;  /* 0x000000375c347209 */ /* 0x008fca0007800000 */
[----:B------:R-:W-:-:S04]  /*108c0*/  FFMA R51, R40, c[0x0][0x188], -R52 ;  /* 0x0000620028337a23 */ /* 0x000fc80000000834 */
[----:B------:R-:W-:Y:S01]  /*108d0*/  FMUL R51, R51, 1.4426950216293334961 ;  /* 0x3fb8aa3b33337820 */ /* 0x000fe20000400000 */
[----:B------:R-:W-:Y:S03]  /*108e0*/  STL [R1+0x164], R56 ;  /* 0x0001643801007387 */ /* 0x000fe60000100800 */
[----:B------:R0:W-:Y:S01]  /*108f0*/  MUFU.EX2 R67, R51 ;  /* 0x0000003300437308 */ /* 0x0001e20000000800 */
[----:B------:R1:W-:Y:S01]  /*10900*/  STL [R1+0x160], R52 ;  /* 0x0001603401007387 */ /* 0x0003e20000100800 */
[----:B------:R-:W-:Y:S01]  /*10910*/  FFMA R41, R41, c[0x0][0x188], -R52 ;  /* 0x0000620029297a23 */ /* 0x000fe20000000834 */
[----:B----4-:R-:W-:Y:S02]  /*10920*/  FMNMX R2, R79, R2, !PT ;  /* 0x000000024f027209 */ /* 0x010fe40007800000 */
[----:B0-----:R-:W2:Y:S04]  /*10930*/  LDL R51, [R1+0x4c8] ;  /* 0x0004c80001337983 */ /* 0x001ea80000100800 */
[----:B-1----:R-:W3:Y:S01]  /*10940*/  LDL R52, [R1+0x4cc] ;  /* 0x0004cc0001347983 */ /* 0x002ee20000100800 */
[----:B------:R-:W-:-:S02]  /*10950*/  FFMA R42, R42, c[0x0][0x188], -R2 ;  /* 0x000062002a2a7a23 */ /* 0x000fc40000000802 */
[----:B------:R-:W-:Y:S01]  /*10960*/  FFMA R43, R43, c[0x0][0x188], -R2 ;  /* 0x000062002b2b7a23 */ /* 0x000fe20000000802 */
[----:B------:R0:W-:Y:S04]  /*10970*/  STL [R1+0x15c], R2 ;  /* 0x00015c0201007387 */ /* 0x0001e80000100800 */
[----:B0-----:R-:W3:Y:S01]  /*10980*/  LDL R2, [R1+0x4d0] ;  /* 0x0004d00001027983 */ /* 0x001ee20000100800 */
[----:B------:R-:W0:Y:S02]  /*10990*/  MUFU.EX2 R109, R58 ;  /* 0x0000003a006d7308 */ /* 0x000e240000000800 */
[----:B0-----:R-:W-:-:S05]  /*109a0*/  FADD R48, R109, R101 ;  /* 0x000000656d307221 */ /* 0x001fca0000000000 */
[----:B------:R-:W0:Y:S01]  /*109b0*/  SHFL.BFLY PT, R53, R48, 0x2, 0x1f ;  /* 0x0c401f0030357f89 */ /* 0x000e2200000e0000 */
[----:B------:R-:W-:Y:S02]  /*109c0*/  FFMA R54, R44, c[0x0][0x188], -R57 ;  /* 0x000062002c367a23 */ /* 0x000fe40000000839 */
[----:B------:R-:W-:Y:S01]  /*109d0*/  FADD R44, R107, R106 ;  /* 0x0000006a6b2c7221 */ /* 0x000fe20000000000 */
[----:B------:R-:W1:Y:S01]  /*109e0*/  SHFL.BFLY PT, R104, R63, 0x1, 0x1f ;  /* 0x0c201f003f687f89 */ /* 0x000e6200000e0000 */
[----:B0-----:R-:W-:-:S03]  /*109f0*/  FADD R48, R48, R53 ;  /* 0x0000003530307221 */ /* 0x001fc60000000000 */
[----:B------:R-:W0:Y:S01]  /*10a00*/  SHFL.BFLY PT, R53, R44, 0x2, 0x1f ;  /* 0x0c401f002c357f89 */ /* 0x000e2200000e0000 */
[--C-:B------:R-:W-:Y:S02]  /*10a10*/  FFMA R46, R46, c[0x0][0x188], -R56.reuse ;  /* 0x000062002e2e7a23 */ /* 0x100fe40000000838 */
[----:B------:R-:W-:Y:S02]  /*10a20*/  FFMA R47, R47, c[0x0][0x188], -R56 ;  /* 0x000062002f2f7a23 */ /* 0x000fe40000000838 */
[----:B------:R-:W-:Y:S02]  /*10a30*/  FMUL R50, R46, 1.4426950216293334961 ;  /* 0x3fb8aa3b2e327820 */ /* 0x000fe40000400000 */
[----:B-1----:R-:W-:Y:S02]  /*10a40*/  FADD R63, R63, R104 ;  /* 0x000000683f3f7221 */ /* 0x002fe40000000000 */
[----:B------:R1:W-:Y:S01]  /*10a50*/  MUFU.EX2 R104, R50 ;  /* 0x0000003200687308 */ /* 0x0003e20000000800 */
[----:B------:R-:W-:-:S02]  /*10a60*/  FMUL R47, R47, 1.4426950216293334961 ;  /* 0x3fb8aa3b2f2f7820 */ /* 0x000fc40000400000 */
[----:B------:R-:W-:Y:S02]  /*10a70*/  FMUL R54, R54, 1.4426950216293334961 ;  /* 0x3fb8aa3b36367820 */ /* 0x000fe40000400000 */
[----:B0-----:R-:W-:-:S05]  /*10a80*/  FADD R44, R44, R53 ;  /* 0x000000352c2c7221 */ /* 0x001fca0000000000 */
[----:B-1----:R-:W0:Y:S01]  /*10a90*/  SHFL.BFLY PT, R50, R44, 0x1, 0x1f ;  /* 0x0c201f002c327f89 */ /* 0x002e2200000e0000 */
[----:B------:R1:W-:Y:S01]  /*10aa0*/  MUFU.EX2 R92, R47 ;  /* 0x0000002f005c7308 */ /* 0x0003e20000000800 */
[----:B------:R-:W-:Y:S02]  /*10ab0*/  FMUL R42, R42, 1.4426950216293334961 ;  /* 0x3fb8aa3b2a2a7820 */ /* 0x000fe40000400000 */
[----:B------:R-:W-:Y:S01]  /*10ac0*/  FMUL R43, R43, 1.4426950216293334961 ;  /* 0x3fb8aa3b2b2b7820 */ /* 0x000fe20000400000 */
[----:B-1----:R-:W1:Y:S04]  /*10ad0*/  SHFL.BFLY PT, R47, R45, 0x1, 0x1f ;  /* 0x0c201f002d2f7f89 */ /* 0x002e6800000e0000 */
[----:B------:R-:W0:Y:S08]  /*10ae0*/  MUFU.EX2 R105, R54 ;  /* 0x0000003600697308 */ /* 0x000e300000000800 */
[----:B------:R0:W-:Y:S08]  /*10af0*/  MUFU.EX2 R66, R42 ;  /* 0x0000002a00427308 */ /* 0x0001f00000000800 */
[----:B------:R-:W1:Y:S01]  /*10b00*/  MUFU.EX2 R65, R43 ;  /* 0x0000002b00417308 */ /* 0x000e620000000800 */
[----:B------:R-:W1:Y:S01]  /*10b10*/  SHFL.BFLY PT, R46, R48, 0x1, 0x1f ;  /* 0x0c201f00302e7f89 */ /* 0x000e6200000e0000 */
[----:B0-----:R-:W-:-:S02]  /*10b20*/  FADD R42, R44, R50 ;  /* 0x000000322c2a7221 */ /* 0x001fc40000000000 */
[----:B------:R-:W-:Y:S02]  /*10b30*/  FMUL R41, R41, 1.4426950216293334961 ;  /* 0x3fb8aa3b29297820 */ /* 0x000fe40000400000 */
[----:B------:R-:W-:Y:S01]  /*10b40*/  FADD R44, R105, R93 ;  /* 0x0000005d692c7221 */ /* 0x000fe20000000000 */
[----:B------:R0:W-:Y:S01]  /*10b50*/  @P0 STS [R5+0x40340], R42 ;  /* 0x0403402a05000388 */ /* 0x0001e20000000800 */
[----:B------:R1:W1:Y:S03]  /*10b60*/  MUFU.EX2 R79, R41 ;  /* 0x00000029004f7308 */ /* 0x0002660000000800 */
[----:B------:R-:W1:Y:S02]  /*10b70*/  SHFL.BFLY PT, R40, R49, 0x1, 0x1f ;  /* 0x0c201f0031287f89 */ /* 0x000e6400000e0000 */
[----:B-1----:R-:W-:Y:S02]  /*10b80*/  FADD R41, R45, R47 ;  /* 0x0000002f2d297221 */ /* 0x002fe40000000000 */
[----:B0-----:R-:W-:Y:S01]  /*10b90*/  FADD R42, R66, R65 ;  /* 0x00000041422a7221 */ /* 0x001fe20000000000 */
[----:B------:R-:W0:Y:S04]  /*10ba0*/  SHFL.BFLY PT, R47, R44, 0x2, 0x1f ;  /* 0x0c401f002c2f7f89 */ /* 0x000e2800000e0000 */
[----:B------:R-:W1:Y:S01]  /*10bb0*/  SHFL.BFLY PT, R43, R42, 0x2, 0x1f ;  /* 0x0c401f002a2b7f89 */ /* 0x000e6200000e0000 */
[----:B------:R-:W-:-:S03]  /*10bc0*/  FADD R46, R48, R46 ;  /* 0x0000002e302e7221 */ /* 0x000fc60000000000 */
[----:B------:R-:W4:Y:S01]  /*10bd0*/  LDL R48, [R1+0x4d4] ;  /* 0x0004d40001307983 */ /* 0x000f220000100800 */
[----:B------:R-:W-:Y:S02]  /*10be0*/  FADD R40, R49, R40 ;  /* 0x0000002831287221 */ /* 0x000fe40000000000 */
[----:B0-----:R-:W-:Y:S01]  /*10bf0*/  FADD R44, R44, R47 ;  /* 0x0000002f2c2c7221 */ /* 0x001fe20000000000 */
[----:B--2---:R-:W-:Y:S02]  /*10c00*/  FMNMX R51, R78, R51, !PT ;  /* 0x000000334e337209 */ /* 0x004fe40007800000 */
[----:B---3--:R-:W-:-:S03]  /*10c10*/  FMNMX R49, R77, R52, !PT ;  /* 0x000000344d317209 */ /* 0x008fc60007800000 */
[----:B------:R-:W-:Y:S01]  /*10c20*/  FFMA R47, R36, c[0x0][0x188], -R51 ;  /* 0x00006200242f7a23 */ /* 0x000fe20000000833 */
[----:B------:R-:W-:Y:S01]  /*10c30*/  STL [R1+0x158], R51 ;  /* 0x0001583301007387 */ /* 0x000fe20000100800 */
[----:B-1----:R-:W-:Y:S02]  /*10c40*/  FADD R36, R42, R43 ;  /* 0x0000002b2a247221 */ /* 0x002fe40000000000 */
[----:B------:R-:W-:Y:S01]  /*10c50*/  FMUL R43, R47, 1.4426950216293334961 ;  /* 0x3fb8aa3b2f2b7820 */ /* 0x000fe20000400000 */
[----:B------:R-:W-:Y:S01]  /*10c60*/  STL [R1+0x154], R49 ;  /* 0x0001543101007387 */ /* 0x000fe20000100800 */
[----:B------:R-:W-:-:S03]  /*10c70*/  FMNMX R47, R76, R2, !PT ;  /* 0x000000024c2f7209 */ /* 0x000fc60007800000 */
[----:B------:R-:W2:Y:S04]  /*10c80*/  LDL R2, [R1+0x4d8] ;  /* 0x0004d80001027983 */ /* 0x000ea80000100800 */
[----:B------:R0:W-:Y:S04]  /*10c90*/  @P0 STS [R5+0x402c0], R40 ;  /* 0x0402c02805000388 */ /* 0x0001e80000000800 */
[----:B------:R1:W-:Y:S01]  /*10ca0*/  @P0 STS [R5+0x40300], R41 ;  /* 0x0403002905000388 */ /* 0x0003e20000000800 */
[----:B0-----:R-:W-:Y:S02]  /*10cb0*/  FADD R40, R67, R79 ;  /* 0x0000004f43287221 */ /* 0x001fe40000000000 */
[----:B-1----:R-:W-:Y:S01]  /*10cc0*/  FADD R41, R104, R92 ;  /* 0x0000005c68297221 */ /* 0x002fe20000000000 */
[----:B------:R-:W-:Y:S04]  /*10cd0*/  @P0 STS [R5+0x40280], R46 ;  /* 0x0402802e05000388 */ /* 0x000fe80000000800 */
[----:B------:R-:W0:Y:S04]  /*10ce0*/  SHFL.BFLY PT, R46, R41, 0x2, 0x1f ;  /* 0x0c401f00292e7f89 */ /* 0x000e2800000e0000 */
[----:B------:R-:W1:Y:S04]  /*10cf0*/  SHFL.BFLY PT, R45, R40, 0x2, 0x1f ;  /* 0x0c401f00282d7f89 */ /* 0x000e6800000e0000 */
[----:B------:R3:W-:Y:S02]  /*10d00*/  @P0 STS [R5+0x401c0], R62 ;  /* 0x0401c03e05000388 */ /* 0x0007e40000000800 */
[----:B---3--:R3:W-:Y:S01]  /*10d10*/  MUFU.EX2 R62, R43 ;  /* 0x0000002b003e7308 */ /* 0x0087e20000000800 */
[----:B0-----:R-:W-:-:S02]  /*10d20*/  FADD R41, R41, R46 ;  /* 0x0000002e29297221 */ /* 0x001fc40000000000 */
[----:B------:R-:W0:Y:S01]  /*10d30*/  SHFL.BFLY PT, R46, R44, 0x1, 0x1f ;  /* 0x0c201f002c2e7f89 */ /* 0x000e2200000e0000 */
[----:B-1----:R-:W-:-:S03]  /*10d40*/  FADD R40, R40, R45 ;  /* 0x0000002d28287221 */ /* 0x002fc60000000000 */
[----:B---3--:R-:W-:Y:S04]  /*10d50*/  SHFL.BFLY PT, R43, R36, 0x1, 0x1f ;  /* 0x0c201f00242b7f89 */ /* 0x008fe800000e0000 */
[----:B------:R-:W1:Y:S01]  /*10d60*/  SHFL.BFLY PT, R42, R40, 0x1, 0x1f ;  /* 0x0c201f00282a7f89 */ /* 0x000e6200000e0000 */
[----:B------:R-:W-:Y:S02]  /*10d70*/  FFMA R37, R37, c[0x0][0x188], -R51 ;  /* 0x0000620025257a23 */ /* 0x000fe40000000833 */
[----:B------:R-:W-:Y:S02]  /*10d80*/  FFMA R39, R39, c[0x0][0x188], -R49 ;  /* 0x0000620027277a23 */ /* 0x000fe40000000831 */
[----:B------:R-:W-:Y:S02]  /*10d90*/  FMUL R37, R37, 1.4426950216293334961 ;  /* 0x3fb8aa3b25257820 */ /* 0x000fe40000400000 */
[----:B------:R-:W-:-:S02]  /*10da0*/  FMUL R39, R39, 1.4426950216293334961 ;  /* 0x3fb8aa3b27277820 */ /* 0x000fc40000400000 */
[----:B------:R0:W-:Y:S01]  /*10db0*/  MUFU.EX2 R61, R37 ;  /* 0x00000025003d7308 */ /* 0x0001e20000000800 */
[----:B------:R-:W-:Y:S01]  /*10dc0*/  STL [R1+0x150], R47 ;  /* 0x0001502f01007387 */ /* 0x000fe20000100800 */
[----:B0-----:R-:W-:-:S06]  /*10dd0*/  FADD R37, R44, R46 ;  /* 0x0000002e2c257221 */ /* 0x001fcc0000000000 */
[----:B------:R1:W-:Y:S02]  /*10de0*/  MUFU.EX2 R59, R39 ;  /* 0x00000027003b7308 */ /* 0x0003e40000000800 */
[----:B-1----:R-:W-:Y:S02]  /*10df0*/  FADD R39, R40, R42 ;  /* 0x0000002a28277221 */ /* 0x002fe40000000000 */
[----:B------:R-:W-:Y:S02]  /*10e00*/  FFMA R40, R32, c[0x0][0x188], -R47 ;  /* 0x0000620020287a23 */ /* 0x000fe4000000082f */
[----:B------:R-:W-:Y:S01]  /*10e10*/  FADD R32, R36, R43 ;  /* 0x0000002b24207221 */ /* 0x000fe20000000000 */
[----:B----4-:R-:W-:-:S05]  /*10e20*/  FMNMX R44, R75, R48, !PT ;  /* 0x000000304b2c7209 */ /* 0x010fca0007800000 */
[----:B------:R-:W-:Y:S04]  /*10e30*/  STL [R1+0x148], R44 ;  /* 0x0001482c01007387 */ /* 0x000fe80000100800 */
[----:B------:R-:W3:Y:S04]  /*10e40*/  LDL R43, [R1+0x4dc] ;  /* 0x0004dc00012b7983 */ /* 0x000ee80000100800 */
[----:B------:R-:W4:Y:S01]  /*10e50*/  LDL R42, [R1+0x4e4] ;  /* 0x0004e400012a7983 */ /* 0x000f220000100800 */
[----:B--2---:R-:W-:-:S05]  /*10e60*/  FMNMX R2, R74, R2, !PT ;  /* 0x000000024a027209 */ /* 0x004fca0007800000 */
[----:B------:R0:W-:Y:S01]  /*10e70*/  STL [R1+0x124], R2 ;  /* 0x0001240201007387 */ /* 0x0001e20000100800 */
[--C-:B------:R-:W-:Y:S02]  /*10e80*/  FFMA R28, R28, c[0x0][0x188], -R2.reuse ;  /* 0x000062001c1c7a23 */ /* 0x100fe40000000802 */
[----:B------:R-:W-:Y:S02]  /*10e90*/  FFMA R29, R29, c[0x0][0x188], -R2 ;  /* 0x000062001d1d7a23 */ /* 0x000fe40000000802 */
[----:B0-----:R-:W2:Y:S01]  /*10ea0*/  LDL R2, [R1+0x4e8] ;  /* 0x0004e80001027983 */ /* 0x001ea20000100800 */
[----:B------:R-:W-:-:S03]  /*10eb0*/  FFMA R38, R38, c[0x0][0x188], -R49 ;  /* 0x0000620026267a23 */ /* 0x000fc60000000831 */
[----:B------:R-:W0:Y:S01]  /*10ec0*/  SHFL.BFLY PT, R45, R41, 0x1, 0x1f ;  /* 0x0c201f00292d7f89 */ /* 0x000e2200000e0000 */
[----:B------:R-:W-:-:S04]  /*10ed0*/  FMUL R38, R38, 1.4426950216293334961 ;  /* 0x3fb8aa3b26267820 */ /* 0x000fc80000400000 */
[----:B------:R0:W1:Y:S01]  /*10ee0*/  MUFU.EX2 R60, R38 ;  /* 0x00000026003c7308 */ /* 0x0000620000000800 */
[----:B------:R-:W-:Y:S02]  /*10ef0*/  FFMA R33, R33, c[0x0][0x188], -R47 ;  /* 0x0000620021217a23 */ /* 0x000fe4000000082f */
[--C-:B------:R-:W-:Y:S02]  /*10f00*/  FFMA R34, R34, c[0x0][0x188], -R44.reuse ;  /* 0x0000620022227a23 */ /* 0x100fe4000000082c */
[----:B------:R-:W-:Y:S02]  /*10f10*/  FMUL R36, R40, 1.4426950216293334961 ;  /* 0x3fb8aa3b28247820 */ /* 0x000fe40000400000 */
[----:B------:R-:W-:Y:S02]  /*10f20*/  FMUL R33, R33, 1.4426950216293334961 ;  /* 0x3fb8aa3b21217820 */ /* 0x000fe40000400000 */
[----:B------:R0:W-:Y:S01]  /*10f30*/  MUFU.EX2 R58, R36 ;  /* 0x00000024003a7308 */ /* 0x0001e20000000800 */
[----:B------:R-:W-:-:S02]  /*10f40*/  FFMA R35, R35, c[0x0][0x188], -R44 ;  /* 0x0000620023237a23 */ /* 0x000fc4000000082c */
[----:B0-----:R-:W-:Y:S02]  /*10f50*/  FADD R38, R41, R45 ;  /* 0x0000002d29267221 */ /* 0x001fe40000000000 */
[----:B------:R-:W-:Y:S02]  /*10f60*/  FMUL R41, R34, 1.4426950216293334961 ;  /* 0x3fb8aa3b22297820 */ /* 0x000fe40000400000 */
[----:B-1----:R-:W-:Y:S02]  /*10f70*/  FADD R34, R60, R59 ;  /* 0x0000003b3c227221 */ /* 0x002fe40000000000 */
[----:B------:R-:W-:Y:S01]  /*10f80*/  FADD R36, R62, R61 ;  /* 0x0000003d3e247221 */ /* 0x000fe20000000000 */
[----:B------:R0:W-:Y:S04]  /*10f90*/  MUFU.EX2 R57, R33 ;  /* 0x0000002100397308 */ /* 0x0001e80000000800 */
[----:B------:R-:W1:Y:S04]  /*10fa0*/  SHFL.BFLY PT, R40, R36, 0x2, 0x1f ;  /* 0x0c401f0024287f89 */ /* 0x000e6800000e0000 */
[----:B0-----:R-:W0:Y:S01]  /*10fb0*/  SHFL.BFLY PT, R33, R34, 0x2, 0x1f ;  /* 0x0c401f0022217f89 */ /* 0x001e2200000e0000 */
[----:B------:R-:W-:Y:S01]  /*10fc0*/  FMUL R35, R35, 1.4426950216293334961 ;  /* 0x3fb8aa3b23237820 */ /* 0x000fe20000400000 */
[----:B------:R-:W-:Y:S08]  /*10fd0*/  MUFU.EX2 R56, R41 ;  /* 0x0000002900387308 */ /* 0x000ff00000000800 */
[----:B------:R-:W0:Y:S01]  /*10fe0*/  MUFU.EX2 R55, R35 ;  /* 0x0000002300377308 */ /* 0x000e220000000800 */
[----:B------:R1:W-:Y:S04]  /*10ff0*/  @P0 STS [R5+0x403c0], R38 ;  /* 0x0403c02605000388 */ /* 0x0003e80000000800 */
[----:B------:R-:W-:Y:S01]  /*11000*/  @P0 STS [R5+0x40380], R37 ;  /* 0x0403802505000388 */ /* 0x000fe20000000800 */
[----:B-1----:R-:W-:-:S02]  /*11010*/  FADD R38, R36, R40 ;  /* 0x0000002824267221 */ /* 0x002fc40000000000 */
[----:B0-----:R-:W-:Y:S02]  /*11020*/  FADD R34, R34, R33 ;  /* 0x0000002122227221 */ /* 0x001fe40000000000 */
[----:B------:R-:W-:Y:S01]  /*11030*/  FADD R33, R56, R55 ;  /* 0x0000003738217221 */ /* 0x000fe20000000000 */
[----:B------:R-:W-:Y:S04]  /*11040*/  @P0 STS [R5+0x40400], R39 ;  /* 0x0404002705000388 */ /* 0x000fe80000000800 */
[----:B------:R-:W0:Y:S04]  /*11050*/  SHFL.BFLY PT, R39, R38, 0x1, 0x1f ;  /* 0x0c201f0026277f89 */ /* 0x000e2800000e0000 */
[----:B------:R-:W1:Y:S04]  /*11060*/  SHFL.BFLY PT, R37, R34, 0x1, 0x1f ;  /* 0x0c201f0022257f89 */ /* 0x000e6800000e0000 */
[----:B------:R-:W1:Y:S01]  /*11070*/  SHFL.BFLY PT, R36, R33, 0x2, 0x1f ;  /* 0x0c401f0021247f89 */ /* 0x000e6200000e0000 */
[----:B------:R-:W-:-:S02]  /*11080*/  FMUL R28, R28, 1.4426950216293334961 ;  /* 0x3fb8aa3b1c1c7820 */ /* 0x000fc40000400000 */
[----:B------:R-:W-:Y:S02]  /*11090*/  FMUL R29, R29, 1.4426950216293334961 ;  /* 0x3fb8aa3b1d1d7820 */ /* 0x000fe40000400000 */
[----:B------:R0:W-:Y:S08]  /*110a0*/  MUFU.EX2 R54, R28 ;  /* 0x0000001c00367308 */ /* 0x0001f00000000800 */
[----:B------:R1:W2:Y:S01]  /*110b0*/  MUFU.EX2 R53, R29 ;  /* 0x0000001d00357308 */ /* 0x0002a20000000800 */
[----:B0-----:R-:W-:-:S02]  /*110c0*/  FADD R28, R38, R39 ;  /* 0x00000027261c7221 */ /* 0x001fc40000000000 */
[----:B-1----:R-:W-:Y:S02]  /*110d0*/  FADD R29, R34, R37 ;  /* 0x00000025221d7221 */ /* 0x002fe40000000000 */
[----:B------:R-:W-:Y:S01]  /*110e0*/  FADD R33, R33, R36 ;  /* 0x0000002421217221 */ /* 0x000fe20000000000 */
[----:B---3--:R-:W-:-:S05]  /*110f0*/  FMNMX R40, R73, R43, !PT ;  /* 0x0000002b49287209 */ /* 0x008fca0007800000 */
[----:B------:R-:W-:Y:S01]  /*11100*/  FFMA R31, R31, c[0x0][0x188], -R40 ;  /* 0x000062001f1f7a23 */ /* 0x000fe20000000828 */
[----:B------:R-:W-:Y:S01]  /*11110*/  STL [R1+0x120], R40 ;  /* 0x0001202801007387 */ /* 0x000fe20000100800 */
[----:B----4-:R-:W-:Y:S02]  /*11120*/  FMNMX R38, R72, R42, !PT ;  /* 0x0000002a48267209 */ /* 0x010fe40007800000 */
[----:B------:R-:W-:Y:S01]  /*11130*/  FMUL R36, R31, 1.4426950216293334961 ;  /* 0x3fb8aa3b1f247820 */ /* 0x000fe20000400000 */
[----:B------:R-:W3:Y:S03]  /*11140*/  LDL R37, [R1+0x4ec] ;  /* 0x0004ec0001257983 */ /* 0x000ee60000100800 */
[----:B------:R2:W-:Y:S01]  /*11150*/  MUFU.EX2 R49, R36 ;  /* 0x0000002400317308 */ /* 0x0005e20000000800 */
[----:B------:R-:W-:Y:S01]  /*11160*/  STL [R1+0x11c], R38 ;  /* 0x00011c2601007387 */ /* 0x000fe20000100800 */
[----:B--2---:R-:W-:-:S03]  /*11170*/  FMNMX R36, R71, R2, !PT ;  /* 0x0000000247247209 */ /* 0x004fc60007800000 */
[----:B------:R-:W2:Y:S04]  /*11180*/  LDL R2, [R1+0x4f0] ;  /* 0x0004f00001027983 */ /* 0x000ea80000100800 */
[----:B------:R0:W-:Y:S02]  /*11190*/  @P0 STS [R5+0x40440], R32 ;  /* 0x0404402005000388 */ /* 0x0001e40000000800 */
[----:B0-----:R-:W-:-:S05]  /*111a0*/  FADD R32, R58, R57 ;  /* 0x000000393a207221 */ /* 0x001fca0000000000 */
[----:B------:R-:W0:Y:S01]  /*111b0*/  SHFL.BFLY PT, R35, R32, 0x2, 0x1f ;  /* 0x0c401f0020237f89 */ /* 0x000e2200000e0000 */
[----:B------:R-:W-:Y:S02]  /*111c0*/  FFMA R30, R30, c[0x0][0x188], -R40 ;  /* 0x000062001e1e7a23 */ /* 0x000fe40000000828 */
[----:B0-----:R-:W-:Y:S02]  /*111d0*/  FADD R35, R32, R35 ;  /* 0x0000002320237221 */ /* 0x001fe40000000000 */
[----:B------:R-:W-:Y:S02]  /*111e0*/  FMUL R32, R30, 1.4426950216293334961 ;  /* 0x3fb8aa3b1e207820 */ /* 0x000fe40000400000 */
[----:B------:R-:W-:-:S05]  /*111f0*/  FADD R30, R54, R53 ;  /* 0x00000035361e7221 */ /* 0x000fca0000000000 */
[----:B------:R-:W0:Y:S01]  /*11200*/  SHFL.BFLY PT, R31, R30, 0x2, 0x1f ;  /* 0x0c401f001e1f7f89 */ /* 0x000e2200000e0000 */
[----:B------:R1:W4:Y:S03]  /*11210*/  MUFU.EX2 R52, R32 ;  /* 0x0000002000347308 */ /* 0x0003260000000800 */
[----:B------:R-:W-:Y:S04]  /*11220*/  SHFL.BFLY PT, R34, R35, 0x1, 0x1f ;  /* 0x0c201f0023227f89 */ /* 0x000fe800000e0000 */
[----:B-1----:R-:W1:Y:S04]  /*11230*/  SHFL.BFLY PT, R32, R33, 0x1, 0x1f ;  /* 0x0c201f0021207f89 */ /* 0x002e6800000e0000 */
[----:B------:R0:W-:Y:S01]  /*11240*/  @P0 STS [R5+0x40480], R28 ;  /* 0x0404801c05000388 */ /* 0x0001e20000000800 */
[----:B------:R-:W-:-:S02]  /*11250*/  FFMA R21, R21, c[0x0][0x188], -R38 ;  /* 0x0000620015157a23 */ /* 0x000fc40000000826 */
[----:B0-----:R-:W-:-:S05]  /*11260*/  FADD R28, R30, R31 ;  /* 0x0000001f1e1c7221 */ /* 0x001fca0000000000 */
[----:B------:R-:W0:Y:S01]  /*11270*/  SHFL.BFLY PT, R31, R28, 0x1, 0x1f ;  /* 0x0c201f001c1f7f89 */ /* 0x000e2200000e0000 */
[----:B------:R-:W-:Y:S02]  /*11280*/  FMUL R21, R21, 1.4426950216293334961 ;  /* 0x3fb8aa3b15157820 */ /* 0x000fe40000400000 */
[----:B------:R-:W-:Y:S02]  /*11290*/  FFMA R20, R20, c[0x0][0x188], -R38 ;  /* 0x0000620014147a23 */ /* 0x000fe40000000826 */
[----:B------:R1:W-:Y:S02]  /*112a0*/  MUFU.EX2 R47, R21 ;  /* 0x00000015002f7308 */ /* 0x0003e40000000800 */
[----:B------:R-:W-:Y:S02]  /*112b0*/  FMUL R20, R20, 1.4426950216293334961 ;  /* 0x3fb8aa3b14147820 */ /* 0x000fe40000400000 */
[----:B-1----:R-:W-:Y:S02]  /*112c0*/  FADD R21, R33, R32 ;  /* 0x0000002021157221 */ /* 0x002fe40000000000 */
[----:B------:R-:W-:-:S02]  /*112d0*/  FFMA R33, R22, c[0x0][0x188], -R36 ;  /* 0x0000620016217a23 */ /* 0x000fc40000000824 */
[----:B------:R1:W0:Y:S01]  /*112e0*/  MUFU.EX2 R48, R20 ;  /* 0x0000001400307308 */ /* 0x0002220000000800 */
[----:B------:R-:W-:Y:S02]  /*112f0*/  FFMA R23, R23, c[0x0][0x188], -R36 ;  /* 0x0000620017177a23 */ /* 0x000fe40000000824 */
[----:B------:R-:W-:Y:S01]  /*11300*/  FMUL R33, R33, 1.4426950216293334961 ;  /* 0x3fb8aa3b21217820 */ /* 0x000fe20000400000 */
[----:B------:R-:W-:Y:S01]  /*11310*/  STL [R1+0x118], R36 ;  /* 0x0001182401007387 */ /* 0x000fe20000100800 */
[----:B-1----:R-:W-:-:S03]  /*11320*/  FADD R20, R35, R34 ;  /* 0x0000002223147221 */ /* 0x002fc60000000000 */
[----:B------:R1:W-:Y:S01]  /*11330*/  MUFU.EX2 R44, R33 ;  /* 0x00000021002c7308 */ /* 0x0003e20000000800 */
[----:B------:R-:W4:Y:S01]  /*11340*/  LDL R34, [R1+0x4f4] ;  /* 0x0004f40001227983 */ /* 0x000f220000100800 */
[----:B-1----:R-:W-:Y:S01]  /*11350*/  FMUL R33, R23, 1.4426950216293334961 ;  /* 0x3fb8aa3b17217820 */ /* 0x002fe20000400000 */
[----:B---3--:R-:W-:-:S05]  /*11360*/  FMNMX R35, R70, R37, !PT ;  /* 0x0000002546237209 */ /* 0x008fca0007800000 */
[----:B------:R-:W-:Y:S01]  /*11370*/  FFMA R23, R16, c[0x0][0x188], -R35 ;  /* 0x0000620010177a23 */ /* 0x000fe20000000823 */
[----:B------:R-:W-:Y:S01]  /*11380*/  STL [R1+0x114], R35 ;  /* 0x0001142301007387 */ /* 0x000fe20000100800 */
[----:B0-----:R-:W-:-:S03]  /*11390*/  FADD R16, R28, R31 ;  /* 0x0000001f1c107221 */ /* 0x001fc60000000000 */
[----:B------:R-:W3:Y:S04]  /*113a0*/  LDL R31, [R1+0x4f8] ;  /* 0x0004f800011f7983 */ /* 0x000ee80000100800 */
[----:B------:R-:W3:Y:S01]  /*113b0*/  LDL R28, [R1+0x4fc] ;  /* 0x0004fc00011c7983 */ /* 0x000ee20000100800 */
[----:B--2---:R-:W-:-:S05]  /*113c0*/  FMNMX R2, R69, R2, !PT ;  /* 0x0000000245027209 */ /* 0x004fca0007800000 */
[----:B------:R-:W-:Y:S01]  /*113d0*/  STL [R1+0x110], R2 ;  /* 0x0001100201007387 */ /* 0x000fe20000100800 */
[--C-:B------:R-:W-:Y:S02]  /*113e0*/  FFMA R18, R18, c[0x0][0x188], -R2.reuse ;  /* 0x0000620012127a23 */ /* 0x100fe40000000802 */
[----:B------:R-:W-:Y:S01]  /*113f0*/  FFMA R19, R19, c[0x0][0x188], -R2 ;  /* 0x0000620013137a23 */ /* 0x000fe20000000802 */
[----:B------:R0:W-:Y:S04]  /*11400*/  STL [R1+0x6bc], R2 ;  /* 0x0006bc0201007387 */ /* 0x0001e80000100800 */
[----:B0-----:R-:W2:Y:S04]  /*11410*/  LDL R2, [R1+0x500] ;  /* 0x0005000001027983 */ /* 0x001ea80000100800 */
[----:B------:R4:W-:Y:S02]  /*11420*/  @P0 STS [R5+0x404c0], R29 ;  /* 0x0404c01d05000388 */ /* 0x0009e40000000800 */
[----:B----4-:R-:W-:-:S05]  /*11430*/  FADD R29, R52, R49 ;  /* 0x00000031341d7221 */ /* 0x010fca0000000000 */
[----:B------:R-:W0:Y:S01]  /*11440*/  SHFL.BFLY PT, R32, R29, 0x2, 0x1f ;  /* 0x0c401f001d207f89 */ /* 0x000e2200000e0000 */
[----:B------:R-:W-:-:S05]  /*11450*/  FADD R30, R48, R47 ;  /* 0x0000002f301e7221 */ /* 0x000fca0000000000 */
[----:B------:R-:W1:Y:S01]  /*11460*/  SHFL.BFLY PT, R22, R30, 0x2, 0x1f ;  /* 0x0c401f001e167f89 */ /* 0x000e6200000e0000 */
[----:B------:R-:W-:Y:S02]  /*11470*/  FMUL R23, R23, 1.4426950216293334961 ;  /* 0x3fb8aa3b17177820 */ /* 0x000fe40000400000 */
[----:B------:R-:W-:Y:S01]  /*11480*/  FFMA R17, R17, c[0x0][0x188], -R35 ;  /* 0x0000620011117a23 */ /* 0x000fe20000000823 */
[----:B------:R-:W4:Y:S03]  /*11490*/  MUFU.EX2 R43, R33 ;  /* 0x00000021002b7308 */ /* 0x000f260000000800 */
[----:B------:R-:W-:-:S05]  /*114a0*/  FMUL R17, R17, 1.4426950216293334961 ;  /* 0x3fb8aa3b11117820 */ /* 0x000fca0000400000 */
[----:B------:R1:W-:Y:S01]  /*114b0*/  MUFU.EX2 R42, R23 ;  /* 0x00000017002a7308 */ /* 0x0003e20000000800 */
[----:B0-----:R-:W-:-:S05]  /*114c0*/  FADD R29, R29, R32 ;  /* 0x000000201d1d7221 */ /* 0x001fca0000000000 */
[----:B-1----:R-:W0:Y:S02]  /*114d0*/  SHFL.BFLY PT, R23, R29, 0x1, 0x1f ;  /* 0x0c201f001d177f89 */ /* 0x002e2400000e0000 */
[----:B------:R1:W0:Y:S01]  /*114e0*/  MUFU.EX2 R41, R17 ;  /* 0x0000001100297308 */ /* 0x0002220000000800 */
[----:B------:R-:W-:Y:S01]  /*114f0*/  FADD R22, R30, R22 ;  /* 0x000000161e167221 */ /* 0x000fe20000000000 */
[----:B------:R4:W-:Y:S04]  /*11500*/  @P0 STS [R5+0x40500], R20 ;  /* 0x0405001405000388 */ /* 0x0009e80000000800 */
[----:B-1----:R-:W1:Y:S01]  /*11510*/  SHFL.BFLY PT, R17, R22, 0x1, 0x1f ;  /* 0x0c201f0016117f89 */ /* 0x002e6200000e0000 */
[----:B----4-:R-:W-:-:S03]  /*11520*/  FADD R20, R44, R43 ;  /* 0x0000002b2c147221 */ /* 0x010fc60000000000 */
[----:B------:R0:W-:Y:S04]  /*11530*/  @P0 STS [R5+0x40580], R16 ;  /* 0x0405801005000388 */ /* 0x0001e80000000800 */
[----:B------:R-:W-:Y:S04]  /*11540*/  @P0 STS [R5+0x40540], R21 ;  /* 0x0405401505000388 */ /* 0x000fe80000000800 */
[----:B------:R-:W4:Y:S01]  /*11550*/  SHFL.BFLY PT, R21, R20, 0x2, 0x1f ;  /* 0x0c401f0014157f89 */ /* 0x000f2200000e0000 */
[----:B0-----:R-:W-:Y:S02]  /*11560*/  FADD R16, R42, R41 ;  /* 0x000000292a107221 */ /* 0x001fe40000000000 */
[----:B------:R-:W-:-:S03]  /*11570*/  FADD R29, R29, R23 ;  /* 0x000000171d1d7221 */ /* 0x000fc60000000000 */
[----:B------:R-:W0:Y:S01]  /*11580*/  SHFL.BFLY PT, R23, R16, 0x2, 0x1f ;  /* 0x0c401f0010177f89 */ /* 0x000e2200000e0000 */
[----:B------:R-:W-:-:S05]  /*11590*/  FMNMX R125, R68, R34, !PT ;  /* 0x00000022447d7209 */ /* 0x000fca0007800000 */
[----:B------:R-:W-:Y:S01]  /*115a0*/  STL [R1+0x6c0], R125 ;  /* 0x0006c07d01007387 */ /* 0x000fe20000100800 */
[----:B-1----:R-:W-:Y:S02]  /*115b0*/  FADD R17, R22, R17 ;  /* 0x0000001116117221 */ /* 0x002fe40000000000 */
[----:B------:R-:W-:Y:S01]  /*115c0*/  FMUL R18, R18, 1.4426950216293334961 ;  /* 0x3fb8aa3b12127820 */ /* 0x000fe20000400000 */
[----:B---3--:R-:W-:Y:S02]  /*115d0*/  FMNMX R124, R64, R31, !PT ;  /* 0x0000001f407c7209 */ /* 0x008fe40007800000 */
[----:B------:R-:W-:-:S03]  /*115e0*/  FMNMX R7, R7, R28, !PT ;  /* 0x0000001c07077209 */ /* 0x000fc60007800000 */
[----:B------:R-:W-:Y:S04]  /*115f0*/  STL [R1+0x6c4], R124 ;  /* 0x0006c47c01007387 */ /* 0x000fe80000100800 */
[----:B------:R-:W-:Y:S01]  /*11600*/  STL [R1+0x6c8], R7 ;  /* 0x0006c80701007387 */ /* 0x000fe20000100800 */
[----:B------:R-:W-:-:S03]  /*11610*/  FFMA R13, R13, c[0x0][0x188], -R125 ;  /* 0x000062000d0d7a23 */ /* 0x000fc6000000087d */
[----:B------:R4:W-:Y:S01]  /*11620*/  @P0 STS [R5+0x40600], R17 ;  /* 0x0406001105000388 */ /* 0x0009e20000000800 */
[----:B------:R1:W-:Y:S01]  /*11630*/  MUFU.EX2 R40, R18 ;  /* 0x0000001200287308 */ /* 0x0003e20000000800 */
[----:B------:R-:W-:Y:S02]  /*11640*/  FMUL R13, R13, 1.4426950216293334961 ;  /* 0x3fb8aa3b0d0d7820 */ /* 0x000fe40000400000 */
[----:B------:R-:W-:Y:S02]  /*11650*/  FFMA R14, R14, c[0x0][0x188], -R124 ;  /* 0x000062000e0e7a23 */ /* 0x000fe4000000087c */
[----:B----4-:R-:W-:Y:S02]  /*11660*/  FADD R17, R20, R21 ;  /* 0x0000001514117221 */ /* 0x010fe40000000000 */
[----:B-1----:R-:W-:Y:S02]  /*11670*/  FFMA R18, R12, c[0x0][0x188], -R125 ;  /* 0x000062000c127a23 */ /* 0x002fe4000000087d */
[----:B0-----:R-:W-:-:S02]  /*11680*/  FADD R12, R16, R23 ;  /* 0x00000017100c7221 */ /* 0x001fc40000000000 */
[----:B------:R-:W0:Y:S01]  /*11690*/  SHFL.BFLY PT, R16, R17, 0x1, 0x1f ;  /* 0x0c201f0011107f89 */ /* 0x000e2200000e0000 */
[----:B------:R-:W-:Y:S01]  /*116a0*/  FFMA R15, R15, c[0x0][0x188], -R124 ;  /* 0x000062000f0f7a23 */ /* 0x000fe2000000087c */
[----:B------:R1:W-:Y:S01]  /*116b0*/  MUFU.EX2 R36, R13 ;  /* 0x0000000d00247308 */ /* 0x0003e20000000800 */
[----:B------:R-:W-:Y:S02]  /*116c0*/  FMUL R14, R14, 1.4426950216293334961 ;  /* 0x3fb8aa3b0e0e7820 */ /* 0x000fe40000400000 */
[----:B------:R-:W-:Y:S01]  /*116d0*/  FMUL R15, R15, 1.4426950216293334961 ;  /* 0x3fb8aa3b0f0f7820 */ /* 0x000fe20000400000 */
[----:B-1----:R-:W1:Y:S04]  /*116e0*/  SHFL.BFLY PT, R13, R12, 0x1, 0x1f ;  /* 0x0c201f000c0d7f89 */ /* 0x002e6800000e0000 */
[----:B------:R0:W-:Y:S01]  /*116f0*/  MUFU.EX2 R38, R14 ;  /* 0x0000000e00267308 */ /* 0x0001e20000000800 */
[----:B------:R-:W-:-:S02]  /*11700*/  FMUL R19, R19, 1.4426950216293334961 ;  /* 0x3fb8aa3b13137820 */ /* 0x000fc40000400000 */
[----:B------:R-:W-:Y:S02]  /*11710*/  FMUL R18, R18, 1.4426950216293334961 ;  /* 0x3fb8aa3b12127820 */ /* 0x000fe40000400000 */
[--C-:B------:R-:W-:Y:S02]  /*11720*/  FFMA R8, R8, c[0x0][0x188], -R7.reuse ;  /* 0x0000620008087a23 */ /* 0x100fe40000000807 */
[----:B------:R-:W-:Y:S01]  /*11730*/  FFMA R9, R9, c[0x0][0x188], -R7 ;  /* 0x0000620009097a23 */ /* 0x000fe20000000807 */
[----:B------:R-:W-:Y:S01]  /*11740*/  MUFU.EX2 R35, R15 ;  /* 0x0000000f00237308 */ /* 0x000fe20000000800 */
[----:B------:R-:W-:Y:S02]  /*11750*/  FMUL R8, R8, 1.4426950216293334961 ;  /* 0x3fb8aa3b08087820 */ /* 0x000fe40000400000 */
[----:B------:R-:W-:-:S05]  /*11760*/  FMUL R9, R9, 1.4426950216293334961 ;  /* 0x3fb8aa3b09097820 */ /* 0x000fca0000400000 */
[----:B------:R-:W-:Y:S08]  /*11770*/  MUFU.EX2 R37, R19 ;  /* 0x0000001300257308 */ /* 0x000ff00000000800 */
[----:B------:R-:W3:Y:S01]  /*11780*/  MUFU.EX2 R39, R18 ;  /* 0x0000001200277308 */ /* 0x000ee20000000800 */
[----:B0-----:R-:W-:-:S07]  /*11790*/  FADD R14, R17, R16 ;  /* 0x00000010110e7221 */ /* 0x001fce0000000000 */
[----:B------:R1:W-:Y:S08]  /*117a0*/  MUFU.EX2 R46, R8 ;  /* 0x00000008002e7308 */ /* 0x0003f00000000800 */
[----:B------:R-:W0:Y:S01]  /*117b0*/  MUFU.EX2 R45, R9 ;  /* 0x00000009002d7308 */ /* 0x000e220000000800 */
[----:B-1----:R-:W-:Y:S01]  /*117c0*/  FADD R8, R12, R13 ;  /* 0x0000000d0c087221 */ /* 0x002fe20000000000 */
[----:B------:R1:W-:Y:S01]  /*117d0*/  @P0 STS [R5+0x40640], R14 ;  /* 0x0406400e05000388 */ /* 0x0003e20000000800 */
[----:B---3--:R-:W-:-:S03]  /*117e0*/  FADD R12, R39, R36 ;  /* 0x00000024270c7221 */ /* 0x008fc60000000000 */
[----:B------:R0:W-:Y:S01]  /*117f0*/  @P0 STS [R5+0x40680], R8 ;  /* 0x0406800805000388 */ /* 0x0001e20000000800 */
[----:B-1----:R-:W-:-:S03]  /*11800*/  FADD R14, R40, R37 ;  /* 0x00000025280e7221 */ /* 0x002fc60000000000 */
[----:B------:R-:W-:Y:S01]  /*11810*/  SHFL.BFLY PT, R13, R12, 0x2, 0x1f ;  /* 0x0c401f000c0d7f89 */ /* 0x000fe200000e0000 */
[----:B0-----:R-:W-:-:S03]  /*11820*/  FADD R8, R46, R45 ;  /* 0x0000002d2e087221 */ /* 0x001fc60000000000 */
[----:B------:R-:W0:Y:S01]  /*11830*/  SHFL.BFLY PT, R15, R14, 0x2, 0x1f ;  /* 0x0c401f000e0f7f89 */ /* 0x000e2200000e0000 */
[----:B--2---:R-:W-:-:S03]  /*11840*/  FMNMX R6, R6, R2, !PT ;  /* 0x0000000206067209 */ /* 0x004fc60007800000 */
[----:B------:R-:W2:Y:S02]  /*11850*/  LDL.LU R2, [R1+0x504] ;  /* 0x0005040001027983 */ /* 0x000ea40000300800 */
[--C-:B------:R-:W-:Y:S02]  /*11860*/  FFMA R10, R10, c[0x0][0x188], -R6.reuse ;  /* 0x000062000a0a7a23 */ /* 0x100fe40000000806 */
[----:B------:R-:W1:Y:S02]  /*11870*/  S2R R113, SR_TID.X ;  /* 0x0000000000717919 */ /* 0x000e640000002100 */
[----:B------:R-:W-:Y:S02]  /*11880*/  FMUL R10, R10, 1.4426950216293334961 ;  /* 0x3fb8aa3b0a0a7820 */ /* 0x000fe40000400000 */
[----:B------:R-:W-:Y:S02]  /*11890*/  @P0 STS [R5+0x40180], R63 ;  /* 0x0401803f05000388 */ /* 0x000fe40000000800 */
[----:B------:R3:W-:Y:S01]  /*118a0*/  MUFU.EX2 R51, R10 ;  /* 0x0000000a00337308 */ /* 0x0007e20000000800 */
[----:B------:R-:W-:Y:S01]  /*118b0*/  FFMA R9, R11, c[0x0][0x188], -R6 ;  /* 0x000062000b097a23 */ /* 0x000fe20000000806 */
[----:B------:R-:W-:Y:S01]  /*118c0*/  @P0 STS [R5+0x405c0], R29 ;  /* 0x0405c01d05000388 */ /* 0x000fe20000000800 */
[----:B0-----:R-:W-:-:S02]  /*118d0*/  FADD R15, R14, R15 ;  /* 0x0000000f0e0f7221 */ /* 0x001fc40000000000 */
[----:B------:R-:W-:Y:S01]  /*118e0*/  FADD R13, R12, R13 ;  /* 0x0000000d0c0d7221 */ /* 0x000fe20000000000 */
[----:B------:R-:W4:Y:S01]  /*118f0*/  LDL.LU R30, [R1+0x1d0] ;  /* 0x0001d000011e7983 */ /* 0x000f220000300800 */
[----:B---3--:R-:W-:-:S05]  /*11900*/  FADD R10, R38, R35 ;  /* 0x00000023260a7221 */ /* 0x008fca0000000000 */
[----:B------:R-:W0:Y:S01]  /*11910*/  SHFL.BFLY PT, R11, R10, 0x2, 0x1f ;  /* 0x0c401f000a0b7f89 */ /* 0x000e2200000e0000 */
[----:B------:R-:W-:-:S03]  /*11920*/  FMUL R16, R9, 1.4426950216293334961 ;  /* 0x3fb8aa3b09107820 */ /* 0x000fc60000400000 */
[----:B------:R-:W3:Y:S01]  /*11930*/  SHFL.BFLY PT, R9, R8, 0x2, 0x1f ;  /* 0x0c401f0008097f89 */ /* 0x000ee200000e0000 */
[----:B------:R-:W0:Y:S03]  /*11940*/  MUFU.EX2 R50, R16 ;  /* 0x0000001000327308 */ /* 0x000e260000000800 */
[----:B------:R-:W1:Y:S01]  /*11950*/  SHFL.BFLY PT, R12, R15, 0x1, 0x1f ;  /* 0x0c201f000f0c7f89 */ /* 0x000e6200000e0000 */
[----:B0-----:R-:W-:Y:S02]  /*11960*/  FADD R11, R10, R11 ;  /* 0x0000000b0a0b7221 */ /* 0x001fe40000000000 */
[----:B------:R-:W-:Y:S02]  /*11970*/  FADD R10, R51, R50 ;  /* 0x00000032330a7221 */ /* 0x000fe40000000000 */
[----:B---3--:R-:W-:-:S03]  /*11980*/  FADD R9, R8, R9 ;  /* 0x0000000908097221 */ /* 0x008fc60000000000 */
[----:B------:R-:W0:Y:S04]  /*11990*/  SHFL.BFLY PT, R14, R10, 0x2, 0x1f ;  /* 0x0c401f000a0e7f89 */ /* 0x000e2800000e0000 */
[----:B------:R-:W3:Y:S01]  /*119a0*/  SHFL.BFLY PT, R8, R13, 0x1, 0x1f ;  /* 0x0c201f000d087f89 */ /* 0x000ee200000e0000 */
[----:B-1----:R-:W-:-:S03]  /*119b0*/  FADD R12, R15, R12 ;  /* 0x0000000c0f0c7221 */ /* 0x002fc60000000000 */
[----:B------:R-:W1:Y:S01]  /*119c0*/  SHFL.BFLY PT, R15, R11, 0x1, 0x1f ;  /* 0x0c201f000b0f7f89 */ /* 0x000e6200000e0000 */
[----:B0-----:R-:W-:Y:S02]  /*119d0*/  FADD R10, R10, R14 ;  /* 0x0000000e0a0a7221 */ /* 0x001fe40000000000 */
[----:B---3--:R-:W-:-:S03]  /*119e0*/  FADD R8, R13, R8 ;  /* 0x000000080d087221 */ /* 0x008fc60000000000 */
[----:B------:R-:W0:Y:S04]  /*119f0*/  SHFL.BFLY PT, R14, R10, 0x1, 0x1f ;  /* 0x0c201f000a0e7f89 */ /* 0x000e2800000e0000 */
[----:B------:R-:W3:Y:S01]  /*11a00*/  SHFL.BFLY PT, R13, R9, 0x1, 0x1f ;  /* 0x0c201f00090d7f89 */ /* 0x000ee200000e0000 */
[----:B-1----:R-:W-:-:S03]  /*11a10*/  FADD R11, R11, R15 ;  /* 0x0000000f0b0b7221 */ /* 0x002fc60000000000 */
[----:B------:R-:W-:Y:S04]  /*11a20*/  @P0 STS [R5+0x406c0], R12 ;  /* 0x0406c00c05000388 */ /* 0x000fe80000000800 */
[----:B------:R-:W-:Y:S04]  /*11a30*/  @P0 STS [R5+0x40700], R8 ;  /* 0x0407000805000388 */ /* 0x000fe80000000800 */
[----:B------:R-:W-:Y:S01]  /*11a40*/  @P0 STS [R5+0x40740], R11 ;  /* 0x0407400b05000388 */ /* 0x000fe20000000800 */
[----:B0-----:R-:W-:Y:S02]  /*11a50*/  FADD R10, R10, R14 ;  /* 0x0000000e0a0a7221 */ /* 0x001fe40000000000 */
[----:B---3--:R-:W-:-:S03]  /*11a60*/  FADD R9, R9, R13 ;  /* 0x0000000d09097221 */ /* 0x008fc60000000000 */
[----:B------:R-:W-:Y:S04]  /*11a70*/  @P0 STS [R5+0x407c0], R10 ;  /* 0x0407c00a05000388 */ /* 0x000fe80000000800 */
[----:B------:R-:W-:Y:S01]  /*11a80*/  @P0 STS [R5+0x40780], R9 ;  /* 0x0407800905000388 */ /* 0x000fe20000000800 */
[----:B------:R-:W-:-:S03]  /*11a90*/  LOP3.LUT R113, R113, 0x1ff, RZ, 0xc0, !PT ;  /* 0x000001ff71717812 */ /* 0x000fc600078ec0ff */
[----:B------:R-:W-:Y:S06]  /*11aa0*/  BAR.SYNC.DEFER_BLOCKING 0x0 ;  /* 0x0000000000007b1d */ /* 0x000fec0000010000 */
[----:B------:R-:W0:Y:S04]  /*11ab0*/  LDS R8, [R113.X4+0x40000] ;  /* 0x0400000071087984 */ /* 0x000e280000004800 */
[----:B0-----:R-:W0:Y:S02]  /*11ac0*/  SHFL.BFLY PT, R9, R8, 0x1, 0x1f ;  /* 0x0c201f0008097f89 */ /* 0x001e2400000e0000 */
[----:B0-----:R-:W-:-:S05]  /*11ad0*/  FADD R9, R8, R9 ;  /* 0x0000000908097221 */ /* 0x001fca0000000000 */
[----:B------:R-:W-:Y:S04]  /*11ae0*/  @!P1 STS [R113.X4+0x40000], R9 ;  /* 0x0400000971009388 */ /* 0x000fe80000004800 */
[----:B------:R-:W-:Y:S01]  /*11af0*/  BAR.SYNC.DEFER_BLOCKING 0x0 ;  /* 0x0000000000007b1d */ /* 0x000fe20000010000 */
[----:B------:R-:W-:-:S05]  /*11b00*/  FADD R8, -R99, R121 ;  /* 0x0000007963087221 */ /* 0x000fca0000000100 */
[----:B------:R-:W2:Y:S01]  /*11b10*/  LDS R9, [R117+0x40000] ;  /* 0x0400000075097984 */ /* 0x000ea20000000800 */
[----:B------:R-:W-:-:S03]  /*11b20*/  FMUL R8, R8, 1.4426950216293334961 ;  /* 0x3fb8aa3b08087820 */ /* 0x000fc60000400000 */
[----:B------:R-:W-:Y:S01]  /*11b30*/  STL [R1+0x6cc], R6 ;  /* 0x0006cc0601007387 */ /* 0x000fe20000100800 */
[----:B------:R0:W2:Y:S03]  /*11b40*/  MUFU.EX2 R14, R8 ;  /* 0x00000008000e7308 */ /* 0x0000a60000000800 */
[----:B------:R-:W-:Y:S04]  /*11b50*/  STL [R1+0x6b0], R5 ;  /* 0x0006b00501007387 */ /* 0x000fe80000100800 */
[----:B------:R-:W3:Y:S04]  /*11b60*/  LDL.LU R28, [R1+0x1d4] ;  /* 0x0001d400011c7983 */ /* 0x000ee80000300800 */
[----:B------:R-:W3:Y:S04]  /*11b70*/  LDL.LU R12, [R1+0x1c0] ;  /* 0x0001c000010c7983 */ /* 0x000ee80000300800 */
[----:B------:R-:W3:Y:S01]  /*11b80*/  LDL.LU R99, [R1+0x85c] ;  /* 0x00085c0001637983 */ /* 0x000ee20000300800 */
[----:B0-----:R-:W-:-:S03]  /*11b90*/  FADD R8, -R24, R122 ;  /* 0x0000007a18087221 */ /* 0x001fc60000000100 */
[----:B------:R-:W3:Y:S04]  /*11ba0*/  LDL.LU R13, [R1+0x1c4] ;  /* 0x0001c400010d7983 */ /* 0x000ee80000300800 */
[----:B------:R-:W3:Y:S04]  /*11bb0*/  LDL.LU R16, [R1+0x1b0] ;  /* 0x0001b00001107983 */ /* 0x000ee80000300800 */
[----:B------:R-:W3:Y:S01]  /*11bc0*/  LDL.LU R17, [R1+0x1b4] ;  /* 0x0001b40001117983 */ /* 0x000ee20000300800 */
[----:B------:R-:W-:-:S03]  /*11bd0*/  FADD R11, -R25, R123 ;  /* 0x0000007b190b7221 */ /* 0x000fc60000000100 */
[----:B------:R-:W3:Y:S04]  /*11be0*/  LDL.LU R20, [R1+0x130] ;  /* 0x0001300001147983 */ /* 0x000ee80000300800 */
[----:B------:R-:W3:Y:S04]  /*11bf0*/  LDL.LU R24, [R1+0x858] ;  /* 0x0008580001187983 */ /* 0x000ee80000300800 */
[----:B------:R-:W3:Y:S04]  /*11c00*/  LDL.LU R21, [R1+0x134] ;  /* 0x0001340001157983 */ /* 0x000ee80000300800 */
[----:B------:R-:W3:Y:S04]  /*11c10*/  LDL.LU R25, [R1+0x854] ;  /* 0x0008540001197983 */ /* 0x000ee80000300800 */
[----:B------:R-:W3:Y:S04]  /*11c20*/  LDL.LU R31, [R1+0x508] ;  /* 0x00050800011f7983 */ /* 0x000ee80000300800 */
[----:B------:R-:W0:Y:S01]  /*11c30*/  LDS R10, [R117+0x40040] ;  /* 0x04004000750a7984 */ /* 0x000e220000000800 */
[----:B--2---:R-:W-:-:S03]  /*11c40*/  FFMA R2, R14, R2, R9 ;  /* 0x000000020e027223 */ /* 0x004fc60000000009 */
[----:B------:R-:W1:Y:S04]  /*11c50*/  LDS R29, [R117+0x40080] ;  /* 0x04008000751d7984 */ /* 0x000e680000000800 */
[----:B------:R2:W-:Y:S04]  /*11c60*/  STL [R1+0x504], R2 ;  /* 0x0005040201007387 */ /* 0x0005e80000100800 */
[----:B------:R-:W3:Y:S04]  /*11c70*/  LDL.LU R32, [R1+0x1d8] ;  /* 0x0001d80001207983 */ /* 0x000ee80000300800 */
[----:B--2---:R-:W2:Y:S01]  /*11c80*/  LDL.LU R2, [R1+0x1dc] ;  /* 0x0001dc0001027983 */ /* 0x004ea20000300800 */
[----:B------:R-:W-:-:S03]  /*11c90*/  FMUL R8, R8, 1.4426950216293334961 ;  /* 0x3fb8aa3b08087820 */ /* 0x000fc60000400000 */
[----:B------:R-:W2:Y:S01]  /*11ca0*/  LDL.LU R22, [R1+0x1c8] ;  /* 0x0001c80001167983 */ /* 0x000ea20000300800 */
[----:B------:R4:W0:Y:S03]  /*11cb0*/  MUFU.EX2 R23, R8 ;  /* 0x0000000800177308 */ /* 0x0008260000000800 */
[----:B------:R-:W2:Y:S04]  /*11cc0*/  LDL.LU R15, [R1+0x1cc] ;  /* 0x0001cc00010f7983 */ /* 0x000ea80000300800 */
[----:B------:R-:W2:Y:S01]  /*11cd0*/  LDL.LU R18, [R1+0x1b8] ;  /* 0x0001b80001127983 */ /* 0x000ea20000300800 */
[----:B----4-:R-:W-:-:S03]  /*11ce0*/  FMUL R8, R14, R30 ;  /* 0x0000001e0e087220 */ /* 0x010fc60000400000 */
[----:B------:R-:W4:Y:S04]  /*11cf0*/  LDL.LU R19, [R1+0x1bc] ;  /* 0x0001bc0001137983 */ /* 0x000f280000300800 */
[----:B------:R-:W4:Y:S04]  /*11d00*/  LDL.LU R7, [R1+0x138] ;  /* 0x0001380001077983 */ /* 0x000f280000300800 */
[----:B------:R-:W4:Y:S04]  /*11d10*/  LDL.LU R6, [R1+0x13c] ;  /* 0x00013c0001067983 */ /* 0x000f280000300800 */
[----:B------:R-:W1:Y:S04]  /*11d20*/  LDL.LU R5, [R1+0x50c] ;  /* 0x00050c0001057983 */ /* 0x000e680000300800 */
[----:B------:R-:W-:Y:S01]  /*11d30*/  STL [R1+0x7c4], R8 ;  /* 0x0007c40801007387 */ /* 0x000fe20000100800 */
[----:B---3--:R-:W-:-:S03]  /*11d40*/  FMUL R9, R14, R28 ;  /* 0x0000001c0e097220 */ /* 0x008fc60000400000 */
[----:B------:R-:W3:Y:S01]  /*11d50*/  LDS R28, [R117+0x400c0] ;  /* 0x0400c000751c7984 */ /* 0x000ee20000000800 */
[----:B------:R-:W-:-:S03]  /*11d60*/  FMUL R12, R14, R12 ;  /* 0x0000000c0e0c7220 */ /* 0x000fc60000400000 */
[----:B------:R-:W-:Y:S01]  /*11d70*/  STL [R1+0x7c8], R9 ;  /* 0x0007c80901007387 */ /* 0x000fe20000100800 */
        /* <DEDUP_REMOVED lines=10> */
[----:B------:R-:W-:Y:S02]  /*11e20*/  FMUL R14, R11, 1.4426950216293334961 ;  /* 0x3fb8aa3b0b0e7820 */ /* 0x000fe40000400000 */
[----:B------:R-:W-:Y:S01]  /*11e30*/  FADD R11, -R27, R26 ;  /* 0x0000001a1b0b7221 */ /* 0x000fe20000000100 */
[----:B------:R-:W-:Y:S01]  /*11e40*/  STL [R1+0x7e0], R21 ;  /* 0x0007e01501007387 */ /* 0x000fe20000100800 */
[----:B0-----:R-:W-:-:S03]  /*11e50*/  FFMA R31, R23, R31, R10 ;  /* 0x0000001f171f7223 */ /* 0x001fc6000000000a */
[----:B------:R-:W3:Y:S04]  /*11e60*/  LDL.LU R26, [R1+0x850] ;  /* 0x00085000011a7983 */ /* 0x000ee80000300800 */
[----:B------:R-:W3:Y:S04]  /*11e70*/  LDL.LU R27, [R1+0x84c] ;  /* 0x00084c00011b7983 */ /* 0x000ee80000300800 */
[----:B------:R0:W-:Y:S01]  /*11e80*/  STL [R1+0x508], R31 ;  /* 0x0005081f01007387 */ /* 0x0001e20000100800 */
[----:B------:R-:W-:Y:S02]  /*11e90*/  FMUL R10, R23, R32 ;  /* 0x00000020170a7220 */ /* 0x000fe40000400000 */
[----:B0-----:R-:W-:-:S03]  /*11ea0*/  FMUL R31, R11, 1.4426950216293334961 ;  /* 0x3fb8aa3b0b1f7820 */ /* 0x001fc60000400000 */
[----:B------:R-:W-:Y:S01]  /*11eb0*/  STL [R1+0x7e4], R10 ;  /* 0x0007e40a01007387 */ /* 0x000fe20000100800 */
[----:B--2---:R-:W-:-:S03]  /*11ec0*/  FMUL R11, R23, R2 ;  /* 0x00000002170b7220 */ /* 0x004fc60000400000 */
[----:B------:R-:W3:Y:S01]  /*11ed0*/  LDL.LU R2, [R1+0x510] ;  /* 0x0005100001027983 */ /* 0x000ee20000300800 */
[----:B------:R0:W2:Y:S01]  /*11ee0*/  MUFU.EX2 R30, R14 ;  /* 0x0000000e001e7308 */ /* 0x0000a20000000800 */
[----:B------:R-:W-:-:S07]  /*11ef0*/  FMUL R15, R23, R15 ;  /* 0x0000000f170f7220 */ /* 0x000fce0000400000 */
[----:B------:R-:W3:Y:S01]  /*11f00*/  MUFU.EX2 R31, R31 ;  /* 0x0000001f001f7308 */ /* 0x000ee20000000800 */
[C---:B0-----:R-:W-:Y:S02]  /*11f10*/  FMUL R14, R23.reuse, R22 ;  /* 0x00000016170e7220 */ /* 0x041fe40000400000 */
[C---:B------:R-:W-:Y:S01]  /*11f20*/  FMUL R18, R23.reuse, R18 ;  /* 0x0000001217127220 */ /* 0x040fe20000400000 */
[----:B------:R-:W-:Y:S01]  /*11f30*/  STL [R1+0x7e8], R11 ;  /* 0x0007e80b01007387 */ /* 0x000fe20000100800 */
[C---:B----4-:R-:W-:Y:S02]  /*11f40*/  FMUL R19, R23.reuse, R19 ;  /* 0x0000001317137220 */ /* 0x050fe40000400000 */
[C---:B------:R-:W-:Y:S01]  /*11f50*/  FMUL R22, R23.reuse, R7 ;  /* 0x0000000717167220 */ /* 0x040fe20000400000 */
[----:B------:R-:W-:Y:S01]  /*11f60*/  STL [R1+0x7ec], R14 ;  /* 0x0007ec0e01007387 */ /* 0x000fe20000100800 */
[C---:B--2---:R-:W-:Y:S02]  /*11f70*/  FMUL R88, R30.reuse, R88 ;  /* 0x000000581e587220 */ /* 0x044fe40000400000 */
[----:B------:R-:W-:Y:S01]  /*11f80*/  FMUL R23, R23, R6 ;  /* 0x0000000617177220 */ /* 0x000fe20000400000 */
[----:B------:R-:W-:Y:S01]  /*11f90*/  STL [R1+0x7f0], R15 ;  /* 0x0007f00f01007387 */ /* 0x000fe20000100800 */
[----:B------:R-:W-:-:S02]  /*11fa0*/  FMUL R89, R30, R89 ;  /* 0x000000591e597220 */ /* 0x000fc40000400000 */
[C---:B-1----:R-:W-:Y:S01]  /*11fb0*/  FFMA R5, R30.reuse, R5, R29 ;  /* 0x000000051e057223 */ /* 0x042fe2000000001d */
        /* <DEDUP_REMOVED lines=12> */
[----:B------:R-:W-:Y:S04]  /*12080*/  STL [R1+0x808], R89 ;  /* 0x0008085901007387 */ /* 0x000fe80000100800 */
[----:B------:R-:W-:Y:S04]  /*12090*/  STL [R1+0x80c], R84 ;  /* 0x00080c5401007387 */ /* 0x000fe80000100800 */
[----:B------:R-:W-:Y:S04]  /*120a0*/  STL [R1+0x810], R85 ;  /* 0x0008105501007387 */ /* 0x000fe80000100800 */
[----:B------:R-:W-:Y:S04]  /*120b0*/  STL [R1+0x818], R80 ;  /* 0x0008185001007387 */ /* 0x000fe80000100800 */
[----:B------:R-:W-:Y:S04]  /*120c0*/  STL [R1+0x81c], R81 ;  /* 0x00081c5101007387 */ /* 0x000fe80000100800 */
[----:B------:R-:W-:Y:S04]  /*120d0*/  STL [R1+0x820], R96 ;  /* 0x0008206001007387 */ /* 0x000fe80000100800 */
[----:B------:R-:W-:Y:S04]  /*120e0*/  STL [R1+0x824], R97 ;  /* 0x0008246101007387 */ /* 0x000fe80000100800 */
[----:B------:R-:W0:Y:S01]  /*120f0*/  LDS R30, [R117+0x40100] ;  /* 0x04010000751e7984 */ /* 0x000e220000000800 */
[----:B---3--:R-:W-:-:S02]  /*12100*/  FFMA R2, R31, R2, R28 ;  /* 0x000000021f027223 */ /* 0x008fc4000000001c */
[C---:B------:R-:W-:Y:S01]  /*12110*/  FMUL R90, R31.reuse, R90 ;  /* 0x0000005a1f5a7220 */ /* 0x040fe20000400000 */
[----:B------:R-:W1:Y:S04]  /*12120*/  LDS R28, [R117+0x40140] ;  /* 0x04014000751c7984 */ /* 0x000e680000000800 */
[----:B------:R2:W-:Y:S04]  /*12130*/  STL [R1+0x510], R2 ;  /* 0x0005100201007387 */ /* 0x0005e80000100800 */
[----:B--2---:R-:W0:Y:S01]  /*12140*/  LDL.LU R2, [R1+0x514] ;  /* 0x0005140001027983 */ /* 0x004e220000300800 */
[----:B------:R-:W-:-:S02]  /*12150*/  FMUL R91, R31, R91 ;  /* 0x0000005b1f5b7220 */ /* 0x000fc40000400000 */
[C---:B------:R-:W-:Y:S02]  /*12160*/  FMUL R86, R31.reuse, R86 ;  /* 0x000000561f567220 */ /* 0x040fe40000400000 */
[C---:B------:R-:W-:Y:S01]  /*12170*/  FMUL R87, R31.reuse, R87 ;  /* 0x000000571f577220 */ /* 0x040fe20000400000 */
[----:B------:R-:W-:Y:S01]  /*12180*/  STL [R1+0x828], R90 ;  /* 0x0008285a01007387 */ /* 0x000fe20000100800 */
[C---:B------:R-:W-:Y:S02]  /*12190*/  FMUL R82, R31.reuse, R82 ;  /* 0x000000521f527220 */ /* 0x040fe40000400000 */
[C---:B------:R-:W-:Y:S01]  /*121a0*/  FMUL R83, R31.reuse, R83 ;  /* 0x000000531f537220 */ /* 0x040fe20000400000 */
[----:B------:R-:W-:Y:S01]  /*121b0*/  STL [R1+0x82c], R91 ;  /* 0x00082c5b01007387 */ /* 0x000fe20000100800 */
[----:B------:R-:W-:-:S03]  /*121c0*/  FMUL R98, R31, R98 ;  /* 0x000000621f627220 */ /* 0x000fc60000400000 */
[----:B------:R-:W-:Y:S01]  /*121d0*/  STL [R1+0x830], R86 ;  /* 0x0008305601007387 */ /* 0x000fe20000100800 */
[----:B------:R-:W-:-:S03]  /*121e0*/  FMUL R99, R31, R99 ;  /* 0x000000631f637220 */ /* 0x000fc60000400000 */
[----:B------:R-:W-:Y:S01]  /*121f0*/  STL [R1+0x834], R87 ;  /* 0x0008345701007387 */ /* 0x000fe20000100800 */
[----:B------:R-:W-:-:S03]  /*12200*/  FADD R31, -R120, R3 ;  /* 0x00000003781f7221 */ /* 0x000fc60000000100 */
[----:B------:R-:W-:Y:S04]  /*12210*/  STL [R1+0x838], R82 ;  /* 0x0008385201007387 */ /* 0x000fe80000100800 */
[----:B------:R-:W-:Y:S01]  /*12220*/  STL [R1+0x83c], R83 ;  /* 0x00083c5301007387 */ /* 0x000fe20000100800 */
[----:B------:R-:W-:-:S03]  /*12230*/  FMUL R31, R31, 1.4426950216293334961 ;  /* 0x3fb8aa3b1f1f7820 */ /* 0x000fc60000400000 */
[----:B------:R-:W4:Y:S04]  /*12240*/  LDL.LU R3, [R1+0x848] ;  /* 0x0008480001037983 */ /* 0x000f280000300800 */
[----:B------:R-:W3:Y:S04]  /*12250*/  LDL.LU R19, [R1+0x230] ;  /* 0x0002300001137983 */ /* 0x000ee80000300800 */
[----:B------:R-:W4:Y:S04]  /*12260*/  LDL.LU R18, [R1+0x234] ;  /* 0x0002340001127983 */ /* 0x000f280000300800 */
[----:B------:R-:W4:Y:S01]  /*12270*/  LDL.LU R12, [R1+0x10] ;  /* 0x00001000010c7983 */ /* 0x000f220000300800 */
[----:B------:R1:W0:Y:S03]  /*12280*/  MUFU.EX2 R33, R31 ;  /* 0x0000001f00217308 */ /* 0x0002260000000800 */
[----:B------:R-:W4:Y:S04]  /*12290*/  LDL.LU R9, [R1+0x14] ;  /* 0x0000140001097983 */ /* 0x000f280000300800 */
[----:B------:R-:W4:Y:S04]  /*122a0*/  LDL.LU R17, [R1] ;  /* 0x0000000001117983 */ /* 0x000f280000300800 */
[----:B------:R-:W4:Y:S04]  /*122b0*/  LDL.LU R16, [R1+0x4] ;  /* 0x0000040001107983 */ /* 0x000f280000300800 */
[----:B------:R-:W4:Y:S04]  /*122c0*/  LDL.LU R15, [R1+0x220] ;  /* 0x00022000010f7983 */ /* 0x000f280000300800 */
[----:B------:R-:W4:Y:S04]  /*122d0*/  LDL.LU R14, [R1+0x224] ;  /* 0x00022400010e7983 */ /* 0x000f280000300800 */
[----:B------:R-:W4:Y:S01]  /*122e0*/  LDL.LU R13, [R1+0x518] ;  /* 0x00051800010d7983 */ /* 0x000f220000300800 */
[----:B------:R-:W-:-:S03]  /*122f0*/  FADD R34, -R115, R116 ;  /* 0x0000007473227221 */ /* 0x000fc60000000100 */
[----:B------:R-:W4:Y:S01]  /*12300*/  LDL.LU R11, [R1+0x238] ;  /* 0x00023800010b7983 */ /* 0x000f220000300800 */
[----:B------:R-:W-:Y:S02]  /*12310*/  FMUL R63, R34, 1.4426950216293334961 ;  /* 0x3fb8aa3b223f7820 */ /* 0x000fe40000400000 */
[----:B------:R-:W-:Y:S01]  /*12320*/  FADD R34, -R4, R114 ;  /* 0x0000007204227221 */ /* 0x000fe20000000100 */
[----:B------:R-:W4:Y:S04]  /*12330*/  LDL.LU R10, [R1+0x23c] ;  /* 0x00023c00010a7983 */ /* 0x000f280000300800 */
[----:B------:R-:W4:Y:S04]  /*12340*/  LDL.LU R8, [R1+0x18] ;  /* 0x0000180001087983 */ /* 0x000f280000300800 */
[----:B------:R-:W4:Y:S01]  /*12350*/  LDL.LU R4, [R1+0x1c] ;  /* 0x00001c0001047983 */ /* 0x000f220000300800 */
[----:B------:R-:W-:-:S03]  /*12360*/  FADD R29, -R118, R119 ;  /* 0x00000077761d7221 */ /* 0x000fc60000000100 */
[----:B-1----:R-:W1:Y:S01]  /*12370*/  LDS R31, [R117+0x40180] ;  /* 0x04018000751f7984 */ /* 0x002e620000000800 */
[----:B0-----:R-:W-:-:S05]  /*12380*/  FFMA R2, R33, R2, R30 ;  /* 0x0000000221027223 */ /* 0x001fca000000001e */
[----:B------:R0:W-:Y:S04]  /*12390*/  STL [R1+0x514], R2 ;  /* 0x0005140201007387 */ /* 0x0001e80000100800 */
[----:B------:R-:W2:Y:S04]  /*123a0*/  LDL.LU R5, [R1+0x8] ;  /* 0x0000080001057983 */ /* 0x000ea80000300800 */
[----:B0-----:R-:W2:Y:S04]  /*123b0*/  LDL.LU R2, [R1+0xc] ;  /* 0x00000c0001027983 */ /* 0x001ea80000300800 */
[----:B------:R-:W2:Y:S04]  /*123c0*/  LDL.LU R22, [R1+0x228] ;  /* 0x0002280001167983 */ /* 0x000ea80000300800 */
[----:B------:R-:W2:Y:S04]  /*123d0*/  LDL.LU R7, [R1+0x22c] ;  /* 0x00022c0001077983 */ /* 0x000ea80000300800 */
[----:B------:R-:W1:Y:S01]  /*123e0*/  LDL.LU R6, [R1+0x51c] ;  /* 0x00051c0001067983 */ /* 0x000e620000300800 */
[----:B------:R-:W-:-:S04]  /*123f0*/  FMUL R29, R29, 1.4426950216293334961 ;  /* 0x3fb8aa3b1d1d7820 */ /* 0x000fc80000400000 */
[----:B------:R0:W4:Y:S01]  /*12400*/  MUFU.EX2 R32, R29 ;  /* 0x0000001d00207308 */ /* 0x0001220000000800 */
[----:B---3--:R-:W-:-:S07]  /*12410*/  FMUL R112, R33, R19 ;  /* 0x0000001321707220 */ /* 0x008fce0000400000 */
[----:B------:R3:W1:Y:S01]  /*12420*/  MUFU.EX2 R30, R63 ;  /* 0x0000003f001e7308 */ /* 0x0006620000000800 */
[C---:B----4-:R-:W-:Y:S01]  /*12430*/  FMUL R113, R33.reuse, R18 ;  /* 0x0000001221717220 */ /* 0x050fe20000400000 */
[----:B0-----:R-:W0:Y:S01]  /*12440*/  LDS R29, [R117+0x401c0] ;  /* 0x0401c000751d7984 */ /* 0x001e220000000800 */
[C---:B------:R-:W-:Y:S02]  /*12450*/  FMUL R120, R33.reuse, R15 ;  /* 0x0000000f21787220 */ /* 0x040fe40000400000 */
[----:B------:R-:W-:-:S03]  /*12460*/  FMUL R121, R33, R14 ;  /* 0x0000000e21797220 */ /* 0x000fc60000400000 */
[----:B------:R-:W-:Y:S01]  /*12470*/  STL [R1+0x798], R120 ;  /* 0x0007987801007387 */ /* 0x000fe20000100800 */
[----:B------:R-:W-:-:S03]  /*12480*/  FFMA R13, R32, R13, R28 ;  /* 0x0000000d200d7223 */ /* 0x000fc6000000001c */
[----:B------:R-:W-:Y:S04]  /*12490*/  STL [R1+0x79c], R121 ;  /* 0x00079c7901007387 */ /* 0x000fe80000100800 */
[----:B------:R-:W4:Y:S04]  /*124a0*/  LDL.LU R71, [R1+0x1e0] ;  /* 0x0001e00001477983 */ /* 0x000f280000300800 */
[----:B------:R-:W4:Y:S04]  /*124b0*/  LDL.LU R70, [R1+0x1e4] ;  /* 0x0001e40001467983 */ /* 0x000f280000300800 */
[----:B------:R-:W4:Y:S04]  /*124c0*/  LDL.LU R64, [R1+0xe0] ;  /* 0x0000e00001407983 */ /* 0x000f280000300800 */
[----:B------:R0:W-:Y:S04]  /*124d0*/  STL [R1+0x518], R13 ;  /* 0x0005180d01007387 */ /* 0x0001e80000100800 */
[----:B---3--:R-:W3:Y:S04]  /*124e0*/  LDL.LU R63, [R1+0xe4] ;  /* 0x0000e400013f7983 */ /* 0x008ee80000300800 */
[----:B------:R-:W3:Y:S04]  /*124f0*/  LDL.LU R21, [R1+0xd0] ;  /* 0x0000d00001157983 */ /* 0x000ee80000300800 */
[----:B------:R-:W3:Y:S04]  /*12500*/  LDL.LU R19, [R1+0xd4] ;  /* 0x0000d40001137983 */ /* 0x000ee80000300800 */
[----:B------:R-:W3:Y:S04]  /*12510*/  LDL.LU R18, [R1+0x520] ;  /* 0x0005200001127983 */ /* 0x000ee80000300800 */
[----:B------:R-:W3:Y:S01]  /*12520*/  LDL.LU R15, [R1+0x1e8] ;  /* 0x0001e800010f7983 */ /* 0x000ee20000300800 */
[----:B------:R-:W-:-:S03]  /*12530*/  FMUL R114, R32, R11 ;  /* 0x0000000b20727220 */ /* 0x000fc60000400000 */
[----:B------:R-:W3:Y:S01]  /*12540*/  LDL.LU R14, [R1+0x1ec] ;  /* 0x0001ec00010e7983 */ /* 0x000ee20000300800 */
[C---:B------:R-:W-:Y:S02]  /*12550*/  FMUL R20, R33.reuse, R17 ;  /* 0x0000001121147220 */ /* 0x040fe40000400000 */
[----:B------:R-:W-:Y:S01]  /*12560*/  FMUL R115, R32, R10 ;  /* 0x0000000a20737220 */ /* 0x000fe20000400000 */
[----:B------:R-:W3:Y:S01]  /*12570*/  LDL.LU R11, [R1+0xe8] ;  /* 0x0000e800010b7983 */ /* 0x000ee20000300800 */
[----:B------:R-:W-:-:S03]  /*12580*/  FMUL R17, R33, R16 ;  /* 0x0000001021117220 */ /* 0x000fc60000400000 */
[----:B------:R-:W3:Y:S01]  /*12590*/  LDL.LU R10, [R1+0xec] ;  /* 0x0000ec00010a7983 */ /* 0x000ee20000300800 */
[C---:B------:R-:W-:Y:S02]  /*125a0*/  FMUL R12, R33.reuse, R12 ;  /* 0x0000000c210c7220 */ /* 0x040fe40000400000 */
[----:B------:R-:W-:Y:S02]  /*125b0*/  FMUL R9, R33, R9 ;  /* 0x0000000921097220 */ /* 0x000fe40000400000 */
[C---:B------:R-:W-:Y:S02]  /*125c0*/  FMUL R8, R32.reuse, R8 ;  /* 0x0000000820087220 */ /* 0x040fe40000400000 */
[C---:B------:R-:W-:Y:S02]  /*125d0*/  FMUL R4, R32.reuse, R4 ;  /* 0x0000000420047220 */ /* 0x040fe40000400000 */
[C---:B--2---:R-:W-:Y:S02]  /*125e0*/  FMUL R16, R32.reuse, R5 ;  /* 0x0000000520107220 */ /* 0x044fe40000400000 */
[----:B------:R-:W2:Y:S01]  /*125f0*/  LDL.LU R5, [R1+0xd8] ;  /* 0x0000d80001057983 */ /* 0x000ea20000300800 */
[----:B0-----:R-:W-:-:S03]  /*12600*/  FMUL R13, R32, R2 ;  /* 0x00000002200d7220 */ /* 0x001fc60000400000 */
[----:B------:R-:W2:Y:S01]  /*12610*/  LDL.LU R2, [R1+0xdc] ;  /* 0x0000dc0001027983 */ /* 0x000ea20000300800 */
[C---:B------:R-:W-:Y:S02]  /*12620*/  FMUL R122, R32.reuse, R22 ;  /* 0x00000016207a7220 */ /* 0x040fe40000400000 */
[----:B------:R-:W-:-:S03]  /*12630*/  FMUL R123, R32, R7 ;  /* 0x00000007207b7220 */ /* 0x000fc60000400000 */
[----:B------:R-:W-:Y:S01]  /*12640*/  STL [R1+0x7a0], R122 ;  /* 0x0007a07a01007387 */ /* 0x000fe20000100800 */
[----:B-1----:R-:W-:-:S03]  /*12650*/  FFMA R6, R30, R6, R31 ;  /* 0x000000061e067223 */ /* 0x002fc6000000001f */
[----:B------:R-:W-:Y:S04]  /*12660*/  STL [R1+0x7a4], R123 ;  /* 0x0007a47b01007387 */ /* 0x000fe80000100800 */
[----:B------:R-:W2:Y:S04]  /*12670*/  LDL.64 R72, [R1+0x670] ;  /* 0x0006700001487983 */ /* 0x000ea80000100a00 */
[----:B------:R-:W2:Y:S04]  /*12680*/  LDL.64 R74, [R1+0x678] ;  /* 0x00067800014a7983 */ /* 0x000ea80000100a00 */
[----:B------:R-:W2:Y:S04]  /*12690*/  LDL.64 R32, [R1+0x668] ;  /* 0x0006680001207983 */ /* 0x000ea80000100a00 */
[----:B------:R0:W-:Y:S01]  /*126a0*/  STL [R1+0x51c], R6 ;  /* 0x00051c0601007387 */ /* 0x0001e20000100800 */
[----:B------:R-:W-:-:S03]  /*126b0*/  FMUL R34, R34, 1.4426950216293334961 ;  /* 0x3fb8aa3b22227820 */ /* 0x000fc60000400000 */
[----:B------:R-:W2:Y:S04]  /*126c0*/  LDL.64 R68, [R1+0x660] ;  /* 0x0006600001447983 */ /* 0x000ea80000100a00 */
[----:B------:R-:W2:Y:S04]  /*126d0*/  LDL.64 R22, [R1+0x650] ;  /* 0x0006500001167983 */ /* 0x000ea80000100a00 */
[----:B0-----:R-:W2:Y:S01]  /*126e0*/  LDL.64 R6, [R1+0x658] ;  /* 0x0006580001067983 */ /* 0x001ea20000100a00 */
[----:B------:R0:W1:Y:S01]  /*126f0*/  MUFU.EX2 R28, R34 ;  /* 0x00000022001c7308 */ /* 0x0000620000000800 */
[----:B----4-:R-:W-:-:S02]  /*12700*/  FMUL R116, R30, R71 ;  /* 0x000000471e747220 */ /* 0x010fc40000400000 */
[----:B------:R-:W-:-:S03]  /*12710*/  FMUL R117, R30, R70 ;  /* 0x000000461e757220 */ /* 0x000fc60000400000 */
[----:B------:R-:W-:Y:S01]  /*12720*/  STL [R1+0x788], R116 ;  /* 0x0007887401007387 */ /* 0x000fe20000100800 */
[----:B0-----:R-:W-:-:S03]  /*12730*/  FMUL R34, R30, R64 ;  /* 0x000000401e227220 */ /* 0x001fc60000400000 */
[----:B------:R-:W-:Y:S01]  /*12740*/  STL [R1+0x78c], R117 ;  /* 0x00078c7501007387 */ /* 0x000fe20000100800 */
[----:B---3--:R-:W-:-:S03]  /*12750*/  FMUL R31, R30, R63 ;  /* 0x0000003f1e1f7220 */ /* 0x008fc60000400000 */
[----:B------:R-:W-:Y:S01]  /*12760*/  STL [R1+0xe0], R34 ;  /* 0x0000e02201007387 */ /* 0x000fe20000100800 */
[----:B------:R-:W-:-:S03]  /*12770*/  FMUL R21, R30, R21 ;  /* 0x000000151e157220 */ /* 0x000fc60000400000 */
[----:B------:R-:W-:Y:S01]  /*12780*/  STL [R1+0xe4], R31 ;  /* 0x0000e41f01007387 */ /* 0x000fe20000100800 */
[----:B------:R-:W-:-:S03]  /*12790*/  FMUL R19, R30, R19 ;  /* 0x000000131e137220 */ /* 0x000fc60000400000 */
[----:B------:R-:W-:Y:S01]  /*127a0*/  STL [R1+0xd0], R21 ;  /* 0x0000d01501007387 */ /* 0x000fe20000100800 */
[C---:B-1----:R-:W-:Y:S02]  /*127b0*/  FFMA R18, R28.reuse, R18, R29 ;  /* 0x000000121c127223 */ /* 0x042fe4000000001d */
[C---:B------:R-:W-:Y:S01]  /*127c0*/  FMUL R118, R28.reuse, R15 ;  /* 0x0000000f1c767220 */ /* 0x040fe20000400000 */
[----:B------:R-:W-:Y:S01]  /*127d0*/  STL [R1+0xd4], R19 ;  /* 0x0000d41301007387 */ /* 0x000fe20000100800 */
[----:B------:R-:W-:-:S03]  /*127e0*/  FMUL R119, R28, R14 ;  /* 0x0000000e1c777220 */ /* 0x000fc60000400000 */
[----:B------:R-:W-:Y:S01]  /*127f0*/  STL [R1+0x790], R118 ;  /* 0x0007907601007387 */ /* 0x000fe20000100800 */
[----:B------:R-:W-:-:S03]  /*12800*/  FMUL R15, R28, R11 ;  /* 0x0000000b1c0f7220 */ /* 0x000fc60000400000 */
[----:B------:R0:W-:Y:S01]  /*12810*/  STL [R1+0x520], R18 ;  /* 0x0005201201007387 */ /* 0x0001e20000100800 */
[----:B------:R-:W-:-:S03]  /*12820*/  FMUL R14, R28, R10 ;  /* 0x0000000a1c0e7220 */ /* 0x000fc60000400000 */
[----:B------:R-:W-:Y:S04]  /*12830*/  STL [R1+0x794], R119 ;  /* 0x0007947701007387 */ /* 0x000fe80000100800 */
[----:B------:R-:W3:Y:S04]  /*12840*/  LDL.64 R10, [R1+0x648] ;  /* 0x00064800010a7983 */ /* 0x000ee80000100a00 */
[----:B------:R-:W-:Y:S04]  /*12850*/  STL [R1+0xe8], R15 ;  /* 0x0000e80f01007387 */ /* 0x000fe80000100800 */
[----:B------:R1:W-:Y:S04]  /*12860*/  STL [R1+0xec], R14 ;  /* 0x0000ec0e01007387 */ /* 0x0003e80000100800 */
[----:B------:R-:W4:Y:S01]  /*12870*/  LDL.64 R70, [R1+0x640] ;  /* 0x0006400001467983 */ /* 0x000f220000100a00 */
[----:B------:R-:W-:-:S02]  /*12880*/  FMUL R24, R30, R24 ;  /* 0x000000181e187220 */ /* 0x000fc40000400000 */
[----:B------:R-:W-:Y:S02]  /*12890*/  FMUL R25, R30, R25 ;  /* 0x000000191e197220 */ /* 0x000fe40000400000 */
[C---:B------:R-:W-:Y:S02]  /*128a0*/  FMUL R26, R28.reuse, R26 ;  /* 0x0000001a1c1a7220 */ /* 0x040fe40000400000 */
[C---:B------:R-:W-:Y:S02]  /*128b0*/  FMUL R27, R28.reuse, R27 ;  /* 0x0000001b1c1b7220 */ /* 0x040fe40000400000 */
[----:B--2---:R-:W-:-:S05]  /*128c0*/  FMUL R5, R28, R5 ;  /* 0x000000051c057220 */ /* 0x004fca0000400000 */
[----:B------:R-:W-:Y:S01]  /*128d0*/  STL [R1+0xd8], R5 ;  /* 0x0000d80501007387 */ /* 0x000fe20000100800 */
[----:B------:R-:W-:-:S03]  /*128e0*/  FMUL R2, R28, R2 ;  /* 0x000000021c027220 */ /* 0x000fc60000400000 */
[----:B0-----:R-:W2:Y:S04]  /*128f0*/  LDL.64 R18, [R1+0x638] ;  /* 0x0006380001127983 */ /* 0x001ea80000100a00 */
[----:B------:R-:W-:Y:S04]  /*12900*/  STL [R1+0xdc], R2 ;  /* 0x0000dc0201007387 */ /* 0x000fe80000100800 */
[----:B-1----:R-:W4:Y:S01]  /*12910*/  LDL.64 R14, [R1+0x630] ;  /* 0x00063000010e7983 */ /* 0x002f220000100a00 */
[----:B------:R-:W-:-:S03]  /*12920*/  IMAD.WIDE R30, R3, 0x2, R72 ;  /* 0x00000002031e7825 */ /* 0x000fc600078e0248 */
[----:B------:R-:W4:Y:S04]  /*12930*/  LDL.LU R77, [R1+0x4a0] ;  /* 0x0004a000014d7983 */ /* 0x000f280000300800 */
[----:B------:R0:W-:Y:S04]  /*12940*/  STL.64 [R1+0x760], R26 ;  /* 0x0007601a01007387 */ /* 0x0001e80000100a00 */
[----:B------:R1:W4:Y:S04]  /*12950*/  LDG.E.U16 R82, [R30.64] ;  /* 0x000000041e527981 */ /* 0x000328000c1e1500 */
[----:B------:R0:W-:Y:S01]  /*12960*/  STL.64 [R1+0x758], R24 ;  /* 0x0007581801007387 */ /* 0x0001e20000100a00 */
[----:B-1----:R-:W-:-:S03]  /*12970*/  IMAD.WIDE R30, R3, 0x2, R6 ;  /* 0x00000002031e7825 */ /* 0x002fc600078e0206 */
[----:B------:R-:W4:Y:S04]  /*12980*/  LDL.64 R6, [R1+0x628] ;  /* 0x0006280001067983 */ /* 0x000f280000100a00 */
[----:B------:R-:W1:Y:S01]  /*12990*/  S2R R94, SR_TID.X ;  /* 0x00000000005e7919 */ /* 0x000e620000002100 */
[----:B------:R-:W-:-:S03]  /*129a0*/  IMAD.WIDE R28, R3, 0x2, R74 ;  /* 0x00000002031c7825 */ /* 0x000fc600078e024a */
[----:B------:R0:W4:Y:S01]  /*129b0*/  LDG.E.U16 R91, [R30.64] ;  /* 0x000000041e5b7981 */ /* 0x000122000c1e1500 */
[----:B------:R-:W-:-:S03]  /*129c0*/  IMAD.WIDE R32, R3, 0x2, R32 ;  /* 0x0000000203207825 */ /* 0x000fc600078e0220 */
[----:B------:R0:W4:Y:S04]  /*129d0*/  LDG.E.U16 R83, [R28.64] ;  /* 0x000000041c537981 */ /* 0x000128000c1e1500 */
[----:B------:R1:W4:Y:S01]  /*129e0*/  LDG.E.U16 R87, [R32.64] ;  /* 0x0000000420577981 */ /* 0x000322000c1e1500 */
[----:B0-----:R-:W-:-:S03]  /*129f0*/  IMAD.WIDE R28, R3, 0x2, R68 ;  /* 0x00000002031c7825 */ /* 0x001fc600078e0244 */
[----:B------:R-:W4:Y:S01]  /*12a00*/  LDL.64 R68, [R1+0x618] ;  /* 0x0006180001447983 */ /* 0x000f220000100a00 */
[----:B-1----:R-:W-:-:S03]  /*12a10*/  IMAD.WIDE R32, R3, 0x2, R22 ;  /* 0x0000000203207825 */ /* 0x002fc600078e0216 */
[----:B------:R3:W4:Y:S01]  /*12a20*/  LDG.E.U16 R86, [R28.64] ;  /* 0x000000041c567981 */ /* 0x000722000c1e1500 */
[----:B------:R-:W-:-:S03]  /*12a30*/  IMAD.SHL.U32 R63, R94, 0x2, RZ ;  /* 0x000000025e3f7824 */ /* 0x000fc600078e00ff */
[----:B------:R-:W4:Y:S04]  /*12a40*/  LDL.64 R22, [R1+0x620] ;  /* 0x0006200001167983 */ /* 0x000f280000100a00 */
[----:B------:R2:W4:Y:S01]  /*12a50*/  LDG.E.U16 R90, [R32.64] ;  /* 0x00000004205a7981 */ /* 0x000522000c1e1500 */
[----:B---3--:R-:W-:-:S03]  /*12a60*/  IMAD.WIDE R28, R3, 0x2, R10 ;  /* 0x00000002031c7825 */ /* 0x008fc600078e020a */
[----:B------:R-:W3:Y:S04]  /*12a70*/  LDL.LU R11, [R1+0x524] ;  /* 0x00052400010b7983 */ /* 0x000ee80000300800 */
[----:B------:R-:W3:Y:S04]  /*12a80*/  LDL.LU R78, [R1+0x4a4] ;  /* 0x0004a400014e7983 */ /* 0x000ee80000300800 */
[----:B------:R-:W3:Y:S04]  /*12a90*/  LDL R94, [R1+0x17c] ;  /* 0x00017c00015e7983 */ /* 0x000ee80000100800 */
[----:B------:R-:W3:Y:S04]  /*12aa0*/  LDL.64 R26, [R1+0x610] ;  /* 0x00061000011a7983 */ /* 0x000ee80000100a00 */
[----:B------:R-:W3:Y:S04]  /*12ab0*/  LDL.LU R24, [R1+0xc0] ;  /* 0x0000c00001187983 */ /* 0x000ee80000300800 */
[----:B------:R-:W3:Y:S04]  /*12ac0*/  LDL.LU R21, [R1+0xc4] ;  /* 0x0000c40001157983 */ /* 0x000ee80000300800 */
[----:B------:R4:W3:Y:S01]  /*12ad0*/  LDG.E.U16 R97, [R28.64] ;  /* 0x000000041c617981 */ /* 0x0008e2000c1e1500 */
[----:B--2---:R-:W-:-:S03]  /*12ae0*/  IMAD.WIDE R32, R3, 0x2, R18 ;  /* 0x0000000203207825 */ /* 0x004fc600078e0212 */
[----:B------:R-:W2:Y:S04]  /*12af0*/  LDL.LU R19, [R1+0xb0] ;  /* 0x0000b00001137983 */ /* 0x000ea80000300800 */
[----:B------:R-:W2:Y:S01]  /*12b00*/  LDL.LU R18, [R1+0xb4] ;  /* 0x0000b40001127983 */ /* 0x000ea20000300800 */
[----:B----4-:R-:W-:-:S03]  /*12b10*/  IMAD.WIDE R28, R3, 0x2, R14 ;  /* 0x00000002031c7825 */ /* 0x010fc600078e020e */
[----:B------:R-:W4:Y:S04]  /*12b20*/  LDL.LU R15, [R1+0xa0] ;  /* 0x0000a000010f7983 */ /* 0x000f280000300800 */
[----:B------:R-:W4:Y:S04]  /*12b30*/  LDL.LU R14, [R1+0xa4] ;  /* 0x0000a400010e7983 */ /* 0x000f280000300800 */
[----:B------:R-:W4:Y:S04]  /*12b40*/  LDL.LU R10, [R1+0x90] ;  /* 0x00009000010a7983 */ /* 0x000f280000300800 */
[----:B------:R-:W4:Y:S04]  /*12b50*/  LDL.LU R5, [R1+0x94] ;  /* 0x0000940001057983 */ /* 0x000f280000300800 */
[----:B------:R0:W4:Y:S01]  /*12b60*/  LDG.E.U16 R80, [R28.64] ;  /* 0x000000041c507981 */ /* 0x000122000c1e1500 */
[----:B------:R-:W-:Y:S01]  /*12b70*/  LOP3.LUT R63, R63, 0x38, RZ, 0xc0, !PT ;  /* 0x000000383f3f7812 */ /* 0x000fe200078ec0ff */
[----:B------:R-:W-:-:S02]  /*12b80*/  IMAD.WIDE R30, R3, 0x2, R70 ;  /* 0x00000002031e7825 */ /* 0x000fc400078e0246 */
[----:B------:R1:W4:Y:S04]  /*12b90*/  LDG.E.U16 R81, [R32.64] ;  /* 0x0000000420517981 */ /* 0x000328000c1e1500 */
[----:B------:R-:W3:Y:S01]  /*12ba0*/  LDS R34, [R63+0x40200] ;  /* 0x040200003f227984 */ /* 0x000ee20000000800 */
[----:B0-----:R-:W-:-:S03]  /*12bb0*/  IMAD.WIDE R28, R3, 0x2, R6 ;  /* 0x00000002031c7825 */ /* 0x001fc600078e0206 */
[----:B------:R0:W4:Y:S04]  /*12bc0*/  LDG.E.U16 R96, [R30.64] ;  /* 0x000000041e607981 */ /* 0x000128000c1e1500 */
[----:B------:R-:W4:Y:S04]  /*12bd0*/  LDL.64 R6, [R1+0x608] ;  /* 0x0006080001067983 */ /* 0x000f280000100a00 */
[----:B------:R-:W4:Y:S01]  /*12be0*/  LDL.LU R2, [R1+0x528] ;  /* 0x0005280001027983 */ /* 0x000f220000300800 */
[----:B0-----:R-:W-:-:S03]  /*12bf0*/  FADD R30, -R0, R77 ;  /* 0x0000004d001e7221 */ /* 0x001fc60000000100 */
[----:B-1----:R-:W0:Y:S01]  /*12c00*/  LDS R32, [R63+0x40240] ;  /* 0x040240003f207984 */ /* 0x002e220000000800 */
[----:B------:R-:W-:-:S03]  /*12c10*/  FMUL R30, R30, 1.4426950216293334961 ;  /* 0x3fb8aa3b1e1e7820 */ /* 0x000fc60000400000 */
[----:B------:R1:W4:Y:S01]  /*12c20*/  LDG.E.U16 R0, [R28.64] ;  /* 0x000000041c007981 */ /* 0x000322000c1e1500 */
[----:B------:R1:W3:Y:S02]  /*12c30*/  MUFU.EX2 R33, R30 ;  /* 0x0000001e00217308 */ /* 0x0002e40000000800 */
[C---:B-1----:R-:W-:Y:S02]  /*12c40*/  IMAD.WIDE R30, R3.reuse, 0x2, R22 ;  /* 0x00000002031e7825 */ /* 0x042fe400078e0216 */
[----:B------:R-:W4:Y:S02]  /*12c50*/  LDL.64 R22, [R1+0x600] ;  /* 0x0006000001167983 */ /* 0x000f240000100a00 */
[----:B------:R-:W-:Y:S02]  /*12c60*/  IMAD.WIDE R28, R3, 0x2, R68 ;  /* 0x00000002031c7825 */ /* 0x000fe400078e0244 */
[----:B------:R1:W4:Y:S04]  /*12c70*/  LDG.E.U16 R85, [R30.64] ;  /* 0x000000041e557981 */ /* 0x000328000c1e1500 */
[----:B------:R0:W4:Y:S01]  /*12c80*/  LDG.E.U16 R84, [R28.64] ;  /* 0x000000041c547981 */ /* 0x000122000c1e1500 */
[----:B---3--:R-:W-:-:S05]  /*12c90*/  FFMA R11, R33, R11, R34 ;  /* 0x0000000b210b7223 */ /* 0x008fca0000000022 */
[----:B------:R3:W-:Y:S04]  /*12ca0*/  STL [R1+0x524], R11 ;  /* 0x0005240b01007387 */ /* 0x0007e80000100800 */
[----:B---3--:R-:W3:Y:S01]  /*12cb0*/  LDL.LU R11, [R1+0xac] ;  /* 0x0000ac00010b7983 */ /* 0x008ee20000300800 */
[C---:B------:R-:W-:Y:S02]  /*12cc0*/  FMUL R24, R33.reuse, R24 ;  /* 0x0000001821187220 */ /* 0x040fe40000400000 */
[----:B------:R-:W-:-:S03]  /*12cd0*/  FMUL R21, R33, R21 ;  /* 0x0000001521157220 */ /* 0x000fc60000400000 */
[----:B------:R-:W-:Y:S04]  /*12ce0*/  STL [R1+0xc0], R24 ;  /* 0x0000c01801007387 */ /* 0x000fe80000100800 */
[----:B------:R1:W-:Y:S01]  /*12cf0*/  STL [R1+0xc4], R21 ;  /* 0x0000c41501007387 */ /* 0x0003e20000100800 */
[----:B0-----:R-:W-:-:S04]  /*12d00*/  IMAD.WIDE R28, R3, 0x2, R26 ;  /* 0x00000002031c7825 */ /* 0x001fc800078e021a */
[----:B-1----:R-:W-:Y:S01]  /*12d10*/  FADD R30, -R94, R78 ;  /* 0x0000004e5e1e7221 */ /* 0x002fe20000000100 */
[----:B------:R0:W3:Y:S04]  /*12d20*/  LDG.E.U16 R89, [R28.64] ;  /* 0x000000041c597981 */ /* 0x0000e8000c1e1500 */
[----:B------:R-:W3:Y:S01]  /*12d30*/  LDL.LU R21, [R1+0xc8] ;  /* 0x0000c80001157983 */ /* 0x000ee20000300800 */
[----:B------:R-:W-:-:S06]  /*12d40*/  FMUL R30, R30, 1.4426950216293334961 ;  /* 0x3fb8aa3b1e1e7820 */ /* 0x000fcc0000400000 */
[----:B------:R-:W1:Y:S01]  /*12d50*/  MUFU.EX2 R30, R30 ;  /* 0x0000001e001e7308 */ /* 0x000e620000000800 */
[C---:B--2---:R-:W-:Y:S02]  /*12d60*/  FMUL R19, R33.reuse, R19 ;  /* 0x0000001321137220 */ /* 0x044fe40000400000 */
[----:B------:R-:W-:-:S03]  /*12d70*/  FMUL R18, R33, R18 ;  /* 0x0000001221127220 */ /* 0x000fc60000400000 */
[----:B------:R2:W-:Y:S01]  /*12d80*/  STL [R1+0xb0], R19 ;  /* 0x0000b01301007387 */ /* 0x0005e20000100800 */
[C---:B----4-:R-:W-:Y:S02]  /*12d90*/  FMUL R15, R33.reuse, R15 ;  /* 0x0000000f210f7220 */ /* 0x050fe40000400000 */
[C---:B------:R-:W-:Y:S01]  /*12da0*/  FMUL R14, R33.reuse, R14 ;  /* 0x0000000e210e7220 */ /* 0x040fe20000400000 */
[----:B--2---:R-:W2:Y:S01]  /*12db0*/  LDL.LU R19, [R1+0xcc] ;  /* 0x0000cc0001137983 */ /* 0x004ea20000300800 */
[----:B------:R-:W-:-:S03]  /*12dc0*/  FMUL R27, R33, R10 ;  /* 0x0000000a211b7220 */ /* 0x000fc60000400000 */
[----:B------:R4:W-:Y:S01]  /*12dd0*/  STL [R1+0xb4], R18 ;  /* 0x0000b41201007387 */ /* 0x0009e20000100800 */
[----:B------:R-:W-:-:S03]  /*12de0*/  FMUL R26, R33, R5 ;  /* 0x00000005211a7220 */ /* 0x000fc60000400000 */
[----:B----4-:R-:W4:Y:S04]  /*12df0*/  LDL.LU R18, [R1+0xb8] ;  /* 0x0000b80001127983 */ /* 0x010f280000300800 */
[----:B------:R0:W-:Y:S04]  /*12e00*/  STL [R1+0xa0], R15 ;  /* 0x0000a00f01007387 */ /* 0x0001e80000100800 */
[----:B0-----:R-:W4:Y:S04]  /*12e10*/  LDL.LU R15, [R1+0xbc] ;  /* 0x0000bc00010f7983 */ /* 0x001f280000300800 */
[----:B------:R0:W-:Y:S01]  /*12e20*/  STL [R1+0xa4], R14 ;  /* 0x0000a40e01007387 */ /* 0x0001e20000100800 */
[----:B------:R-:W-:-:S04]  /*12e30*/  IMAD.WIDE R28, R3, 0x2, R6 ;  /* 0x00000002031c7825 */ /* 0x000fc800078e0206 */
[----:B-1----:R-:W-:Y:S01]  /*12e40*/  FFMA R2, R30, R2, R32 ;  /* 0x000000021e027223 */ /* 0x002fe20000000020 */
[----:B------:R1:W4:Y:S04]  /*12e50*/  LDG.E.U16 R88, [R28.64] ;  /* 0x000000041c587981 */ /* 0x000328000c1e1500 */
[----:B0-----:R-:W4:Y:S04]  /*12e60*/  LDL.LU R14, [R1+0xa8] ;  /* 0x0000a800010e7983 */ /* 0x001f280000300800 */
[----:B------:R-:W-:Y:S04]  /*12e70*/  STL [R1+0x7b4], R27 ;  /* 0x0007b41b01007387 */ /* 0x000fe80000100800 */
[----:B------:R-:W4:Y:S04]  /*12e80*/  LDL.LU R10, [R1+0x98] ;  /* 0x00009800010a7983 */ /* 0x000f280000300800 */
[----:B------:R-:W-:Y:S04]  /*12e90*/  STL [R1+0x7b8], R26 ;  /* 0x0007b81a01007387 */ /* 0x000fe80000100800 */
[----:B------:R-:W4:Y:S04]  /*12ea0*/  LDL.LU R6, [R1+0x9c] ;  /* 0x00009c0001067983 */ /* 0x000f280000300800 */
[----:B------:R-:W4:Y:S04]  /*12eb0*/  LDL.LU R94, [R1+0x4a8] ;  /* 0x0004a800015e7983 */ /* 0x000f280000300800 */
[----:B------:R-:W4:Y:S04]  /*12ec0*/  LDL.LU R5, [R1+0x530] ;  /* 0x0005300001057983 */ /* 0x000f280000300800 */
[----:B------:R0:W-:Y:S04]  /*12ed0*/  STL [R1+0x528], R2 ;  /* 0x0005280201007387 */ /* 0x0001e80000100800 */
[----:B------:R-:W4:Y:S04]  /*12ee0*/  LDL.LU R7, [R1+0x144] ;  /* 0x0001440001077983 */ /* 0x000f280000300800 */
[----:B------:R-:W4:Y:S04]  /*12ef0*/  LDL.LU R124, [R1+0x470] ;  /* 0x00047000017c7983 */ /* 0x000f280000300800 */
[----:B------:R-:W4:Y:S04]  /*12f00*/  LDL.LU R64, [R1+0x140] ;  /* 0x0001400001407983 */ /* 0x000f280000300800 */
[----:B------:R-:W4:Y:S04]  /*12f10*/  LDL.LU R125, [R1+0x21c] ;  /* 0x00021c00017d7983 */ /* 0x000f280000300800 */
[----:B------:R-:W4:Y:S04]  /*12f20*/  LDL.LU R68, [R1+0x208] ;  /* 0x0002080001447983 */ /* 0x000f280000300800 */
[----:B0-----:R-:W4:Y:S04]  /*12f30*/  LDL.LU R2, [R1+0x20c] ;  /* 0x00020c0001027983 */ /* 0x001f280000300800 */
[----:B------:R-:W4:Y:S04]  /*12f40*/  LDL.LU R69, [R1+0x200] ;  /* 0x0002000001457983 */ /* 0x000f280000300800 */
[----:B------:R-:W4:Y:S01]  /*12f50*/  LDL.LU R70, [R1+0x204] ;  /* 0x0002040001467983 */ /* 0x000f220000300800 */
[----:B-1----:R-:W-:-:S03]  /*12f60*/  IMAD.WIDE R28, R3, 0x2, R22 ;  /* 0x00000002031c7825 */ /* 0x002fc600078e0216 */
[----:B------:R-:W4:Y:S04]  /*12f70*/  LDL.LU R71, [R1+0x1f8] ;  /* 0x0001f80001477983 */ /* 0x000f280000300800 */
[----:B------:R0:W4:Y:S04]  /*12f80*/  LDG.E.U16 R23, [R28.64] ;  /* 0x000000041c177981 */ /* 0x000128000c1e1500 */
[----:B------:R-:W4:Y:S04]  /*12f90*/  LDL.LU R72, [R1+0x1fc] ;  /* 0x0001fc0001487983 */ /* 0x000f280000300800 */
[----:B0-----:R-:W0:Y:S01]  /*12fa0*/  LDS R28, [R63+0x40280] ;  /* 0x040280003f1c7984 */ /* 0x001e220000000800 */
[----:B---3--:R-:W-:-:S03]  /*12fb0*/  FMUL R21, R30, R21 ;  /* 0x000000151e157220 */ /* 0x008fc60000400000 */
[----:B------:R2:W-:Y:S04]  /*12fc0*/  STL [R1+0x700], R3 ;  /* 0x0007000301007387 */ /* 0x0005e80000100800 */
[----:B------:R-:W3:Y:S01]  /*12fd0*/  LDL.LU R73, [R1+0x1f0] ;  /* 0x0001f00001497983 */ /* 0x000ee20000300800 */
[----:B------:R-:W-:-:S03]  /*12fe0*/  FMUL R123, R30, R11 ;  /* 0x0000000b1e7b7220 */ /* 0x000fc60000400000 */
[----:B------:R-:W-:Y:S04]  /*12ff0*/  STL [R1+0xc8], R21 ;  /* 0x0000c81501007387 */ /* 0x000fe80000100800 */
[----:B------:R-:W3:Y:S01]  /*13000*/  LDL.LU R74, [R1+0x1f4] ;  /* 0x0001f400014a7983 */ /* 0x000ee20000300800 */
[----:B--2---:R-:W-:-:S05]  /*13010*/  FMUL R3, R30, R19 ;  /* 0x000000131e037220 */ /* 0x004fca0000400000 */
[----:B------:R1:W-:Y:S01]  /*13020*/  STL [R1+0xcc], R3 ;  /* 0x0000cc0301007387 */ /* 0x0003e20000100800 */
[C---:B----4-:R-:W-:Y:S02]  /*13030*/  FMUL R18, R30.reuse, R18 ;  /* 0x000000121e127220 */ /* 0x050fe40000400000 */
[----:B------:R-:W-:-:S03]  /*13040*/  FMUL R15, R30, R15 ;  /* 0x0000000f1e0f7220 */ /* 0x000fc60000400000 */
[----:B------:R-:W-:Y:S01]  /*13050*/  STL [R1+0xb8], R18 ;  /* 0x0000b81201007387 */ /* 0x000fe20000100800 */
[C---:B-1----:R-:W-:Y:S02]  /*13060*/  FMUL R3, R30.reuse, R14 ;  /* 0x0000000e1e037220 */ /* 0x042fe40000400000 */
[----:B------:R-:W-:Y:S02]  /*13070*/  FMUL R25, R30, R10 ;  /* 0x0000000a1e197220 */ /* 0x000fe40000400000 */
[----:B------:R-:W-:-:S04]  /*13080*/  FADD R29, -R102, R94 ;  /* 0x0000005e661d7221 */ /* 0x000fc80000000100 */
[----:B------:R-:W-:Y:S02]  /*13090*/  FMUL R29, R29, 1.4426950216293334961 ;  /* 0x3fb8aa3b1d1d7820 */ /* 0x000fe40000400000 */
[----:B------:R-:W-:Y:S02]  /*130a0*/  FMUL R24, R30, R6 ;  /* 0x000000061e187220 */ /* 0x000fe40000400000 */
[----:B------:R-:W0:Y:S01]  /*130b0*/  MUFU.EX2 R30, R29 ;  /* 0x0000001d001e7308 */ /* 0x000e220000000800 */
[----:B------:R1:W-:Y:S04]  /*130c0*/  STL [R1+0xbc], R15 ;  /* 0x0000bc0f01007387 */ /* 0x0003e80000100800 */
[----:B------:R-:W2:Y:S04]  /*130d0*/  LDL.LU R75, [R1+0x12c] ;  /* 0x00012c00014b7983 */ /* 0x000ea80000300800 */
[----:B------:R-:W-:Y:S04]  /*130e0*/  STL [R1+0xa8], R3 ;  /* 0x0000a80301007387 */ /* 0x000fe80000100800 */
[----:B------:R-:W2:Y:S01]  /*130f0*/  LDL.LU R76, [R1+0x1ac] ;  /* 0x0001ac00014c7983 */ /* 0x000ea20000300800 */
[----:B0-----:R-:W-:-:S03]  /*13100*/  FFMA R5, R30, R5, R28 ;  /* 0x000000051e057223 */ /* 0x001fc6000000001c */
[----:B------:R-:W-:Y:S04]  /*13110*/  STL [R1+0x7a8], R123 ;  /* 0x0007a87b01007387 */ /* 0x000fe80000100800 */
[----:B------:R0:W-:Y:S04]  /*13120*/  STL [R1+0x7bc], R25 ;  /* 0x0007bc1901007387 */ /* 0x0001e80000100800 */
[----:B------:R4:W-:Y:S04]  /*13130*/  STL [R1+0x7c0], R24 ;  /* 0x0007c01801007387 */ /* 0x0009e80000100800 */
[----:B------:R-:W2:Y:S01]  /*13140*/  LDL.LU R77, [R1+0x128] ;  /* 0x00012800014d7983 */ /* 0x000ea20000300800 */
[----:B------:R-:W-:-:S03]  /*13150*/  FADD R28, -R103, R111 ;  /* 0x0000006f671c7221 */ /* 0x000fc60000000100 */
[----:B------:R-:W2:Y:S04]  /*13160*/  LDL.LU R78, [R1+0x1a8] ;  /* 0x0001a800014e7983 */ /* 0x000ea80000300800 */
[----:B------:R-:W2:Y:S01]  /*13170*/  LDL.LU R94, [R1+0x1a4] ;  /* 0x0001a400015e7983 */ /* 0x000ea20000300800 */
[----:B-1----:R-:W-:-:S03]  /*13180*/  F2FP.PACK_AB R15, R69, R70 ;  /* 0x00000046450f723e */ /* 0x002fc600000000ff */
[----:B------:R1:W-:Y:S04]  /*13190*/  STL [R1+0x530], R5 ;  /* 0x0005300501007387 */ /* 0x0003e80000100800 */
[----:B------:R-:W2:Y:S01]  /*131a0*/  LDL.LU R102, [R1+0x14c] ;  /* 0x00014c0001667983 */ /* 0x000ea20000300800 */
[----:B------:R-:W-:-:S03]  /*131b0*/  F2FP.PACK_AB R18, R68, R2 ;  /* 0x000000024412723e */ /* 0x000fc600000000ff */
[----:B------:R-:W2:Y:S01]  /*131c0*/  LDL.LU R111, [R1+0x844] ;  /* 0x00084400016f7983 */ /* 0x000ea20000300800 */
[----:B------:R-:W-:-:S03]  /*131d0*/  F2FP.PACK_AB R19, R64, R125 ;  /* 0x0000007d4013723e */ /* 0x000fc600000000ff */
[----:B------:R-:W2:Y:S04]  /*131e0*/  LDL.LU R103, [R1+0x840] ;  /* 0x0008400001677983 */ /* 0x000ea80000300800 */
[----:B------:R-:W2:Y:S04]  /*131f0*/  LDL.LU R70, [R1+0x80] ;  /* 0x0000800001467983 */ /* 0x000ea80000300800 */
[----:B------:R-:W3:Y:S04]  /*13200*/  LDL.LU R69, [R1+0x84] ;  /* 0x0000840001457983 */ /* 0x000ee80000300800 */
        /* <DEDUP_REMOVED lines=8> */
[----:B0-----:R-:W3:Y:S01]  /*13290*/  LDL.LU R25, [R1+0x8c] ;  /* 0x00008c0001197983 */ /* 0x001ee20000300800 */
[----:B------:R-:W-:-:S03]  /*132a0*/  F2FP.PACK_AB R22, R7, R124 ;  /* 0x0000007c0716723e */ /* 0x000fc600000000ff */
[----:B----4-:R-:W4:Y:S04]  /*132b0*/  LDL.LU R24, [R1+0x78] ;  /* 0x0000780001187983 */ /* 0x010f280000300800 */
[----:B------:R-:W4:Y:S04]  /*132c0*/  LDL.LU R7, [R1+0x7c] ;  /* 0x00007c0001077983 */ /* 0x000f280000300800 */
[----:B------:R-:W4:Y:S04]  /*132d0*/  LDL.LU R6, [R1+0x68] ;  /* 0x0000680001067983 */ /* 0x000f280000300800 */
[----:B-1----:R-:W4:Y:S04]  /*132e0*/  LDL.LU R5, [R1+0x6c] ;  /* 0x00006c0001057983 */ /* 0x002f280000300800 */
[----:B------:R-:W4:Y:S04]  /*132f0*/  LDL.LU R3, [R1+0x58] ;  /* 0x0000580001037983 */ /* 0x000f280000300800 */
[----:B------:R-:W4:Y:S04]  /*13300*/  LDL.LU R2, [R1+0x5c] ;  /* 0x00005c0001027983 */ /* 0x000f280000300800 */
[----:B------:R-:W0:Y:S01]  /*13310*/  LDS R29, [R63+0x402c0] ;  /* 0x0402c0003f1d7984 */ /* 0x000e220000000800 */
[----:B------:R-:W-:-:S06]  /*13320*/  FMUL R28, R28, 1.4426950216293334961 ;  /* 0x3fb8aa3b1c1c7820 */ /* 0x000fcc0000400000 */
[----:B------:R-:W0:Y:S01]  /*13330*/  MUFU.EX2 R28, R28 ;  /* 0x0000001c001c7308 */ /* 0x000e220000000800 */
[C---:B--2---:R-:W-:Y:S02]  /*13340*/  FMUL R122, R30.reuse, R70 ;  /* 0x000000461e7a7220 */ /* 0x044fe40000400000 */
[----:B---3--:R-:W-:-:S03]  /*13350*/  FMUL R121, R30, R69 ;  /* 0x000000451e797220 */ /* 0x008fc60000400000 */
[----:B------:R-:W-:Y:S01]  /*13360*/  STL [R1+0x7ac], R122 ;  /* 0x0007ac7a01007387 */ /* 0x000fe20000100800 */
[----:B------:R-:W-:-:S03]  /*13370*/  FMUL R68, R30, R68 ;  /* 0x000000441e447220 */ /* 0x000fc60000400000 */
[----:B------:R1:W-:Y:S01]  /*13380*/  STL [R1+0x7b0], R121 ;  /* 0x0007b07901007387 */ /* 0x0003e20000100800 */
[C---:B------:R-:W-:Y:S02]  /*13390*/  FMUL R119, R30.reuse, R34 ;  /* 0x000000221e777220 */ /* 0x040fe40000400000 */
[C---:B-1----:R-:W-:Y:S02]  /*133a0*/  FMUL R121, R30.reuse, R64 ;  /* 0x000000401e797220 */ /* 0x042fe40000400000 */
[C---:B------:R-:W-:Y:S02]  /*133b0*/  FMUL R118, R30.reuse, R33 ;  /* 0x000000211e767220 */ /* 0x040fe40000400000 */
[C---:B------:R-:W-:Y:S01]  /*133c0*/  FMUL R32, R30.reuse, R32 ;  /* 0x000000201e207220 */ /* 0x040fe20000400000 */
[----:B------:R-:W-:Y:S01]  /*133d0*/  STL [R1+0x70], R68 ;  /* 0x0000704401007387 */ /* 0x000fe20000100800 */
[----:B------:R-:W-:-:S03]  /*133e0*/  FMUL R30, R30, R31 ;  /* 0x0000001f1e1e7220 */ /* 0x000fc60000400000 */
[----:B------:R1:W-:Y:S01]  /*133f0*/  STL [R1+0x50], R32 ;  /* 0x0000502001007387 */ /* 0x0003e20000100800 */
[----:B0-----:R-:W-:-:S03]  /*13400*/  FFMA R27, R28, R27, R29 ;  /* 0x0000001b1c1b7223 */ /* 0x001fc6000000001d */
[----:B------:R-:W-:Y:S01]  /*13410*/  STL [R1+0x54], R30 ;  /* 0x0000541e01007387 */ /* 0x000fe20000100800 */
[----:B------:R-:W-:-:S03]  /*13420*/  FMUL R25, R28, R25 ;  /* 0x000000191c197220 */ /* 0x000fc60000400000 */
[----:B------:R-:W-:Y:S04]  /*13430*/  STL [R1+0x534], R27 ;  /* 0x0005341b01007387 */ /* 0x000fe80000100800 */
[----:B------:R-:W-:Y:S04]  /*13440*/  STL [R1+0x8c], R25 ;  /* 0x00008c1901007387 */ /* 0x000fe80000100800 */
[----:B-1----:R-:W2:Y:S04]  /*13450*/  LDL.LU R32, [R1+0x4b0] ;  /* 0x0004b00001207983 */ /* 0x002ea80000300800 */
[----:B------:R-:W2:Y:S01]  /*13460*/  LDL R33, [R1+0x170] ;  /* 0x0001700001217983 */ /* 0x000ea20000100800 */
[C---:B----4-:R-:W-:Y:S01]  /*13470*/  FMUL R3, R28.reuse, R3 ;  /* 0x000000031c037220 */ /* 0x050fe20000400000 */
[----:B------:R-:W-:Y:S01]  /*13480*/  F2FP.PACK_AB R79, R79, R67 ;  /* 0x000000434f4f723e */ /* 0x000fe200000000ff */
[C---:B------:R-:W-:Y:S01]  /*13490*/  FMUL R116, R28.reuse, R5 ;  /* 0x000000051c747220 */ /* 0x040fe20000400000 */
[----:B------:R-:W-:Y:S01]  /*134a0*/  F2FP.PACK_AB R21, R77, R78 ;  /* 0x0000004e4d15723e */ /* 0x000fe200000000ff */
[C---:B------:R-:W-:Y:S01]  /*134b0*/  FMUL R117, R28.reuse, R6 ;  /* 0x000000061c757220 */ /* 0x040fe20000400000 */
[----:B------:R0:W-:Y:S04]  /*134c0*/  STL [R1+0x58], R3 ;  /* 0x0000580301007387 */ /* 0x0001e80000100800 */
[----:B------:R-:W3:Y:S04]  /*134d0*/  LDL.LU R34, [R1+0x4b4] ;  /* 0x0004b40001227983 */ /* 0x000ee80000300800 */
[----:B------:R-:W3:Y:S01]  /*134e0*/  LDL R64, [R1+0x16c] ;  /* 0x00016c0001407983 */ /* 0x000ee20000100800 */
[----:B0-----:R-:W-:-:S03]  /*134f0*/  FMUL R3, R28, R2 ;  /* 0x000000021c037220 */ /* 0x001fc60000400000 */
[----:B------:R-:W4:Y:S04]  /*13500*/  LDL.LU R125, [R1+0x4b8] ;  /* 0x0004b800017d7983 */ /* 0x000f280000300800 */
[----:B------:R-:W4:Y:S04]  /*13510*/  LDL R2, [R1+0x168] ;  /* 0x0001680001027983 */ /* 0x000f280000100800 */
[----:B------:R-:W3:Y:S01]  /*13520*/  LDL.LU R5, [R1+0x538] ;  /* 0x0005380001057983 */ /* 0x000ee20000300800 */
[----:B------:R-:W-:-:S03]  /*13530*/  FMUL R123, R28, R7 ;  /* 0x000000071c7b7220 */ /* 0x000fc60000400000 */
[----:B------:R-:W3:Y:S04]  /*13540*/  LDL.LU R27, [R1+0x4bc] ;  /* 0x0004bc00011b7983 */ /* 0x000ee80000300800 */
[----:B------:R-:W3:Y:S04]  /*13550*/  LDL R124, [R1+0x164] ;  /* 0x00016400017c7983 */ /* 0x000ee80000100800 */
[----:B------:R-:W3:Y:S01]  /*13560*/  LDL.LU R6, [R1+0x100] ;  /* 0x0001000001067983 */ /* 0x000ee20000300800 */
[----:B------:R-:W-:-:S03]  /*13570*/  FMUL R120, R28, R26 ;  /* 0x0000001a1c787220 */ /* 0x000fc60000400000 */
[----:B------:R-:W3:Y:S04]  /*13580*/  LDL.LU R7, [R1+0x104] ;  /* 0x0001040001077983 */ /* 0x000ee80000300800 */
[----:B------:R-:W3:Y:S01]  /*13590*/  LDL.LU R26, [R1+0xf0] ;  /* 0x0000f000011a7983 */ /* 0x000ee20000300800 */
[----:B------:R-:W-:Y:S01]  /*135a0*/  FMUL R122, R28, R24 ;  /* 0x000000181c7a7220 */ /* 0x000fe20000400000 */
[----:B------:R-:W-:Y:S02]  /*135b0*/  F2FP.PACK_AB R67, R36, R39 ;  /* 0x000000272443723e */ /* 0x000fe400000000ff */
[----:B------:R-:W-:Y:S04]  /*135c0*/  STL [R1+0x748], R3 ;  /* 0x0007480301007387 */ /* 0x000fe80000100800 */
[----:B------:R-:W3:Y:S01]  /*135d0*/  LDL.LU R36, [R1+0xf4] ;  /* 0x0000f40001247983 */ /* 0x000ee20000300800 */
[----:B------:R-:W-:-:S02]  /*135e0*/  F2FP.PACK_AB R78, R65, R66 ;  /* 0x00000042414e723e */ /* 0x000fc400000000ff */
[----:B------:R-:W-:Y:S01]  /*135f0*/  F2FP.PACK_AB R66, R35, R38 ;  /* 0x000000262342723e */ /* 0x000fe200000000ff */
[----:B------:R-:W0:Y:S04]  /*13600*/  LDS R31, [R63+0x40300] ;  /* 0x040300003f1f7984 */ /* 0x000e280000000800 */
[----:B------:R-:W3:Y:S01]  /*13610*/  LDL.LU R35, [R1+0x40] ;  /* 0x0000400001237983 */ /* 0x000ee20000300800 */
[----:B--2---:R-:W-:Y:S02]  /*13620*/  FADD R28, -R33, R32 ;  /* 0x00000020211c7221 */ /* 0x004fe40000000100 */
[----:B----4-:R-:W-:Y:S01]  /*13630*/  FADD R29, -R2, R125 ;  /* 0x0000007d021d7221 */ /* 0x010fe20000000100 */
[----:B------:R-:W-:Y:S01]  /*13640*/  F2FP.PACK_AB R14, R71, R72 ;  /* 0x00000048470e723e */ /* 0x000fe200000000ff */
[----:B------:R-:W-:Y:S01]  /*13650*/  FMUL R28, R28, 1.4426950216293334961 ;  /* 0x3fb8aa3b1c1c7820 */ /* 0x000fe20000400000 */
[----:B------:R-:W-:Y:S01]  /*13660*/  F2FP.PACK_AB R70, R43, R44 ;  /* 0x0000002c2b46723e */ /* 0x000fe200000000ff */
[----:B------:R-:W1:Y:S02]  /*13670*/  LDS R32, [R63+0x40340] ;  /* 0x040340003f207984 */ /* 0x000e640000000800 */
[----:B------:R3:W0:Y:S01]  /*13680*/  MUFU.EX2 R30, R28 ;  /* 0x0000001c001e7308 */ /* 0x0006220000000800 */
[----:B------:R-:W-:Y:S01]  /*13690*/  F2FP.PACK_AB R69, R41, R42 ;  /* 0x0000002a2945723e */ /* 0x000fe200000000ff */
[----:B------:R-:W2:Y:S01]  /*136a0*/  LDS R33, [R63+0x40380] ;  /* 0x040380003f217984 */ /* 0x000ea20000000800 */
[----:B---3--:R-:W-:-:S03]  /*136b0*/  FADD R28, -R64, R34 ;  /* 0x00000022401c7221 */ /* 0x008fc60000000100 */
[----:B------:R-:W3:Y:S04]  /*136c0*/  LDL.LU R34, [R1+0x44] ;  /* 0x0000440001227983 */ /* 0x000ee80000300800 */
[----:B------:R-:W4:Y:S04]  /*136d0*/  LDL.LU R25, [R1+0x30] ;  /* 0x0000300001197983 */ /* 0x000f280000300800 */
[----:B------:R-:W2:Y:S04]  /*136e0*/  LDL.LU R24, [R1+0x34] ;  /* 0x0000340001187983 */ /* 0x000ea80000300800 */
[----:B------:R-:W2:Y:S04]  /*136f0*/  LDL.LU R125, [R1+0x4c0] ;  /* 0x0004c000017d7983 */ /* 0x000ea80000300800 */
[----:B------:R-:W2:Y:S01]  /*13700*/  LDL R2, [R1+0x160] ;  /* 0x0001600001027983 */ /* 0x000ea20000100800 */
[----:B0-----:R-:W-:-:S02]  /*13710*/  FFMA R5, R30, R5, R31 ;  /* 0x000000051e057223 */ /* 0x001fc4000000001f */
[C---:B------:R-:W-:Y:S02]  /*13720*/  FMUL R6, R30.reuse, R6 ;  /* 0x000000061e067220 */ /* 0x040fe40000400000 */
[C---:B------:R-:W-:Y:S01]  /*13730*/  FMUL R7, R30.reuse, R7 ;  /* 0x000000071e077220 */ /* 0x040fe20000400000 */
[----:B------:R0:W-:Y:S01]  /*13740*/  STL [R1+0x538], R5 ;  /* 0x0005380501007387 */ /* 0x0001e20000100800 */
[----:B------:R-:W-:Y:S01]  /*13750*/  F2FP.PACK_AB R71, R47, R48 ;  /* 0x000000302f47723e */ /* 0x000fe200000000ff */
[----:B------:R-:W-:Y:S02]  /*13760*/  FMUL R3, R30, R26 ;  /* 0x0000001a1e037220 */ /* 0x000fe40000400000 */
[----:B0-----:R-:W2:Y:S04]  /*13770*/  LDL R5, [R1+0x150] ;  /* 0x0001500001057983 */ /* 0x001ea80000100800 */
[----:B------:R0:W-:Y:S04]  /*13780*/  STL [R1+0x74c], R6 ;  /* 0x00074c0601007387 */ /* 0x0001e80000100800 */
[----:B------:R-:W2:Y:S04]  /*13790*/  LDL.LU R48, [R1+0x108] ;  /* 0x0001080001307983 */ /* 0x000ea80000300800 */
[----:B------:R1:W-:Y:S04]  /*137a0*/  STL [R1+0x750], R7 ;  /* 0x0007500701007387 */ /* 0x0003e80000100800 */
[----:B------:R-:W2:Y:S04]  /*137b0*/  LDL.LU R47, [R1+0x10c] ;  /* 0x00010c00012f7983 */ /* 0x000ea80000300800 */
[----:B0-----:R-:W2:Y:S01]  /*137c0*/  LDL.LU R6, [R1+0xf8] ;  /* 0x0000f80001067983 */ /* 0x001ea20000300800 */
[----:B------:R-:W-:-:S03]  /*137d0*/  FADD R31, -R124, R27 ;  /* 0x0000001b7c1f7221 */ /* 0x000fc60000000100 */
[----:B------:R0:W-:Y:S01]  /*137e0*/  STL [R1+0xf0], R3 ;  /* 0x0000f00301007387 */ /* 0x0001e20000100800 */
[C---:B-1----:R-:W-:Y:S01]  /*137f0*/  FMUL R7, R30.reuse, R36 ;  /* 0x000000241e077220 */ /* 0x042fe20000400000 */
[----:B------:R-:W-:Y:S02]  /*13800*/  F2FP.PACK_AB R68, R37, R40 ;  /* 0x000000282544723e */ /* 0x000fe400000000ff */
[----:B------:R-:W-:Y:S01]  /*13810*/  F2FP.PACK_AB R65, R45, R46 ;  /* 0x0000002e2d41723e */ /* 0x000fe200000000ff */
[C---:B---3--:R-:W-:Y:S01]  /*13820*/  FMUL R34, R30.reuse, R34 ;  /* 0x000000221e227220 */ /* 0x048fe20000400000 */
[----:B0-----:R-:W3:Y:S04]  /*13830*/  LDL.LU R3, [R1+0xfc] ;  /* 0x0000fc0001037983 */ /* 0x001ee80000300800 */
[----:B------:R-:W3:Y:S04]  /*13840*/  LDL.LU R43, [R1+0x48] ;  /* 0x00004800012b7983 */ /* 0x000ee80000300800 */
[----:B------:R-:W3:Y:S04]  /*13850*/  LDL.LU R42, [R1+0x4c] ;  /* 0x00004c00012a7983 */ /* 0x000ee80000300800 */
[----:B------:R-:W3:Y:S04]  /*13860*/  LDL.LU R27, [R1+0x38] ;  /* 0x00003800011b7983 */ /* 0x000ee80000300800 */
[----:B------:R-:W3:Y:S04]  /*13870*/  LDL.LU R26, [R1+0x3c] ;  /* 0x00003c00011a7983 */ /* 0x000ee80000300800 */
[----:B------:R-:W3:Y:S04]  /*13880*/  LDL.LU R41, [R1+0x53c] ;  /* 0x00053c0001297983 */ /* 0x000ee80000300800 */
[----:B------:R0:W-:Y:S01]  /*13890*/  STL [R1+0x778], R7 ;  /* 0x0007780701007387 */ /* 0x0001e20000100800 */
[----:B----4-:R-:W-:-:S02]  /*138a0*/  FMUL R25, R30, R25 ;  /* 0x000000191e197220 */ /* 0x010fc40000400000 */
[----:B------:R-:W-:Y:S02]  /*138b0*/  FMUL R28, R28, 1.4426950216293334961 ;  /* 0x3fb8aa3b1c1c7820 */ /* 0x000fe40000400000 */
[----:B------:R-:W-:Y:S01]  /*138c0*/  FMUL R29, R29, 1.4426950216293334961 ;  /* 0x3fb8aa3b1d1d7820 */ /* 0x000fe20000400000 */
[----:B------:R-:W-:Y:S02]  /*138d0*/  F2FP.PACK_AB R95, R95, R108 ;  /* 0x0000006c5f5f723e */ /* 0x000fe400000000ff */
[----:B------:R-:W-:Y:S01]  /*138e0*/  F2FP.PACK_AB R93, R93, R105 ;  /* 0x000000695d5d723e */ /* 0x000fe200000000ff */
[----:B------:R-:W-:Y:S01]  /*138f0*/  FMUL R31, R31, 1.4426950216293334961 ;  /* 0x3fb8aa3b1f1f7820 */ /* 0x000fe20000400000 */
[----:B------:R-:W-:Y:S01]  /*13900*/  F2FP.PACK_AB R10, R75, R76 ;  /* 0x0000004c4b0a723e */ /* 0x000fe200000000ff */
[C---:B0-----:R-:W-:Y:S01]  /*13910*/  FMUL R7, R30.reuse, R35 ;  /* 0x000000231e077220 */ /* 0x041fe20000400000 */
[----:B------:R-:W0:Y:S01]  /*13920*/  MUFU.EX2 R28, R28 ;  /* 0x0000001c001c7308 */ /* 0x000e220000000800 */
[----:B------:R-:W-:Y:S01]  /*13930*/  F2FP.PACK_AB R102, R111, R102 ;  /* 0x000000666f66723e */ /* 0x000fe200000000ff */
[----:B------:R-:W1:Y:S04]  /*13940*/  LDS R35, [R63+0x403c0] ;  /* 0x0403c0003f237984 */ /* 0x000e680000000800 */
[----:B------:R2:W-:Y:S04]  /*13950*/  STL [R1+0x40], R7 ;  /* 0x0000400701007387 */ /* 0x0005e80000100800 */
[----:B------:R-:W-:Y:S04]  /*13960*/  STL [R1+0x44], R34 ;  /* 0x0000442201007387 */ /* 0x000fe80000100800 */
[----:B------:R-:W4:Y:S01]  /*13970*/  LDL.LU R40, [R1+0x540] ;  /* 0x0005400001287983 */ /* 0x000f220000300800 */
[----:B--2---:R-:W-:-:S03]  /*13980*/  FMUL R7, R30, R24 ;  /* 0x000000181e077220 */ /* 0x004fc60000400000 */
[----:B------:R2:W-:Y:S04]  /*13990*/  STL [R1+0x30], R25 ;  /* 0x0000301901007387 */ /* 0x0005e80000100800 */
[----:B------:R-:W-:Y:S04]  /*139a0*/  STL [R1+0x34], R7 ;  /* 0x0000340701007387 */ /* 0x000fe80000100800 */
[----:B------:R-:W4:Y:S04]  /*139b0*/  LDL.LU R24, [R1+0x20] ;  /* 0x0000200001187983 */ /* 0x000f280000300800 */
[----:B--2---:R-:W2:Y:S04]  /*139c0*/  LDL.LU R25, [R1+0x24] ;  /* 0x0000240001197983 */ /* 0x004ea80000300800 */
[----:B------:R-:W2:Y:S04]  /*139d0*/  LDL.LU R46, [R1+0x260] ;  /* 0x00026000012e7983 */ /* 0x000ea80000300800 */
[----:B------:R-:W2:Y:S04]  /*139e0*/  LDL.LU R45, [R1+0x264] ;  /* 0x00026400012d7983 */ /* 0x000ea80000300800 */
[----:B------:R-:W2:Y:S04]  /*139f0*/  LDL.LU R44, [R1+0x250] ;  /* 0x00025000012c7983 */ /* 0x000ea80000300800 */
[----:B------:R-:W2:Y:S01]  /*13a00*/  LDL.LU R39, [R1+0x254] ;  /* 0x0002540001277983 */ /* 0x000ea20000300800 */
[----:B------:R-:W-:-:S03]  /*13a10*/  FADD R30, -R2, R125 ;  /* 0x0000007d021e7221 */ /* 0x000fc60000000100 */
[----:B------:R-:W2:Y:S04]  /*13a20*/  LDL.LU R38, [R1+0x240] ;  /* 0x0002400001267983 */ /* 0x000ea80000300800 */
[----:B------:R-:W2:Y:S04]  /*13a30*/  LDL.LU R37, [R1+0x244] ;  /* 0x0002440001257983 */ /* 0x000ea80000300800 */
[----:B------:R-:W2:Y:S04]  /*13a40*/  LDL.LU R34, [R1+0x4c4] ;  /* 0x0004c40001227983 */ /* 0x000ea80000300800 */
[----:B------:R-:W2:Y:S01]  /*13a50*/  LDL R2, [R1+0x15c] ;  /* 0x00015c0001027983 */ /* 0x000ea20000100800 */
[----:B------:R-:W4:Y:S01]  /*13a60*/  MUFU.EX2 R29, R29 ;  /* 0x0000001d001d7308 */ /* 0x000f220000000800 */
[----:B0-----:R-:W-:-:S02]  /*13a70*/  FMUL R124, R28, R48 ;  /* 0x000000301c7c7220 */ /* 0x001fc40000400000 */
[----:B------:R-:W-:Y:S01]  /*13a80*/  FMUL R125, R28, R47 ;  /* 0x0000002f1c7d7220 */ /* 0x000fe20000400000 */
[----:B------:R-:W-:Y:S01]  /*13a90*/  F2FP.PACK_AB R100, R100, R110 ;  /* 0x0000006e6464723e */ /* 0x000fe200000000ff */
[----:B------:R-:W-:Y:S01]  /*13aa0*/  FMUL R6, R28, R6 ;  /* 0x000000061c067220 */ /* 0x000fe20000400000 */
[----:B------:R3:W-:Y:S04]  /*13ab0*/  STL [R1+0x77c], R124 ;  /* 0x00077c7c01007387 */ /* 0x0007e80000100800 */
[----:B------:R-:W-:Y:S04]  /*13ac0*/  STL [R1+0x780], R125 ;  /* 0x0007807d01007387 */ /* 0x000fe80000100800 */
[----:B------:R0:W-:Y:S01]  /*13ad0*/  STL [R1+0x784], R6 ;  /* 0x0007840601007387 */ /* 0x0001e20000100800 */
[----:B------:R-:W-:-:S02]  /*13ae0*/  F2FP.PACK_AB R76, R59, R60 ;  /* 0x0000003c3b4c723e */ /* 0x000fc400000000ff */
[----:B------:R-:W-:Y:S01]  /*13af0*/  F2FP.PACK_AB R101, R101, R109 ;  /* 0x0000006d6565723e */ /* 0x000fe200000000ff */
[----:B------:R-:W0:Y:S01]  /*13b00*/  LDS R36, [R63+0x40400] ;  /* 0x040400003f247984 */ /* 0x000e220000000800 */
[C---:B---3--:R-:W-:Y:S02]  /*13b10*/  FMUL R124, R28.reuse, R43 ;  /* 0x0000002b1c7c7220 */ /* 0x048fe40000400000 */
[C---:B------:R-:W-:Y:S02]  /*13b20*/  FMUL R7, R28.reuse, R42 ;  /* 0x0000002a1c077220 */ /* 0x040fe40000400000 */
[C---:B0-----:R-:W-:Y:S02]  /*13b30*/  FMUL R6, R28.reuse, R27 ;  /* 0x0000001b1c067220 */ /* 0x041fe40000400000 */
[C---:B------:R-:W-:Y:S02]  /*13b40*/  FMUL R125, R28.reuse, R26 ;  /* 0x0000001a1c7d7220 */ /* 0x040fe40000400000 */
[----:B------:R-:W3:Y:S04]  /*13b50*/  LDL.LU R26, [R1+0x28] ;  /* 0x00002800011a7983 */ /* 0x000ee80000300800 */
[----:B------:R-:W3:Y:S01]  /*13b60*/  LDL.LU R27, [R1+0x2c] ;  /* 0x00002c00011b7983 */ /* 0x000ee20000300800 */
[----:B------:R-:W-:-:S03]  /*13b70*/  FFMA R41, R28, R41, R32 ;  /* 0x000000291c297223 */ /* 0x000fc60000000020 */
[----:B------:R-:W3:Y:S04]  /*13b80*/  LDL.LU R43, [R1+0x268] ;  /* 0x00026800012b7983 */ /* 0x000ee80000300800 */
[----:B------:R-:W3:Y:S04]  /*13b90*/  LDL.LU R42, [R1+0x26c] ;  /* 0x00026c00012a7983 */ /* 0x000ee80000300800 */
[----:B------:R0:W-:Y:S01]  /*13ba0*/  STL [R1+0x53c], R41 ;  /* 0x00053c2901007387 */ /* 0x0001e20000100800 */
[----:B------:R0:W3:Y:S03]  /*13bb0*/  MUFU.EX2 R32, R31 ;  /* 0x0000001f00207308 */ /* 0x0000e60000000800 */
[----:B0-----:R-:W3:Y:S01]  /*13bc0*/  LDL.LU R41, [R1+0x258] ;  /* 0x0002580001297983 */ /* 0x001ee20000300800 */
[----:B----4-:R-:W-:-:S05]  /*13bd0*/  FFMA R40, R29, R40, R33 ;  /* 0x000000281d287223 */ /* 0x010fca0000000021 */
[----:B------:R0:W-:Y:S01]  /*13be0*/  STL [R1+0x540], R40 ;  /* 0x0005402801007387 */ /* 0x0001e20000100800 */
[----:B------:R-:W-:-:S03]  /*13bf0*/  FMUL R31, R30, 1.4426950216293334961 ;  /* 0x3fb8aa3b1e1f7820 */ /* 0x000fc60000400000 */
[----:B0-----:R-:W4:Y:S01]  /*13c00*/  LDL.LU R40, [R1+0x25c] ;  /* 0x00025c0001287983 */ /* 0x001f220000300800 */
[----:B--2---:R-:W-:-:S03]  /*13c10*/  FMUL R108, R29, R46 ;  /* 0x0000002e1d6c7220 */ /* 0x004fc60000400000 */
[----:B------:R-:W2:Y:S01]  /*13c20*/  LDL.LU R46, [R1+0x248] ;  /* 0x00024800012e7983 */ /* 0x000ea20000300800 */
[----:B------:R-:W-:-:S03]  /*13c30*/  FMUL R105, R29, R39 ;  /* 0x000000271d697220 */ /* 0x000fc60000400000 */
[----:B------:R-:W2:Y:S04]  /*13c40*/  LDL.LU R39, [R1+0x24c] ;  /* 0x00024c0001277983 */ /* 0x000ea80000300800 */
[----:B------:R-:W1:Y:S04]  /*13c50*/  LDL.LU R33, [R1+0x544] ;  /* 0x0005440001217983 */ /* 0x000e680000300800 */
[----:B------:R-:W2:Y:S01]  /*13c60*/  LDL.LU R59, [R1+0x4c8] ;  /* 0x0004c800013b7983 */ /* 0x000ea20000300800 */
[----:B------:R-:W-:-:S03]  /*13c70*/  FADD R30, -R2, R34 ;  /* 0x00000022021e7221 */ /* 0x000fc60000000100 */
[----:B------:R-:W2:Y:S01]  /*13c80*/  LDL R2, [R1+0x158] ;  /* 0x0001580001027983 */ /* 0x000ea20000100800 */
[----:B------:R-:W-:Y:S01]  /*13c90*/  F2FP.PACK_AB R77, R61, R62 ;  /* 0x0000003e3d4d723e */ /* 0x000fe200000000ff */
[----:B------:R-:W-:Y:S01]  /*13ca0*/  FMUL R3, R28, R3 ;  /* 0x000000031c037220 */ /* 0x000fe20000400000 */
[----:B------:R-:W-:Y:S01]  /*13cb0*/  F2FP.PACK_AB R72, R49, R52 ;  /* 0x000000343148723e */ /* 0x000fe200000000ff */
[C---:B------:R-:W-:Y:S01]  /*13cc0*/  FMUL R109, R29.reuse, R45 ;  /* 0x0000002d1d6d7220 */ /* 0x040fe20000400000 */
[----:B------:R-:W2:Y:S01]  /*13cd0*/  LDL.LU R62, [R1+0x4cc] ;  /* 0x0004cc00013e7983 */ /* 0x000ea20000300800 */
[----:B------:R-:W-:Y:S01]  /*13ce0*/  F2FP.PACK_AB R64, R50, R51 ;  /* 0x000000333240723e */ /* 0x000fe200000000ff */
[----:B------:R-:W-:Y:S02]  /*13cf0*/  FMUL R28, R29, R38 ;  /* 0x000000261d1c7220 */ /* 0x000fe40000400000 */
[----:B------:R-:W2:Y:S04]  /*13d00*/  LDL R61, [R1+0x154] ;  /* 0x00015400013d7983 */ /* 0x000ea80000100800 */
[----:B------:R-:W-:Y:S04]  /*13d10*/  LDS R51, [R63+0x40440] ;  /* 0x040440003f337984 */ /* 0x000fe80000000800 */
[----:B------:R0:W1:Y:S04]  /*13d20*/  LDS R49, [R63+0x40480] ;  /* 0x040480003f317984 */ /* 0x0000680000000800 */
[----:B------:R-:W2:Y:S04]  /*13d30*/  LDL.LU R38, [R1+0x548] ;  /* 0x0005480001267983 */ /* 0x000ea80000300800 */
[----:B0-----:R-:W2:Y:S01]  /*13d40*/  LDL.LU R63, [R1+0x4d0] ;  /* 0x0004d000013f7983 */ /* 0x001ea20000300800 */
[----:B------:R-:W-:Y:S01]  /*13d50*/  F2FP.PACK_AB R103, R103, R94 ;  /* 0x0000005e6767723e */ /* 0x000fe200000000ff */
[C---:B------:R-:W-:Y:S01]  /*13d60*/  FMUL R24, R29.reuse, R24 ;  /* 0x000000181d187220 */ /* 0x040fe20000400000 */
[----:B------:R-:W-:Y:S01]  /*13d70*/  F2FP.PACK_AB R92, R92, R104 ;  /* 0x000000685c5c723e */ /* 0x000fe200000000ff */
[C---:B------:R-:W-:Y:S01]  /*13d80*/  FMUL R25, R29.reuse, R25 ;  /* 0x000000191d197220 */ /* 0x040fe20000400000 */
[----:B------:R-:W-:Y:S01]  /*13d90*/  F2FP.PACK_AB R94, R106, R107 ;  /* 0x0000006b6a5e723e */ /* 0x000fe200000000ff */
[C---:B------:R-:W-:Y:S01]  /*13da0*/  FMUL R104, R29.reuse, R44 ;  /* 0x0000002c1d687220 */ /* 0x040fe20000400000 */
[----:B------:R0:W0:Y:S01]  /*13db0*/  MUFU.EX2 R34, R31 ;  /* 0x0000001f00227308 */ /* 0x0000220000000800 */
[----:B------:R-:W-:-:S02]  /*13dc0*/  FMUL R29, R29, R37 ;  /* 0x000000251d1d7220 */ /* 0x000fc40000400000 */
[----:B------:R-:W-:Y:S02]  /*13dd0*/  FMUL R37, R30, 1.4426950216293334961 ;  /* 0x3fb8aa3b1e257820 */ /* 0x000fe40000400000 */
[C---:B---3--:R-:W-:Y:S02]  /*13de0*/  FMUL R110, R32.reuse, R43 ;  /* 0x0000002b206e7220 */ /* 0x048fe40000400000 */
[----:B------:R-:W-:-:S05]  /*13df0*/  FMUL R111, R32, R42 ;  /* 0x0000002a206f7220 */ /* 0x000fca0000400000 */
[----:B------:R-:W-:Y:S04]  /*13e00*/  STL.64 [R1+0x6d8], R110 ;  /* 0x0006d86e01007387 */ /* 0x000fe80000100a00 */
[----:B------:R-:W-:Y:S04]  /*13e10*/  STL.64 [R1+0x6d0], R108 ;  /* 0x0006d06c01007387 */ /* 0x000fe80000100a00 */
[----:B------:R-:W3:Y:S01]  /*13e20*/  LDL.LU R52, [R1+0x2e0] ;  /* 0x0002e00001347983 */ /* 0x000ee20000300800 */
[----:B------:R-:W-:-:S03]  /*13e30*/  FMUL R106, R32, R41 ;  /* 0x00000029206a7220 */ /* 0x000fc60000400000 */
[----:B------:R-:W3:Y:S04]  /*13e40*/  LDL.LU R47, [R1+0x2e4] ;  /* 0x0002e400012f7983 */ /* 0x000ee80000300800 */
[----:B------:R-:W3:Y:S04]  /*13e50*/  LDL.LU R45, [R1+0x2d0] ;  /* 0x0002d000012d7983 */ /* 0x000ee80000300800 */
[----:B------:R-:W3:Y:S01]  /*13e60*/  LDL.LU R44, [R1+0x2d4] ;  /* 0x0002d400012c7983 */ /* 0x000ee20000300800 */
[----:B----4-:R-:W-:-:S03]  /*13e70*/  FMUL R107, R32, R40 ;  /* 0x00000028206b7220 */ /* 0x010fc60000400000 */
[----:B------:R-:W4:Y:S04]  /*13e80*/  LDL.LU R40, [R1+0x2c0] ;  /* 0x0002c00001287983 */ /* 0x000f280000300800 */
[----:B------:R-:W4:Y:S01]  /*13e90*/  LDL.LU R41, [R1+0x2c4] ;  /* 0x0002c40001297983 */ /* 0x000f220000300800 */
[----:B--2---:R-:W-:-:S03]  /*13ea0*/  FMUL R30, R32, R46 ;  /* 0x0000002e201e7220 */ /* 0x004fc60000400000 */
[----:B------:R-:W2:Y:S04]  /*13eb0*/  LDL.LU R43, [R1+0x2b0] ;  /* 0x0002b000012b7983 */ /* 0x000ea80000300800 */
[----:B------:R-:W2:Y:S01]  /*13ec0*/  LDL.LU R42, [R1+0x2b4] ;  /* 0x0002b400012a7983 */ /* 0x000ea20000300800 */
[----:B0-----:R-:W-:-:S03]  /*13ed0*/  FMUL R31, R32, R39 ;  /* 0x00000027201f7220 */ /* 0x001fc60000400000 */
[----:B------:R-:W-:Y:S01]  /*13ee0*/  STL.64 [R1+0x6e8], R106 ;  /* 0x0006e86a01007387 */ /* 0x000fe20000100a00 */
[----:B-1----:R-:W-:-:S03]  /*13ef0*/  FFMA R33, R32, R33, R35 ;  /* 0x0000002120217223 */ /* 0x002fc60000000023 */
[----:B------:R-:W-:Y:S04]  /*13f00*/  STL.64 [R1+0x6e0], R104 ;  /* 0x0006e06801007387 */ /* 0x000fe80000100a00 */
[----:B------:R-:W-:Y:S04]  /*13f10*/  STL.64 [R1+0x6f8], R30 ;  /* 0x0006f81e01007387 */ /* 0x000fe80000100a00 */
[----:B------:R-:W-:Y:S04]  /*13f20*/  STL.64 [R1+0x6f0], R28 ;  /* 0x0006f01c01007387 */ /* 0x000fe80000100a00 */
[----:B------:R0:W-:Y:S04]  /*13f30*/  STL [R1+0x544], R33 ;  /* 0x0005442101007387 */ /* 0x0001e80000100800 */
[----:B------:R-:W2:Y:S01]  /*13f40*/  LDL.LU R46, [R1+0x2e8] ;  /* 0x0002e800012e7983 */ /* 0x000ea20000300800 */
[----:B0-----:R-:W-:-:S03]  /*13f50*/  FADD R33, -R2, R59 ;  /* 0x0000003b02217221 */ /* 0x001fc60000000100 */
[----:B------:R-:W2:Y:S04]  /*13f60*/  LDL.LU R2, [R1+0x2ec] ;  /* 0x0002ec0001027983 */ /* 0x000ea80000300800 */
[----:B------:R-:W2:Y:S04]  /*13f70*/  LDL.LU R39, [R1+0x2d8] ;  /* 0x0002d80001277983 */ /* 0x000ea80000300800 */
[----:B------:R-:W2:Y:S01]  /*13f80*/  LDL.LU R29, [R1+0x2dc] ;  /* 0x0002dc00011d7983 */ /* 0x000ea20000300800 */
[----:B------:R-:W0:Y:S01]  /*13f90*/  MUFU.EX2 R48, R37 ;  /* 0x0000002500307308 */ /* 0x000e220000000800 */
[----:B------:R-:W-:-:S02]  /*13fa0*/  FFMA R38, R34, R38, R36 ;  /* 0x0000002622267223 */ /* 0x000fc40000000024 */
[C---:B------:R-:W-:Y:S02]  /*13fb0*/  FMUL R26, R32.reuse, R26 ;  /* 0x0000001a201a7220 */ /* 0x040fe40000400000 */
[----:B------:R-:W-:Y:S02]  /*13fc0*/  FMUL R27, R32, R27 ;  /* 0x0000001b201b7220 */ /* 0x000fe40000400000 */
[----:B------:R-:W-:Y:S02]  /*13fd0*/  FADD R32, -R61, R62 ;  /* 0x0000003e3d207221 */ /* 0x000fe40000000100 */
[----:B------:R-:W-:Y:S01]  /*13fe0*/  FMUL R33, R33, 1.4426950216293334961 ;  /* 0x3fb8aa3b21217820 */ /* 0x000fe20000400000 */
[----:B------:R1:W-:Y:S01]  /*13ff0*/  STL [R1+0x548], R38 ;  /* 0x0005482601007387 */ /* 0x0003e20000100800 */
[----:B------:R-:W-:Y:S02]  /*14000*/  FADD R35, -R5, R63 ;  /* 0x0000003f05237221 */ /* 0x000fe40000000100 */
[----:B------:R0:W0:Y:S01]  /*14010*/  MUFU.EX2 R50, R33 ;  /* 0x0000002100327308 */ /* 0x0000220000000800 */
[----:B------:R-:W-:Y:S01]  /*14020*/  STL [R1+0x6b4], R5 ;  /* 0x0006b40501007387 */ /* 0x000fe20000100800 */
[----:B-1----:R-:W-:Y:S01]  /*14030*/  FMUL R38, R32, 1.4426950216293334961 ;  /* 0x3fb8aa3b20267820 */ /* 0x002fe20000400000 */
[----:B------:R-:W-:-:S02]  /*14040*/  F2FP.PACK_AB R11, R73, R74 ;  /* 0x0000004a490b723e */ /* 0x000fc400000000ff */
[----:B------:R-:W-:Y:S02]  /*14050*/  F2FP.PACK_AB R73, R53, R54 ;  /* 0x000000363549723e */ /* 0x000fe400000000ff */
[----:B------:R-:W-:Y:S02]  /*14060*/  F2FP.PACK_AB R74, R55, R56 ;  /* 0x00000038374a723e */ /* 0x000fe400000000ff */
[----:B------:R-:W-:Y:S01]  /*14070*/  F2FP.PACK_AB R75, R57, R58 ;  /* 0x0000003a394b723e */ /* 0x000fe200000000ff */
[----:B------:R1:W0:Y:S01]  /*14080*/  MUFU.EX2 R30, R38 ;  /* 0x00000026001e7308 */ /* 0x0002220000000800 */
[C---:B---3--:R-:W-:Y:S02]  /*14090*/  FMUL R32, R34.reuse, R52 ;  /* 0x0000003422207220 */ /* 0x048fe40000400000 */
[----:B------:R-:W-:Y:S02]  /*140a0*/  FMUL R52, R35, 1.4426950216293334961 ;  /* 0x3fb8aa3b23347820 */ /* 0x000fe40000400000 */
[----:B0-----:R-:W-:-:S02]  /*140b0*/  FMUL R33, R34, R47 ;  /* 0x0000002f22217220 */ /* 0x001fc40000400000 */
[C---:B------:R-:W-:Y:S02]  /*140c0*/  FMUL R36, R34.reuse, R45 ;  /* 0x0000002d22247220 */ /* 0x040fe40000400000 */
[C---:B------:R-:W-:Y:S02]  /*140d0*/  FMUL R37, R34.reuse, R44 ;  /* 0x0000002c22257220 */ /* 0x040fe40000400000 */
[C---:B----4-:R-:W-:Y:S02]  /*140e0*/  FMUL R40, R34.reuse, R40 ;  /* 0x0000002822287220 */ /* 0x050fe40000400000 */
[C---:B------:R-:W-:Y:S02]  /*140f0*/  FMUL R41, R34.reuse, R41 ;  /* 0x0000002922297220 */ /* 0x040fe40000400000 */
[C---:B--2---:R-:W-:Y:S02]  /*14100*/  FMUL R44, R34.reuse, R43 ;  /* 0x0000002b222c7220 */ /* 0x044fe40000400000 */
[----:B------:R-:W-:-:S02]  /*14110*/  FMUL R45, R34, R42 ;  /* 0x0000002a222d7220 */ /* 0x000fc40000400000 */
[----:B------:R-:W2:Y:S04]  /*14120*/  LDL.LU R42, [R1+0x2c8] ;  /* 0x0002c800012a7983 */ /* 0x000ea80000300800 */
[----:B------:R-:W3:Y:S01]  /*14130*/  LDL.LU R43, [R1+0x2cc] ;  /* 0x0002cc00012b7983 */ /* 0x000ee20000300800 */
[----:B------:R-:W-:-:S03]  /*14140*/  FMUL R34, R48, R46 ;  /* 0x0000002e30227220 */ /* 0x000fc60000400000 */
[----:B------:R-:W4:Y:S04]  /*14150*/  LDL.LU R46, [R1+0x2b8] ;  /* 0x0002b800012e7983 */ /* 0x000f280000300800 */
[----:B------:R-:W4:Y:S01]  /*14160*/  LDL.LU R47, [R1+0x2bc] ;  /* 0x0002bc00012f7983 */ /* 0x000f220000300800 */
[----:B------:R-:W-:-:S03]  /*14170*/  FMUL R35, R48, R2 ;  /* 0x0000000230237220 */ /* 0x000fc60000400000 */
[----:B------:R-:W4:Y:S04]  /*14180*/  LDL.LU R105, [R1+0x550] ;  /* 0x0005500001697983 */ /* 0x000f280000300800 */
[----:B------:R-:W4:Y:S04]  /*14190*/  LDL.LU R2, [R1+0x554] ;  /* 0x0005540001027983 */ /* 0x000f280000300800 */
[----:B------:R0:W-:Y:S04]  /*141a0*/  STL.64 [R1+0x710], R34 ;  /* 0x0007102201007387 */ /* 0x0001e80000100a00 */
[----:B------:R0:W-:Y:S04]  /*141b0*/  STL.64 [R1+0x708], R32 ;  /* 0x0007082001007387 */ /* 0x0001e80000100a00 */
        /* <DEDUP_REMOVED lines=10> */
[----:B------:R-:W4:Y:S01]  /*14260*/  LDL.LU R54, [R1+0x298] ;  /* 0x0002980001367983 */ /* 0x000f220000300800 */
[----:B-1----:R-:W-:-:S03]  /*14270*/  FMUL R38, R48, R39 ;  /* 0x0000002730267220 */ /* 0x002fc60000400000 */
[----:B------:R-:W4:Y:S01]  /*14280*/  LDL.LU R55, [R1+0x29c] ;  /* 0x00029c0001377983 */ /* 0x000f220000300800 */
[----:B------:R-:W-:-:S03]  /*14290*/  FMUL R39, R48, R29 ;  /* 0x0000001d30277220 */ /* 0x000fc60000400000 */
[----:B0-----:R-:W4:Y:S04]  /*142a0*/  LDL.LU R35, [R1+0x288] ;  /* 0x0002880001237983 */ /* 0x001f280000300800 */
[----:B------:R-:W4:Y:S04]  /*142b0*/  LDL.LU R34, [R1+0x28c] ;  /* 0x00028c0001227983 */ /* 0x000f280000300800 */
[----:B------:R-:W4:Y:S04]  /*142c0*/  LDL.LU R33, [R1+0x278] ;  /* 0x0002780001217983 */ /* 0x000f280000300800 */
[----:B------:R-:W4:Y:S04]  /*142d0*/  LDL.LU R32, [R1+0x27c] ;  /* 0x00027c0001207983 */ /* 0x000f280000300800 */
[----:B------:R-:W4:Y:S04]  /*142e0*/  LDL.LU R29, [R1+0x558] ;  /* 0x00055800011d7983 */ /* 0x000f280000300800 */
[----:B------:R-:W4:Y:S04]  /*142f0*/  LDL.LU R5, [R1+0x55c] ;  /* 0x00055c0001057983 */ /* 0x000f280000300800 */
[----:B------:R-:W0:Y:S02]  /*14300*/  S2R R110, SR_TID.X ;  /* 0x00000000006e7919 */ /* 0x000e240000002100 */
[----:B0-----:R-:W-:-:S04]  /*14310*/  SHF.L.U32 R111, R110, 0x1, RZ ;  /* 0x000000016e6f7819 */ /* 0x001fc800000006ff */
[----:B------:R-:W-:-:S05]  /*14320*/  LOP3.LUT R111, R111, 0x38, RZ, 0xc0, !PT ;  /* 0x000000386f6f7812 */ /* 0x000fca00078ec0ff */
[----:B------:R-:W0:Y:S04]  /*14330*/  LDS R31, [R111+0x404c0] ;  /* 0x0404c0006f1f7984 */ /* 0x000e280000000800 */
[----:B------:R-:W1:Y:S04]  /*14340*/  LDS R28, [R111+0x40500] ;  /* 0x040500006f1c7984 */ /* 0x000e680000000800 */
[----:B------:R-:W-:Y:S04]  /*14350*/  STL.64 [R1+0x720], R38 ;  /* 0x0007202601007387 */ /* 0x000fe80000100a00 */
[----:B------:R-:W-:Y:S01]  /*14360*/  STL.64 [R1+0x718], R36 ;  /* 0x0007182401007387 */ /* 0x000fe20000100a00 */
[----:B--2---:R-:W-:-:S02]  /*14370*/  FMUL R42, R48, R42 ;  /* 0x0000002a302a7220 */ /* 0x004fc40000400000 */
[----:B---3--:R-:W-:-:S05]  /*14380*/  FMUL R43, R48, R43 ;  /* 0x0000002b302b7220 */ /* 0x008fca0000400000 */
[----:B------:R-:W-:Y:S04]  /*14390*/  STL.64 [R1+0x730], R42 ;  /* 0x0007302a01007387 */ /* 0x000fe80000100a00 */
[----:B------:R-:W-:Y:S01]  /*143a0*/  STL.64 [R1+0x728], R40 ;  /* 0x0007282801007387 */ /* 0x000fe20000100a00 */
[C---:B----4-:R-:W-:Y:S02]  /*143b0*/  FMUL R46, R48.reuse, R46 ;  /* 0x0000002e302e7220 */ /* 0x050fe40000400000 */
[----:B------:R-:W-:-:S05]  /*143c0*/  FMUL R47, R48, R47 ;  /* 0x0000002f302f7220 */ /* 0x000fca0000400000 */
[----:B------:R-:W-:Y:S01]  /*143d0*/  STL.64 [R1+0x740], R46 ;  /* 0x0007402e01007387 */ /* 0x000fe20000100a00 */
[----:B------:R-:W-:-:S03]  /*143e0*/  FFMA R2, R50, R2, R49 ;  /* 0x0000000232027223 */ /* 0x000fc60000000031 */
[----:B------:R-:W-:Y:S04]  /*143f0*/  STL.64 [R1+0x738], R44 ;  /* 0x0007382c01007387 */ /* 0x000fe80000100a00 */
[----:B------:R2:W-:Y:S01]  /*14400*/  STL [R1+0x554], R2 ;  /* 0x0005540201007387 */ /* 0x0005e20000100800 */
[----:B------:R-:W-:Y:S01]  /*14410*/  FFMA R105, R48, R105, R51 ;  /* 0x0000006930697223 */ /* 0x000fe20000000033 */
[----:B--2---:R2:W1:Y:S01]  /*14420*/  MUFU.EX2 R2, R52 ;  /* 0x0000003400027308 */ /* 0x0044620000000800 */
[C---:B------:R-:W-:Y:S02]  /*14430*/  FMUL R48, R50.reuse, R104 ;  /* 0x0000006832307220 */ /* 0x040fe40000400000 */
[C---:B------:R-:W-:Y:S01]  /*14440*/  FMUL R49, R50.reuse, R63 ;  /* 0x0000003f32317220 */ /* 0x040fe20000400000 */
[----:B------:R-:W-:Y:S01]  /*14450*/  STL [R1+0x550], R105 ;  /* 0x0005506901007387 */ /* 0x000fe20000100800 */
[----:B--2---:R-:W-:-:S02]  /*14460*/  FMUL R52, R50, R62 ;  /* 0x0000003e32347220 */ /* 0x004fc40000400000 */
[C---:B------:R-:W-:Y:S02]  /*14470*/  FMUL R53, R50.reuse, R53 ;  /* 0x0000003532357220 */ /* 0x040fe40000400000 */
[C---:B------:R-:W-:Y:S02]  /*14480*/  FMUL R56, R50.reuse, R56 ;  /* 0x0000003832387220 */ /* 0x040fe40000400000 */
[C---:B------:R-:W-:Y:S02]  /*14490*/  FMUL R57, R50.reuse, R57 ;  /* 0x0000003932397220 */ /* 0x040fe40000400000 */
[C---:B------:R-:W-:Y:S02]  /*144a0*/  FMUL R60, R50.reuse, R60 ;  /* 0x0000003c323c7220 */ /* 0x040fe40000400000 */
[----:B------:R-:W-:Y:S02]  /*144b0*/  FMUL R61, R50, R61 ;  /* 0x0000003d323d7220 */ /* 0x000fe40000400000 */
[----:B------:R-:W-:-:S02]  /*144c0*/  FMUL R50, R30, R59 ;  /* 0x0000003b1e327220 */ /* 0x000fc40000400000 */
[----:B------:R-:W-:-:S05]  /*144d0*/  FMUL R51, R30, R58 ;  /* 0x0000003a1e337220 */ /* 0x000fca0000400000 */
[----:B------:R-:W-:Y:S04]  /*144e0*/  STL.64 [R1+0x770], R50 ;  /* 0x0007703201007387 */ /* 0x000fe80000100a00 */
[----:B------:R-:W-:Y:S01]  /*144f0*/  STL.64 [R1+0x768], R48 ;  /* 0x0007683001007387 */ /* 0x000fe20000100a00 */
[----:B0-----:R-:W-:Y:S02]  /*14500*/  FFMA R29, R30, R29, R31 ;  /* 0x0000001d1e1d7223 */ /* 0x001fe4000000001f */
[----:B-1----:R-:W-:-:S03]  /*14510*/  FFMA R5, R2, R5, R28 ;  /* 0x0000000502057223 */ /* 0x002fc6000000001c */
[----:B------:R-:W-:Y:S04]  /*14520*/  STL [R1+0x558], R29 ;  /* 0x0005581d01007387 */ /* 0x000fe80000100800 */
[----:B------:R-:W0:Y:S04]  /*14530*/  LDS R29, [R111+0x40540] ;  /* 0x040540006f1d7984 */ /* 0x000e280000000800 */
[----:B------:R-:W1:Y:S04]  /*14540*/  LDS R28, [R111+0x40580] ;  /* 0x040580006f1c7984 */ /* 0x000e680000000800 */
[----:B------:R-:W-:Y:S04]  /*14550*/  STL [R1+0x55c], R5 ;  /* 0x00055c0501007387 */ /* 0x000fe80000100800 */
[----:B------:R-:W2:Y:S04]  /*14560*/  LDS R5, [R111+0x405c0] ;  /* 0x0405c0006f057984 */ /* 0x000ea80000000800 */
[----:B0-----:R-:W-:Y:S04]  /*14570*/  STL [R1+0x1f8], R29 ;  /* 0x0001f81d01007387 */ /* 0x001fe80000100800 */
[----:B------:R-:W0:Y:S04]  /*14580*/  LDS R29, [R111+0x40600] ;  /* 0x040600006f1d7984 */ /* 0x000e280000000800 */
[----:B-1----:R-:W-:Y:S04]  /*14590*/  STL [R1+0x1f4], R28 ;  /* 0x0001f41c01007387 */ /* 0x002fe80000100800 */
[----:B------:R-:W1:Y:S04]  /*145a0*/  LDS R28, [R111+0x40640] ;  /* 0x040640006f1c7984 */ /* 0x000e680000000800 */
[----:B--2---:R-:W-:Y:S04]  /*145b0*/  STL [R1+0x1f0], R5 ;  /* 0x0001f00501007387 */ /* 0x004fe80000100800 */
[----:B------:R-:W2:Y:S04]  /*145c0*/  LDS R5, [R111+0x40680] ;  /* 0x040680006f057984 */ /* 0x000ea80000000800 */
[----:B0-----:R-:W-:Y:S04]  /*145d0*/  STL [R1+0x1ac], R29 ;  /* 0x0001ac1d01007387 */ /* 0x001fe80000100800 */
[----:B------:R-:W0:Y:S04]  /*145e0*/  LDS R29, [R111+0x406c0] ;  /* 0x0406c0006f1d7984 */ /* 0x000e280000000800 */
[----:B-1----:R-:W-:Y:S04]  /*145f0*/  STL [R1+0x1a8], R28 ;  /* 0x0001a81c01007387 */ /* 0x002fe80000100800 */
[----:B------:R-:W1:Y:S04]  /*14600*/  LDS R28, [R111+0x40700] ;  /* 0x040700006f1c7984 */ /* 0x000e680000000800 */
[----:B--2---:R-:W-:Y:S04]  /*14610*/  STL [R1+0x14c], R5 ;  /* 0x00014c0501007387 */ /* 0x004fe80000100800 */
[----:B------:R-:W2:Y:S04]  /*14620*/  LDS R5, [R111+0x40740] ;  /* 0x040740006f057984 */ /* 0x000ea80000000800 */
[----:B0-----:R0:W-:Y:S04]  /*14630*/  STL [R1+0x20c], R29 ;  /* 0x00020c1d01007387 */ /* 0x0011e80000100800 */
[----:B-1----:R1:W-:Y:S01]  /*14640*/  STL [R1+0x208], R28 ;  /* 0x0002081c01007387 */ /* 0x0023e20000100800 */
[----:B0-----:R-:W-:Y:S01]  /*14650*/  IMAD.SHL.U32 R29, R110, 0x2, RZ ;  /* 0x000000026e1d7824 */ /* 0x001fe200078e00ff */
[----:B-1----:R-:W-:-:S04]  /*14660*/  SHF.R.S32.HI R28, RZ, 0x6, R110 ;  /* 0x00000006ff1c7819 */ /* 0x002fc8000001146e */
[----:B------:R-:W-:-:S04]  /*14670*/  SGXT R28, R28, 0x1 ;  /* 0x000000011c1c781a */ /* 0x000fc80000000200 */
[----:B------:R-:W-:-:S04]  /*14680*/  LOP3.LUT R28, R28, 0x90, RZ, 0xc0, !PT ;  /* 0x000000901c1c7812 */ /* 0x000fc800078ec0ff */
[----:B------:R-:W-:Y:S02]  /*14690*/  LOP3.LUT R28, R28, 0x37e, R29, 0x78, !PT ;  /* 0x0000037e1c1c7812 */ /* 0x000fe400078e781d */
[----:B------:R-:W0:Y:S04]  /*146a0*/  LDS R29, [R111+0x40780] ;  /* 0x040780006f1d7984 */ /* 0x000e280000000800 */
[----:B--2---:R-:W-:Y:S04]  /*146b0*/  STL [R1+0x204], R5 ;  /* 0x0002040501007387 */ /* 0x004fe80000100800 */
[----:B------:R-:W-:Y:S04]  /*146c0*/  LDS R5, [R111+0x407c0] ;  /* 0x0407c0006f057984 */ /* 0x000fe80000000800 */
[----:B------:R-:W-:Y:S06]  /*146d0*/  BAR.SYNC.DEFER_BLOCKING 0x0 ;  /* 0x0000000000007b1d */ /* 0x000fec0000010000 */
[----:B------:R1:W-:Y:S04]  /*146e0*/  STS.U16 [R28+0x40000], R83 ;  /* 0x040000531c007388 */ /* 0x0003e80000000400 */
[----:B0-----:R-:W-:Y:S04]  /*146f0*/  STL [R1+0x200], R29 ;  /* 0x0002001d01007387 */ /* 0x001fe80000100800 */
[----:B------:R0:W-:Y:S04]  /*14700*/  STS.U16 [R28+0x40400], R82 ;  /* 0x040400521c007388 */ /* 0x0001e80000000400 */
[----:B-1----:R-:W2:Y:S04]  /*14710*/  LDL.LU R83, [R1+0x83c] ;  /* 0x00083c0001537983 */ /* 0x002ea80000300800 */
[----:B------:R1:W-:Y:S04]  /*14720*/  STS.U16 [R28+0x40800], R87 ;  /* 0x040800571c007388 */ /* 0x0003e80000000400 */
[----:B0-----:R-:W2:Y:S04]  /*14730*/  LDL.LU R82, [R1+0x838] ;  /* 0x0008380001527983 */ /* 0x001ea80000300800 */
[----:B------:R0:W-:Y:S04]  /*14740*/  STS.U16 [R28+0x40c00], R86 ;  /* 0x040c00561c007388 */ /* 0x0001e80000000400 */
[----:B-1----:R-:W3:Y:S04]  /*14750*/  LDL.LU R87, [R1+0x834] ;  /* 0x0008340001577983 */ /* 0x002ee80000300800 */
[----:B------:R1:W-:Y:S04]  /*14760*/  STS.U16 [R28+0x41000], R91 ;  /* 0x0410005b1c007388 */ /* 0x0003e80000000400 */
[----:B0-----:R-:W3:Y:S04]  /*14770*/  LDL.LU R86, [R1+0x830] ;  /* 0x0008300001567983 */ /* 0x001ee80000300800 */
[----:B------:R0:W-:Y:S04]  /*14780*/  STS.U16 [R28+0x41400], R90 ;  /* 0x0414005a1c007388 */ /* 0x0001e80000000400 */
[----:B-1----:R-:W4:Y:S04]  /*14790*/  LDL.LU R91, [R1+0x82c] ;  /* 0x00082c00015b7983 */ /* 0x002f280000300800 */
[----:B------:R1:W-:Y:S04]  /*147a0*/  STS.U16 [R28+0x41800], R97 ;  /* 0x041800611c007388 */ /* 0x0003e80000000400 */
[----:B0-----:R-:W4:Y:S04]  /*147b0*/  LDL.LU R90, [R1+0x828] ;  /* 0x00082800015a7983 */ /* 0x001f280000300800 */
        /* <DEDUP_REMOVED lines=8> */
[----:B-1----:R-:W2:Y:S04]  /*14840*/  LDL.LU R0, [R1+0x814] ;  /* 0x0008140001007983 */ /* 0x002ea80000300800 */
[----:B------:R0:W-:Y:S04]  /*14850*/  STS.U16 [R28+0x42c00], R85 ;  /* 0x042c00551c007388 */ /* 0x0001e80000000400 */
[----:B------:R1:W-:Y:S04]  /*14860*/  STS.U16 [R28+0x43000], R84 ;  /* 0x043000541c007388 */ /* 0x0003e80000000400 */
[----:B------:R1:W-:Y:S04]  /*14870*/  STS.U16 [R28+0x43400], R89 ;  /* 0x043400591c007388 */ /* 0x0003e80000000400 */
[----:B0-----:R-:W3:Y:S04]  /*14880*/  LDL.LU R85, [R1+0x810] ;  /* 0x0008100001557983 */ /* 0x001ee80000300800 */
[----:B-1----:R-:W3:Y:S04]  /*14890*/  LDL.LU R84, [R1+0x80c] ;  /* 0x00080c0001547983 */ /* 0x002ee80000300800 */
[----:B------:R-:W4:Y:S04]  /*148a0*/  LDL.LU R89, [R1+0x808] ;  /* 0x0008080001597983 */ /* 0x000f280000300800 */
[----:B------:R0:W-:Y:S04]  /*148b0*/  STS.U16 [R28+0x43800], R88 ;  /* 0x043800581c007388 */ /* 0x0001e80000000400 */
[----:B------:R1:W-:Y:S04]  /*148c0*/  STS.U16 [R28+0x43c00], R23 ;  /* 0x043c00171c007388 */ /* 0x0003e80000000400 */
[----:B0-----:R-:W4:Y:S04]  /*148d0*/  LDL.LU R88, [R1+0x804] ;  /* 0x0008040001587983 */ /* 0x001f280000300800 */
[----:B-1----:R-:W3:Y:S01]  /*148e0*/  LDL.LU R23, [R1+0x800] ;  /* 0x0008000001177983 */ /* 0x002ee20000300800 */
[----:B------:R-:W-:Y:S01]  /*148f0*/  MOV R108, R20 ;  /* 0x00000014006c7202 */ /* 0x000fe20000000f00 */
[----:B------:R-:W-:Y:S01]  /*14900*/  IMAD.MOV.U32 R109, RZ, RZ, R17 ;  /* 0x000000ffff6d7224 */ /* 0x000fe200078e0011 */
[----:B------:R-:W-:-:S02]  /*14910*/  MOV R110, R16 ;  /* 0x00000010006e7202 */ /* 0x000fc40000000f00 */
[----:B------:R-:W-:Y:S01]  /*14920*/  MOV R111, R13 ;  /* 0x0000000d006f7202 */ /* 0x000fe20000000f00 */
[----:B------:R-:W-:Y:S01]  /*14930*/  IMAD.MOV.U32 R104, RZ, RZ, R12 ;  /* 0x000000ffff687224 */ /* 0x000fe200078e000c */
[----:B------:R-:W-:Y:S01]  /*14940*/  MOV R105, R9 ;  /* 0x0000000900697202 */ /* 0x000fe20000000f00 */
[----:B------:R-:W-:Y:S01]  /*14950*/  IMAD.MOV.U32 R107, RZ, RZ, R4 ;  /* 0x000000ffff6b7224 */ /* 0x000fe200078e0004 */
[----:B------:R-:W-:Y:S01]  /*14960*/  MOV R106, R8 ;  /* 0x00000008006a7202 */ /* 0x000fe20000000f00 */
[----:B--2---:R0:W-:Y:S04]  /*14970*/  STS [R0+0x44000], R22 ;  /* 0x0440001600007388 */ /* 0x0041e80000000800 */
[----:B------:R1:W-:Y:S04]  /*14980*/  STS [R0+0x44100], R19 ;  /* 0x0441001300007388 */ /* 0x0003e80000000800 */
[----:B------:R2:W-:Y:S04]  /*14990*/  STS [R0+0x44200], R18 ;  /* 0x0442001200007388 */ /* 0x0005e80000000800 */
[----:B0-----:R-:W3:Y:S04]  /*149a0*/  LDL.LU R22, [R1+0x7fc] ;  /* 0x0007fc0001167983 */ /* 0x001ee80000300800 */
[----:B-1----:R-:W3:Y:S04]  /*149b0*/  LDL.LU R19, [R1+0x7f8] ;  /* 0x0007f80001137983 */ /* 0x002ee80000300800 */
[----:B--2---:R-:W3:Y:S04]  /*149c0*/  LDL.LU R18, [R1+0x7f4] ;  /* 0x0007f40001127983 */ /* 0x004ee80000300800 */
[----:B------:R0:W-:Y:S04]  /*149d0*/  STS [R0+0x44300], R15 ;  /* 0x0443000f00007388 */ /* 0x0001e80000000800 */
[----:B------:R1:W-:Y:S04]  /*149e0*/  STS [R0+0x44400], R14 ;  /* 0x0444000e00007388 */ /* 0x0003e80000000800 */
[----:B------:R2:W-:Y:S04]  /*149f0*/  STS [R0+0x44500], R11 ;  /* 0x0445000b00007388 */ /* 0x0005e80000000800 */
[----:B0-----:R-:W3:Y:S04]  /*14a00*/  LDL.LU R15, [R1+0x7f0] ;  /* 0x0007f000010f7983 */ /* 0x001ee80000300800 */
[----:B-1----:R-:W3:Y:S04]  /*14a10*/  LDL.LU R14, [R1+0x7ec] ;  /* 0x0007ec00010e7983 */ /* 0x002ee80000300800 */
[----:B--2---:R-:W2:Y:S04]  /*14a20*/  LDL.LU R11, [R1+0x7e8] ;  /* 0x0007e800010b7983 */ /* 0x004ea80000300800 */
[----:B------:R0:W-:Y:S04]  /*14a30*/  STS [R0+0x44600], R10 ;  /* 0x0446000a00007388 */ /* 0x0001e80000000800 */
[----:B------:R1:W-:Y:S04]  /*14a40*/  STS [R0+0x44700], R21 ;  /* 0x0447001500007388 */ /* 0x0003e80000000800 */
[----:B0-----:R-:W2:Y:S04]  /*14a50*/  LDL.LU R10, [R1+0x7e4] ;  /* 0x0007e400010a7983 */ /* 0x001ea80000300800 */
[----:B-1----:R-:W2:Y:S04]  /*14a60*/  LDL.LU R21, [R1+0x7e0] ;  /* 0x0007e00001157983 */ /* 0x002ea80000300800 */
[----:B------:R-:W2:Y:S04]  /*14a70*/  LDL.LU R20, [R1+0x7dc] ;  /* 0x0007dc0001147983 */ /* 0x000ea80000300800 */
[----:B------:R-:W2:Y:S04]  /*14a80*/  LDL.LU R17, [R1+0x7d8] ;  /* 0x0007d80001117983 */ /* 0x000ea80000300800 */
[----:B------:R-:W2:Y:S04]  /*14a90*/  LDL.LU R16, [R1+0x7d4] ;  /* 0x0007d40001107983 */ /* 0x000ea80000300800 */
[----:B------:R-:W3:Y:S04]  /*14aa0*/  LDL.LU R13, [R1+0x7d0] ;  /* 0x0007d000010d7983 */ /* 0x000ee80000300800 */
[----:B------:R-:W2:Y:S04]  /*14ab0*/  LDL R28, [R1+0x54c] ;  /* 0x00054c00011c7983 */ /* 0x000ea80000100800 */
[----:B------:R-:W3:Y:S04]  /*14ac0*/  LDL.LU R12, [R1+0x7cc] ;  /* 0x0007cc00010c7983 */ /* 0x000ee80000300800 */
[----:B------:R-:W3:Y:S04]  /*14ad0*/  LDL.LU R9, [R1+0x7c8] ;  /* 0x0007c80001097983 */ /* 0x000ee80000300800 */
[----:B------:R-:W3:Y:S04]  /*14ae0*/  LDL.LU R8, [R1+0x7c4] ;  /* 0x0007c40001087983 */ /* 0x000ee80000300800 */
[----:B------:R-:W3:Y:S04]  /*14af0*/  LDL R4, [R1+0x210] ;  /* 0x0002100001047983 */ /* 0x000ee80000100800 */
[----:B------:R-:W-:Y:S04]  /*14b00*/  STS [R0+0x44800], R103 ;  /* 0x0448006700007388 */ /* 0x000fe80000000800 */
        /* <DEDUP_REMOVED lines=23> */
[----:B------:R-:W-:Y:S01]  /*14c80*/  BAR.SYNC.DEFER_BLOCKING 0x0 ;  /* 0x0000000000007b1d */ /* 0x000fe20000010000 */
[----:B------:R-:W-:-:S02]  /*14c90*/  FMUL R54, R30, R54 ;  /* 0x000000361e367220 */ /* 0x000fc40000400000 */
[C---:B------:R-:W-:Y:S02]  /*14ca0*/  FMUL R55, R30.reuse, R55 ;  /* 0x000000371e377220 */ /* 0x040fe40000400000 */
[C---:B------:R-:W-:Y:S02]  /*14cb0*/  FMUL R58, R30.reuse, R35 ;  /* 0x000000231e3a7220 */ /* 0x040fe40000400000 */
[C---:B------:R-:W-:Y:S02]  /*14cc0*/  FMUL R59, R30.reuse, R34 ;  /* 0x000000221e3b7220 */ /* 0x040fe40000400000 */
[C---:B------:R-:W-:Y:S02]  /*14cd0*/  FMUL R62, R30.reuse, R33 ;  /* 0x000000211e3e7220 */ /* 0x040fe40000400000 */
[----:B------:R-:W-:Y:S01]  /*14ce0*/  FMUL R63, R30, R32 ;  /* 0x000000201e3f7220 */ /* 0x000fe20000400000 */
[----:B--2---:R-:W-:Y:S04]  /*14cf0*/  LDSM.16.M88.4 R64, [R28+0x40000] ;  /* 0x040000001c40783b */ /* 0x004fe80000000200 */
[----:B------:R-:W-:Y:S04]  /*14d00*/  LDSM.16.M88.4 R68, [R28+0x42000] ;  /* 0x042000001c44783b */ /* 0x000fe80000000200 */
[----:B---3--:R-:W0:Y:S04]  /*14d10*/  LDSM.16.M88.4 R100, [R4+0x44000] ;  /* 0x044000000464783b */ /* 0x008e280000000200 */
[----:B------:R-:W1:Y:S04]  /*14d20*/  LDSM.16.M88.4 R72, [R4+0x44400] ;  /* 0x044400000448783b */ /* 0x000e680000000200 */
[----:B------:R-:W4:Y:S04]  /*14d30*/  LDSM.16.M88.4 R92, [R4+0x44200] ;  /* 0x04420000045c783b */ /* 0x000f280000000200 */
[----:B------:R-:W2:Y:S01]  /*14d40*/  LDSM.16.M88.4 R76, [R4+0x44600] ;  /* 0x04460000044c783b */ /* 0x000ea20000000200 */
[C---:B0-----:R-:W-:Y:S08]  /*14d50*/  HMMA.16816.F32 R8, R100.reuse, R64, R8 ;  /* 0x000000406408723c */ /* 0x041ff00000001808 */
[C---:B------:R-:W-:Y:S08]  /*14d60*/  HMMA.16816.F32 R28, R100.reuse, R66, R12 ;  /* 0x00000042641c723c */ /* 0x040ff0000000180c */
[C---:B------:R-:W-:Y:S08]  /*14d70*/  HMMA.16816.F32 R12, R100.reuse, R68, R16 ;  /* 0x00000044640c723c */ /* 0x040ff00000001810 */
[----:B------:R-:W-:Y:S08]  /*14d80*/  HMMA.16816.F32 R16, R100, R70, R20 ;  /* 0x000000466410723c */ /* 0x000ff00000001814 */
[C---:B-1----:R-:W-:Y:S01]  /*14d90*/  HMMA.16816.F32 R20, R72.reuse, R64, R112 ;  /* 0x000000404814723c */ /* 0x042fe20000001870 */
[----:B------:R-:W-:Y:S04]  /*14da0*/  STL.64 [R1+0x1d0], R8 ;  /* 0x0001d00801007387 */ /* 0x000fe80000100a00 */
[----:B------:R-:W-:Y:S03]  /*14db0*/  STL.64 [R1+0x1d8], R10 ;  /* 0x0001d80a01007387 */ /* 0x000fe60000100a00 */
[----:B------:R-:W-:Y:S01]  /*14dc0*/  HMMA.16816.F32 R32, R72, R66, R104 ;  /* 0x000000424820723c */ /* 0x000fe20000001868 */
[----:B------:R-:W-:Y:S04]  /*14dd0*/  STL.64 [R1+0x1c0], R28 ;  /* 0x0001c01c01007387 */ /* 0x000fe80000100a00 */
[----:B------:R0:W-:Y:S01]  /*14de0*/  STL.64 [R1+0x1c8], R30 ;  /* 0x0001c81e01007387 */ /* 0x0001e20000100a00 */
[----:B------:R-:W-:-:S03]  /*14df0*/  MOV R112, R24 ;  /* 0x0000001800707202 */ /* 0x000fc60000000f00 */
[----:B------:R-:W-:Y:S04]  /*14e00*/  STL.64 [R1+0x1b0], R12 ;  /* 0x0001b00c01007387 */ /* 0x000fe80000100a00 */
[----:B------:R-:W-:Y:S01]  /*14e10*/  STL.64 [R1+0x1b8], R14 ;  /* 0x0001b80e01007387 */ /* 0x000fe20000100a00 */
[----:B0-----:R-:W-:Y:S03]  /*14e20*/  HMMA.16816.F32 R28, R72, R68, R108 ;  /* 0x00000044481c723c */ /* 0x001fe6000000186c */
[----:B------:R-:W-:Y:S01]  /*14e30*/  STL.64 [R1+0x130], R16 ;  /* 0x0001301001007387 */ /* 0x000fe20000100a00 */
[----:B------:R-:W-:-:S03]  /*14e40*/  MOV R113, R25 ;  /* 0x0000001900717202 */ /* 0x000fc60000000f00 */
[----:B------:R-:W-:Y:S01]  /*14e50*/  STL.64 [R1+0x138], R18 ;  /* 0x0001381201007387 */ /* 0x000fe20000100a00 */
[----:B------:R-:W-:-:S03]  /*14e60*/  IMAD.MOV.U32 R114, RZ, RZ, R26 ;  /* 0x000000ffff727224 */ /* 0x000fc600078e001a */
[----:B------:R-:W3:Y:S01]  /*14e70*/  LDL.LU R24, [R1+0x7c0] ;  /* 0x0007c00001187983 */ /* 0x000ee20000300800 */
[----:B------:R-:W-:-:S03]  /*14e80*/  MOV R115, R27 ;  /* 0x0000001b00737202 */ /* 0x000fc60000000f00 */
[----:B------:R-:W-:Y:S04]  /*14e90*/  STL.64 [R1+0x230], R20 ;  /* 0x0002301401007387 */ /* 0x000fe80000100a00 */
[----:B------:R-:W-:Y:S04]  /*14ea0*/  STL.64 [R1+0x238], R22 ;  /* 0x0002381601007387 */ /* 0x000fe80000100a00 */
[----:B------:R-:W2:Y:S04]  /*14eb0*/  LDL.LU R25, [R1+0x7bc] ;  /* 0x0007bc0001197983 */ /* 0x000ea80000300800 */
[----:B------:R-:W2:Y:S04]  /*14ec0*/  LDL.LU R26, [R1+0x7b8] ;  /* 0x0007b800011a7983 */ /* 0x000ea80000300800 */
[----:B------:R-:W2:Y:S01]  /*14ed0*/  LDL.LU R27, [R1+0x7b4] ;  /* 0x0007b400011b7983 */ /* 0x000ea20000300800 */
[----:B----4-:R-:W-:Y:S01]  /*14ee0*/  HMMA.16816.F32 R88, R92, R64, R88 ;  /* 0x000000405c58723c */ /* 0x010fe20000001858 */
[----:B------:R-:W-:-:S07]  /*14ef0*/  MOV R105, R121 ;  /* 0x0000007900697202 */ /* 0x000fce0000000f00 */
[----:B------:R-:W-:Y:S01]  /*14f00*/  HMMA.16816.F32 R84, R92, R66, R84 ;  /* 0x000000425c54723c */ /* 0x000fe20000001854 */
[----:B------:R-:W-:-:S07]  /*14f10*/  IMAD.MOV.U32 R106, RZ, RZ, R122 ;  /* 0x000000ffff6a7224 */ /* 0x000fce00078e007a */
[C---:B------:R-:W-:Y:S08]  /*14f20*/  HMMA.16816.F32 R80, R92.reuse, R68, R80 ;  /* 0x000000445c50723c */ /* 0x040ff00000001850 */
[----:B------:R-:W-:Y:S01]  /*14f30*/  HMMA.16816.F32 R96, R92, R70, R96 ;  /* 0x000000465c60723c */ /* 0x000fe20000001860 */
[----:B------:R-:W4:Y:S04]  /*14f40*/  LDL R94, [R1+0x148] ;  /* 0x00014800015e7983 */ /* 0x000f280000100800 */
[----:B------:R-:W4:Y:S04]  /*14f50*/  LDL.LU R104, [R1+0x70] ;  /* 0x0000700001687983 */ /* 0x000f280000300800 */
[----:B------:R-:W-:Y:S04]  /*14f60*/  STL.64 [R1+0x10], R32 ;  /* 0x0000102001007387 */ /* 0x000fe80000100a00 */
[----:B------:R-:W-:Y:S01]  /*14f70*/  STL.64 [R1+0x18], R34 ;  /* 0x0000182201007387 */ /* 0x000fe20000100a00 */
[----:B------:R-:W-:-:S03]  /*14f80*/  MOV R107, R123 ;  /* 0x0000007b006b7202 */ /* 0x000fc60000000f00 */
[----:B------:R-:W-:Y:S04]  /*14f90*/  STL.64 [R1], R28 ;  /* 0x0000001c01007387 */ /* 0x000fe80000100a00 */
[----:B------:R0:W-:Y:S04]  /*14fa0*/  STL.64 [R1+0x8], R30 ;  /* 0x0000081e01007387 */ /* 0x0001e80000100a00 */
[----:B------:R-:W4:Y:S04]  /*14fb0*/  LDL.LU R121, [R1+0x7b0] ;  /* 0x0007b00001797983 */ /* 0x000f280000300800 */
[----:B------:R-:W4:Y:S04]  /*14fc0*/  LDL.LU R122, [R1+0x7ac] ;  /* 0x0007ac00017a7983 */ /* 0x000f280000300800 */
[----:B------:R-:W4:Y:S01]  /*14fd0*/  LDL.LU R123, [R1+0x7a8] ;  /* 0x0007a800017b7983 */ /* 0x000f220000300800 */
[----:B0-----:R-:W-:Y:S01]  /*14fe0*/  IMAD.MOV.U32 R30, RZ, RZ, R120 ;  /* 0x000000ffff1e7224 */ /* 0x001fe200078e0078 */
[----:B------:R-:W-:Y:S01]  /*14ff0*/  MOV R108, R119 ;  /* 0x00000077006c7202 */ /* 0x000fe20000000f00 */
[----:B------:R-:W-:Y:S01]  /*15000*/  IMAD.MOV.U32 R110, RZ, RZ, R117 ;  /* 0x000000ffff6e7224 */ /* 0x000fe200078e0075 */
[----:B------:R-:W-:Y:S01]  /*15010*/  MOV R109, R118 ;  /* 0x00000076006d7202 */ /* 0x000fe20000000f00 */
[----:B------:R-:W0:Y:S01]  /*15020*/  LDSM.16.M88.4 R8, [R4+0x44800] ;  /* 0x044800000408783b */ /* 0x000e220000000200 */
[----:B------:R-:W-:-:S03]  /*15030*/  MOV R111, R116 ;  /* 0x00000074006f7202 */ /* 0x000fc60000000f00 */
[----:B------:R-:W1:Y:S04]  /*15040*/  LDSM.16.M88.4 R12, [R4+0x44a00] ;  /* 0x044a0000040c783b */ /* 0x000e680000000200 */
[----:B------:R-:W0:Y:S04]  /*15050*/  LDSM.16.M88.4 R16, [R4+0x44c00] ;  /* 0x044c00000410783b */ /* 0x000e280000000200 */
[----:B------:R-:W0:Y:S01]  /*15060*/  LDSM.16.M88.4 R20, [R4+0x44e00] ;  /* 0x044e00000414783b */ /* 0x000e220000000200 */
[----:B---3--:R-:W-:-:S03]  /*15070*/  MOV R35, R24 ;  /* 0x0000001800237202 */ /* 0x008fc60000000f00 */
[----:B------:R-:W3:Y:S01]  /*15080*/  LDL.LU R24, [R1+0xd0] ;  /* 0x0000d00001187983 */ /* 0x000ee20000300800 */
[----:B--2---:R-:W-:-:S03]  /*15090*/  MOV R34, R25 ;  /* 0x0000001900227202 */ /* 0x004fc60000000f00 */
[----:B------:R-:W3:Y:S01]  /*150a0*/  LDL.LU R25, [R1+0xd4] ;  /* 0x0000d40001197983 */ /* 0x000ee20000300800 */
[----:B------:R-:W-:-:S03]  /*150b0*/  IMAD.MOV.U32 R33, RZ, RZ, R26 ;  /* 0x000000ffff217224 */ /* 0x000fc600078e001a */
[----:B------:R-:W3:Y:S01]  /*150c0*/  LDL.LU R26, [R1+0xd8] ;  /* 0x0000d800011a7983 */ /* 0x000ee20000300800 */
[----:B------:R-:W-:-:S03]  /*150d0*/  MOV R32, R27 ;  /* 0x0000001b00207202 */ /* 0x000fc60000000f00 */
[----:B------:R-:W3:Y:S04]  /*150e0*/  LDL.LU R27, [R1+0xdc] ;  /* 0x0000dc00011b7983 */ /* 0x000ee80000300800 */
        /* <DEDUP_REMOVED lines=8> */
[----:B------:R-:W0:Y:S04]  /*15170*/  LDL.LU R44, [R1+0xc0] ;  /* 0x0000c000012c7983 */ /* 0x000e280000300800 */
[----:B------:R-:W0:Y:S04]  /*15180*/  LDL.LU R45, [R1+0xc4] ;  /* 0x0000c400012d7983 */ /* 0x000e280000300800 */
[----:B------:R-:W0:Y:S04]  /*15190*/  LDL.LU R46, [R1+0xc8] ;  /* 0x0000c800012e7983 */ /* 0x000e280000300800 */
[----:B------:R-:W0:Y:S04]  /*151a0*/  LDL.LU R47, [R1+0xcc] ;  /* 0x0000cc00012f7983 */ /* 0x000e280000300800 */
[----:B------:R-:W2:Y:S01]  /*151b0*/  LDL.LU R36, [R1+0xa0] ;  /* 0x0000a00001247983 */ /* 0x000ea20000300800 */
[----:B----4-:R-:W-:-:S03]  /*151c0*/  MOV R28, R122 ;  /* 0x0000007a001c7202 */ /* 0x010fc60000000f00 */
[----:B------:R-:W4:Y:S01]  /*151d0*/  LDL.LU R37, [R1+0xa4] ;  /* 0x0000a40001257983 */ /* 0x000f220000300800 */
[----:B------:R-:W-:Y:S01]  /*151e0*/  IMAD.MOV.U32 R39, RZ, RZ, R123 ;  /* 0x000000ffff277224 */ /* 0x000fe200078e007b */
[----:B------:R-:W-:Y:S02]  /*151f0*/  MOV R29, R121 ;  /* 0x00000079001d7202 */ /* 0x000fe40000000f00 */
[----:B------:R-:W4:Y:S04]  /*15200*/  LDL.LU R38, [R1+0xa8] ;  /* 0x0000a80001267983 */ /* 0x000f280000300800 */
[----:B------:R-:W4:Y:S04]  /*15210*/  LDL.LU R123, [R1+0x7a4] ;  /* 0x0007a400017b7983 */ /* 0x000f280000300800 */
[----:B------:R-:W4:Y:S04]  /*15220*/  LDL.LU R122, [R1+0x7a0] ;  /* 0x0007a000017a7983 */ /* 0x000f280000300800 */
[----:B------:R-:W4:Y:S04]  /*15230*/  LDL.LU R121, [R1+0x79c] ;  /* 0x00079c0001797983 */ /* 0x000f280000300800 */
[----:B------:R-:W4:Y:S04]  /*15240*/  LDL.LU R120, [R1+0x798] ;  /* 0x0007980001787983 */ /* 0x000f280000300800 */
[----:B------:R-:W1:Y:S04]  /*15250*/  LDL.LU R31, [R1+0x8c] ;  /* 0x00008c00011f7983 */ /* 0x000e680000300800 */
[----:B------:R-:W4:Y:S04]  /*15260*/  LDL.LU R119, [R1+0x794] ;  /* 0x0007940001777983 */ /* 0x000f280000300800 */
[----:B------:R-:W4:Y:S04]  /*15270*/  LDL.LU R118, [R1+0x790] ;  /* 0x0007900001767983 */ /* 0x000f280000300800 */
[----:B------:R-:W4:Y:S04]  /*15280*/  LDL.LU R117, [R1+0x78c] ;  /* 0x00078c0001757983 */ /* 0x000f280000300800 */
[----:B------:R-:W4:Y:S04]  /*15290*/  LDL.LU R116, [R1+0x788] ;  /* 0x0007880001747983 */ /* 0x000f280000300800 */
[----:B------:R-:W4:Y:S01]  /*152a0*/  LDL.LU R102, [R1+0x4d4] ;  /* 0x0004d40001667983 */ /* 0x000f220000300800 */
[C---:B---3--:R-:W-:Y:S08]  /*152b0*/  HMMA.16816.F32 R24, R76.reuse, R68, R24 ;  /* 0x000000444c18723c */ /* 0x048ff00000001818 */
[----:B--2---:R-:W-:Y:S08]  /*152c0*/  HMMA.16816.F32 R48, R76, R66, R48 ;  /* 0x000000424c30723c */ /* 0x004ff00000001830 */
[----:B----4-:R-:W-:Y:S01]  /*152d0*/  HMMA.16816.F32 R72, R72, R70, R120 ;  /* 0x000000464848723c */ /* 0x010fe20000001878 */
[----:B------:R-:W2:Y:S11]  /*152e0*/  LDL.LU R120, [R1+0x30] ;  /* 0x0000300001787983 */ /* 0x000eb60000300800 */
[----:B------:R-:W-:Y:S11]  /*152f0*/  @!UPT UIADD3 URZ, URZ, URZ, URZ ;  /* 0x0000003f3f3ff290 */ /* 0x000ff6000fffe03f */
[----:B------:R-:W-:Y:S04]  /*15300*/  STL.64 [R1+0x220], R72 ;  /* 0x0002204801007387 */ /* 0x000fe80000100a00 */
[----:B------:R3:W-:Y:S01]  /*15310*/  STL.64 [R1+0x228], R74 ;  /* 0x0002284a01007387 */ /* 0x0007e20000100a00 */
[----:B------:R-:W-:Y:S01]  /*15320*/  MOV R122, R6 ;  /* 0x00000006007a7202 */ /* 0x000fe20000000f00 */
[----:B------:R-:W-:Y:S02]  /*15330*/  IMAD.MOV.U32 R123, RZ, RZ, R125 ;  /* 0x000000ffff7b7224 */ /* 0x000fe400078e007d */
[----:B------:R-:W2:Y:S04]  /*15340*/  LDL.LU R121, [R1+0x34] ;  /* 0x0000340001797983 */ /* 0x000ea80000300800 */
[----:B------:R-:W4:Y:S01]  /*15350*/  LDL.LU R6, [R1+0x784] ;  /* 0x0007840001067983 */ /* 0x000f220000300800 */
[----:B---3--:R-:W-:Y:S03]  /*15360*/  HMMA.16816.F32 R72, R76, R64, R116 ;  /* 0x000000404c48723c */ /* 0x008fe60000001874 */
[----:B------:R-:W3:Y:S04]  /*15370*/  LDL.LU R125, [R1+0x780] ;  /* 0x00078000017d7983 */ /* 0x000ee80000300800 */
[----:B------:R-:W2:Y:S01]  /*15380*/  LDL.LU R116, [R1+0x40] ;  /* 0x0000400001747983 */ /* 0x000ea20000300800 */
[----:B------:R-:W-:-:S02]  /*15390*/  MOV R118, R124 ;  /* 0x0000007c00767202 */ /* 0x000fc40000000f00 */
[----:B------:R-:W-:Y:S11]  /*153a0*/  MOV R119, R7 ;  /* 0x0000000700777202 */ /* 0x000ff60000000f00 */
[----:B------:R-:W-:Y:S02]  /*153b0*/  @!UPT UIADD3 URZ, URZ, URZ, URZ ;  /* 0x0000003f3f3ff290 */ /* 0x000fe4000fffe03f */
[----:B------:R-:W-:Y:S04]  /*153c0*/  STL.64 [R1+0x1e0], R72 ;  /* 0x0001e04801007387 */ /* 0x000fe80000100a00 */
[----:B------:R-:W-:Y:S04]  /*153d0*/  STL.64 [R1+0x1e8], R74 ;  /* 0x0001e84a01007387 */ /* 0x000fe80000100a00 */
[----:B------:R-:W2:Y:S04]  /*153e0*/  LDL.LU R117, [R1+0x44] ;  /* 0x0000440001757983 */ /* 0x000ea80000300800 */
[----:B------:R-:W2:Y:S04]  /*153f0*/  LDL.LU R124, [R1+0x77c] ;  /* 0x00077c00017c7983 */ /* 0x000ea80000300800 */
[----:B------:R-:W2:Y:S04]  /*15400*/  LDL.LU R7, [R1+0x778] ;  /* 0x0007780001077983 */ /* 0x000ea80000300800 */
[----:B------:R-:W-:Y:S04]  /*15410*/  STL.64 [R1+0xe0], R48 ;  /* 0x0000e03001007387 */ /* 0x000fe80000100a00 */
[----:B------:R1:W-:Y:S01]  /*15420*/  STL.64 [R1+0xe8], R50 ;  /* 0x0000e83201007387 */ /* 0x0003e20000100a00 */
[C---:B0-----:R-:W-:Y:S03]  /*15430*/  HMMA.16816.F32 R44, R8.reuse, R64, R44 ;  /* 0x00000040082c723c */ /* 0x041fe6000000182c */
[----:B------:R-:W0:Y:S04]  /*15440*/  LDSM.16.M88.4 R72, [R4+0x45000] ;  /* 0x045000000448783b */ /* 0x000e280000000200 */
[----:B-1----:R-:W2:Y:S04]  /*15450*/  LDL.LU.64 R50, [R1+0x770] ;  /* 0x0007700001327983 */ /* 0x002ea80000300a00 */
[----:B------:R-:W2:Y:S04]  /*15460*/  LDL.LU.64 R48, [R1+0x768] ;  /* 0x0007680001307983 */ /* 0x000ea80000300a00 */
[----:B------:R-:W-:Y:S04]  /*15470*/  STL.64 [R1+0xd0], R24 ;  /* 0x0000d01801007387 */ /* 0x000fe80000100a00 */
[----:B------:R1:W-:Y:S04]  /*15480*/  STL.64 [R1+0xd8], R26 ;  /* 0x0000d81a01007387 */ /* 0x0003e80000100a00 */
[----:B-1----:R-:W2:Y:S04]  /*15490*/  LDL.LU.64 R26, [R1+0x760] ;  /* 0x00076000011a7983 */ /* 0x002ea80000300a00 */
[----:B------:R-:W2:Y:S01]  /*154a0*/  LDL.LU.64 R24, [R1+0x758] ;  /* 0x0007580001187983 */ /* 0x000ea20000300a00 */
[C---:B------:R-:W-:Y:S08]  /*154b0*/  HMMA.16816.F32 R40, R8.reuse, R66, R40 ;  /* 0x000000420828723c */ /* 0x040ff00000001828 */
[C---:B------:R-:W-:Y:S08]  /*154c0*/  HMMA.16816.F32 R36, R8.reuse, R68, R36 ;  /* 0x000000440824723c */ /* 0x040ff00000001824 */
[-C--:B------:R-:W-:Y:S08]  /*154d0*/  HMMA.16816.F32 R8, R8, R70.reuse, R32 ;  /* 0x000000460808723c */ /* 0x080ff00000001820 */
[----:B--2---:R-:W-:Y:S01]  /*154e0*/  HMMA.16816.F32 R24, R76, R70, R24 ;  /* 0x000000464c18723c */ /* 0x004fe20000001818 */
[----:B------:R-:W2:Y:S06]  /*154f0*/  LDL.LU R76, [R1+0xf0] ;  /* 0x0000f000014c7983 */ /* 0x000eac0000300800 */
[----:B------:R-:W-:Y:S01]  /*15500*/  IMAD.MOV.U32 R77, RZ, RZ, R7 ;  /* 0x000000ffff4d7224 */ /* 0x000fe200078e0007 */
[----:B----4-:R-:W-:Y:S01]  /*15510*/  MOV R78, R6 ;  /* 0x00000006004e7202 */ /* 0x010fe20000000f00 */
[----:B------:R-:W4:Y:S01]  /*15520*/  LDL.LU R7, [R1+0x750] ;  /* 0x0007500001077983 */ /* 0x000f220000300800 */
[----:B------:R-:W-:-:S03]  /*15530*/  MOV R79, R3 ;  /* 0x00000003004f7202 */ /* 0x000fc60000000f00 */
[----:B------:R-:W2:Y:S04]  /*15540*/  LDL.LU R6, [R1+0x74c] ;  /* 0x00074c0001067983 */ /* 0x000ea80000300800 */
[----:B------:R-:W2:Y:S04]  /*15550*/  LDL.LU R3, [R1+0x748] ;  /* 0x0007480001037983 */ /* 0x000ea80000300800 */
[----:B------:R-:W-:Y:S04]  /*15560*/  STL.64 [R1+0xc0], R44 ;  /* 0x0000c02c01007387 */ /* 0x000fe80000100a00 */
[----:B------:R1:W-:Y:S04]  /*15570*/  STL.64 [R1+0xc8], R46 ;  /* 0x0000c82e01007387 */ /* 0x0003e80000100a00 */
[----:B-1----:R-:W3:Y:S04]  /*15580*/  LDL.LU.64 R46, [R1+0x740] ;  /* 0x00074000012e7983 */ /* 0x002ee80000300a00 */
[----:B------:R-:W3:Y:S04]  /*15590*/  LDL.LU.64 R44, [R1+0x738] ;  /* 0x00073800012c7983 */ /* 0x000ee80000300a00 */
[----:B------:R-:W-:Y:S04]  /*155a0*/  STL.64 [R1+0xb0], R40 ;  /* 0x0000b02801007387 */ /* 0x000fe80000100a00 */
[----:B------:R1:W-:Y:S04]  /*155b0*/  STL.64 [R1+0xb8], R42 ;  /* 0x0000b82a01007387 */ /* 0x0003e80000100a00 */
[----:B-1----:R-:W3:Y:S04]  /*155c0*/  LDL.LU.64 R42, [R1+0x730] ;  /* 0x00073000012a7983 */ /* 0x002ee80000300a00 */
[----:B------:R-:W3:Y:S04]  /*155d0*/  LDL.LU.64 R40, [R1+0x728] ;  /* 0x0007280001287983 */ /* 0x000ee80000300a00 */
[----:B------:R-:W3:Y:S04]  /*155e0*/  LDL R95, [R1+0x124] ;  /* 0x00012400015f7983 */ /* 0x000ee80000100800 */
[----:B------:R-:W-:Y:S04]  /*155f0*/  STL.64 [R1+0xa0], R36 ;  /* 0x0000a02401007387 */ /* 0x000fe80000100a00 */
[----:B------:R1:W-:Y:S04]  /*15600*/  STL.64 [R1+0xa8], R38 ;  /* 0x0000a82601007387 */ /* 0x0003e80000100a00 */
[----:B-1----:R-:W3:Y:S04]  /*15610*/  LDL.LU.64 R38, [R1+0x720] ;  /* 0x0007200001267983 */ /* 0x002ee80000300a00 */
[----:B------:R-:W3:Y:S04]  /*15620*/  LDL.LU.64 R36, [R1+0x718] ;  /* 0x0007180001247983 */ /* 0x000ee80000300a00 */
[----:B------:R-:W0:Y:S04]  /*15630*/  LDL.LU.64 R34, [R1+0x710] ;  /* 0x0007100001227983 */ /* 0x000e280000300a00 */
[----:B------:R-:W0:Y:S04]  /*15640*/  LDL.LU.64 R32, [R1+0x708] ;  /* 0x0007080001207983 */ /* 0x000e280000300a00 */
[----:B------:R1:W-:Y:S04]  /*15650*/  STL.64 [R1+0x90], R8 ;  /* 0x0000900801007387 */ /* 0x0003e80000100a00 */
[----:B------:R1:W-:Y:S04]  /*15660*/  STL.64 [R1+0x98], R10 ;  /* 0x0000980a01007387 */ /* 0x0003e80000100a00 */
[----:B-1----:R-:W3:Y:S04]  /*15670*/  LDL.LU R8, [R1+0x50] ;  /* 0x0000500001087983 */ /* 0x002ee80000300800 */
[----:B------:R-:W3:Y:S04]  /*15680*/  LDL.LU R9, [R1+0x54] ;  /* 0x0000540001097983 */ /* 0x000ee80000300800 */
[----:B------:R-:W3:Y:S01]  /*15690*/  LDL.LU R10, [R1+0x58] ;  /* 0x00005800010a7983 */ /* 0x000ee20000300800 */
[C---:B------:R-:W-:Y:S08]  /*156a0*/  HMMA.16816.F32 R28, R12.reuse, R64, R28 ;  /* 0x000000400c1c723c */ /* 0x040ff0000000181c */
[C---:B------:R-:W-:Y:S08]  /*156b0*/  HMMA.16816.F32 R104, R12.reuse, R66, R104 ;  /* 0x000000420c68723c */ /* 0x040ff00000001868 */
[----:B------:R-:W-:Y:S01]  /*156c0*/  HMMA.16816.F32 R108, R12, R68, R108 ;  /* 0x000000440c6c723c */ /* 0x000fe2000000186c */
[----:B--2---:R-:W-:-:S02]  /*156d0*/  IMAD.MOV.U32 R11, RZ, RZ, R3 ;  /* 0x000000ffff0b7224 */ /* 0x004fc400078e0003 */
[----:B------:R-:W2:Y:S04]  /*156e0*/  LDL.LU R3, [R1+0x700] ;  /* 0x0007000001037983 */ /* 0x000ea80000300800 */
[----:B------:R-:W-:Y:S04]  /*156f0*/  STL.64 [R1+0x80], R28 ;  /* 0x0000801c01007387 */ /* 0x000fe80000100a00 */
[----:B------:R1:W-:Y:S04]  /*15700*/  STL.64 [R1+0x88], R30 ;  /* 0x0000881e01007387 */ /* 0x0003e80000100a00 */
[----:B-1----:R-:W2:Y:S04]  /*15710*/  LDL.LU.64 R30, [R1+0x6f8] ;  /* 0x0006f800011e7983 */ /* 0x002ea80000300a00 */
[----:B------:R-:W2:Y:S04]  /*15720*/  LDL.LU.64 R28, [R1+0x6f0] ;  /* 0x0006f000011c7983 */ /* 0x000ea80000300a00 */
[----:B------:R-:W-:Y:S04]  /*15730*/  STL.64 [R1+0x70], R104 ;  /* 0x0000706801007387 */ /* 0x000fe80000100a00 */
[----:B------:R1:W-:Y:S04]  /*15740*/  STL.64 [R1+0x78], R106 ;  /* 0x0000786a01007387 */ /* 0x0003e80000100a00 */
[----:B-1----:R-:W2:Y:S04]  /*15750*/  LDL.LU.64 R106, [R1+0x6e8] ;  /* 0x0006e800016a7983 */ /* 0x002ea80000300a00 */
[----:B------:R-:W2:Y:S04]  /*15760*/  LDL.LU.64 R104, [R1+0x6e0] ;  /* 0x0006e00001687983 */ /* 0x000ea80000300a00 */
[----:B------:R-:W2:Y:S04]  /*15770*/  LDL R100, [R1+0x120] ;  /* 0x0001200001647983 */ /* 0x000ea80000100800 */
[----:B------:R-:W-:Y:S04]  /*15780*/  STL.64 [R1+0x60], R108 ;  /* 0x0000606c01007387 */ /* 0x000fe80000100a00 */
[----:B------:R1:W-:Y:S04]  /*15790*/  STL.64 [R1+0x68], R110 ;  /* 0x0000686e01007387 */ /* 0x0003e80000100a00 */
[----:B-1----:R-:W2:Y:S04]  /*157a0*/  LDL.LU.64 R110, [R1+0x6d8] ;  /* 0x0006d800016e7983 */ /* 0x002ea80000300a00 */
[----:B------:R-:W2:Y:S01]  /*157b0*/  LDL.LU.64 R108, [R1+0x6d0] ;  /* 0x0006d000016c7983 */ /* 0x000ea20000300a00 */
[----:B---3--:R-:W-:Y:S07]  /*157c0*/  HMMA.16816.F32 R8, R12, R70, R8 ;  /* 0x000000460c08723c */ /* 0x008fee0000001808 */
[----:B------:R-:W-:Y:S01]  /*157d0*/  MOV R12, R6 ;  /* 0x00000006000c7202 */ /* 0x000fe20000000f00 */
[----:B------:R-:W-:Y:S01]  /*157e0*/  IMAD.MOV.U32 R14, RZ, RZ, R124 ;  /* 0x000000ffff0e7224 */ /* 0x000fe200078e007c */
[----:B----4-:R-:W-:Y:S01]  /*157f0*/  MOV R13, R7 ;  /* 0x00000007000d7202 */ /* 0x010fe20000000f00 */
[----:B------:R-:W3:Y:S01]  /*15800*/  LDL.LU R6, [R1+0x6cc] ;  /* 0x0006cc0001067983 */ /* 0x000ee20000300800 */
[----:B------:R-:W-:-:S07]  /*15810*/  MOV R15, R125 ;  /* 0x0000007d000f7202 */ /* 0x000fce0000000f00 */
[C---:B------:R-:W-:Y:S05]  /*15820*/  HMMA.16816.F32 R12, R16.reuse, R64, R12 ;  /* 0x00000040100c723c */ /* 0x040fea000000180c */
[----:B------:R-:W-:Y:S04]  /*15830*/  STL.64 [R1+0x50], R8 ;  /* 0x0000500801007387 */ /* 0x000fe80000100a00 */
[----:B------:R-:W-:Y:S04]  /*15840*/  STL.64 [R1+0x58], R10 ;  /* 0x0000580a01007387 */ /* 0x000fe80000100a00 */
[----:B------:R-:W4:Y:S04]  /*15850*/  LDL.LU R7, [R1+0x6c8] ;  /* 0x0006c80001077983 */ /* 0x000f280000300800 */
[----:B------:R-:W3:Y:S04]  /*15860*/  LDL.LU R124, [R1+0x6c4] ;  /* 0x0006c400017c7983 */ /* 0x000ee80000300800 */
[----:B------:R-:W3:Y:S04]  /*15870*/  LDL.LU R125, [R1+0x6c0] ;  /* 0x0006c000017d7983 */ /* 0x000ee80000300800 */
[----:B------:R-:W3:Y:S04]  /*15880*/  LDL.LU R93, [R1+0x4d8] ;  /* 0x0004d800015d7983 */ /* 0x000ee80000300800 */
[----:B------:R-:W-:Y:S04]  /*15890*/  STL.64 [R1+0x100], R12 ;  /* 0x0001000c01007387 */ /* 0x000fe80000100a00 */
[----:B------:R1:W-:Y:S04]  /*158a0*/  STL.64 [R1+0x108], R14 ;  /* 0x0001080e01007387 */ /* 0x0003e80000100a00 */
[----:B------:R-:W0:Y:S01]  /*158b0*/  LDSM.16.M88.4 R8, [R4+0x45200] ;  /* 0x045200000408783b */ /* 0x000e220000000200 */
[C---:B-1----:R-:W-:Y:S08]  /*158c0*/  HMMA.16816.F32 R12, R16.reuse, R66, R76 ;  /* 0x00000042100c723c */ /* 0x042ff0000000184c */
[C---:B------:R-:W-:Y:S11]  /*158d0*/  HMMA.16816.F32 R76, R16.reuse, R68, R116 ;  /* 0x00000044104c723c */ /* 0x040ff60000001874 */
[----:B------:R-:W-:Y:S04]  /*158e0*/  @!UPT UIADD3 URZ, URZ, URZ, URZ ;  /* 0x0000003f3f3ff290 */ /* 0x000fe8000fffe03f */
[----:B------:R-:W-:Y:S04]  /*158f0*/  STL.64 [R1+0xf0], R12 ;  /* 0x0000f00c01007387 */ /* 0x000fe80000100a00 */
[----:B------:R1:W-:Y:S02]  /*15900*/  STL.64 [R1+0xf8], R14 ;  /* 0x0000f80e01007387 */ /* 0x0003e40000100a00 */
[----:B-1----:R-:W-:Y:S08]  /*15910*/  HMMA.16816.F32 R12, R16, R70, R120 ;  /* 0x00000046100c723c */ /* 0x002ff00000001878 */
[C---:B------:R-:W-:Y:S01]  /*15920*/  HMMA.16816.F32 R16, R20.reuse, R64, R112 ;  /* 0x000000401410723c */ /* 0x040fe20000001870 */
[----:B------:R-:W-:Y:S04]  /*15930*/  STL.64 [R1+0x40], R76 ;  /* 0x0000404c01007387 */ /* 0x000fe80000100a00 */
[----:B------:R-:W-:Y:S10]  /*15940*/  STL.64 [R1+0x48], R78 ;  /* 0x0000484e01007387 */ /* 0x000ff40000100a00 */
[----:B------:R-:W-:Y:S04]  /*15950*/  STL.64 [R1+0x30], R12 ;  /* 0x0000300c01007387 */ /* 0x000fe80000100a00 */
[----:B------:R-:W-:Y:S04]  /*15960*/  STL.64 [R1+0x38], R14 ;  /* 0x0000380e01007387 */ /* 0x000fe80000100a00 */
[----:B------:R-:W-:Y:S04]  /*15970*/  STL.64 [R1+0x20], R16 ;  /* 0x0000201001007387 */ /* 0x000fe80000100a00 */
[----:B------:R2:W-:Y:S02]  /*15980*/  STL.64 [R1+0x28], R18 ;  /* 0x0000281201007387 */ /* 0x0005e40000100a00 */
[C---:B--2---:R-:W-:Y:S08]  /*15990*/  HMMA.16816.F32 R16, R20.reuse, R70, R28 ;  /* 0x000000461410723c */ /* 0x044ff0000000181c */
[C---:B------:R-:W-:Y:S08]  /*159a0*/  HMMA.16816.F32 R12, R20.reuse, R68, R104 ;  /* 0x00000044140c723c */ /* 0x040ff00000001868 */
[----:B------:R-:W-:Y:S08]  /*159b0*/  HMMA.16816.F32 R76, R20, R66, R108 ;  /* 0x00000042144c723c */ /* 0x000ff0000000186c */
[C---:B0-----:R-:W-:Y:S11]  /*159c0*/  HMMA.16816.F32 R20, R72.reuse, R64, R32 ;  /* 0x000000404814723c */ /* 0x041ff60000001820 */
[----:B------:R-:W-:Y:S04]  /*159d0*/  @!UPT UIADD3 URZ, URZ, URZ, URZ ;  /* 0x0000003f3f3ff290 */ /* 0x000fe8000fffe03f */
[----:B------:R-:W-:Y:S04]  /*159e0*/  STL.64 [R1+0x260], R76 ;  /* 0x0002604c01007387 */ /* 0x000fe80000100a00 */
[----:B------:R-:W-:Y:S04]  /*159f0*/  STL.64 [R1+0x268], R78 ;  /* 0x0002684e01007387 */ /* 0x000fe80000100a00 */
[----:B------:R-:W2:Y:S04]  /*15a00*/  LDL.LU R103, [R1+0x4dc] ;  /* 0x0004dc0001677983 */ /* 0x000ea80000300800 */
[----:B------:R-:W-:Y:S04]  /*15a10*/  STL.64 [R1+0x250], R12 ;  /* 0x0002500c01007387 */ /* 0x000fe80000100a00 */
[----:B------:R-:W-:Y:S04]  /*15a20*/  STL.64 [R1+0x258], R14 ;  /* 0x0002580e01007387 */ /* 0x000fe80000100a00 */
[----:B------:R-:W-:Y:S04]  /*15a30*/  STL.64 [R1+0x240], R16 ;  /* 0x0002401001007387 */ /* 0x000fe80000100a00 */
[----:B------:R0:W-:Y:S04]  /*15a40*/  STL.64 [R1+0x248], R18 ;  /* 0x0002481201007387 */ /* 0x0001e80000100a00 */
[----:B------:R-:W1:Y:S04]  /*15a50*/  LDSM.16.M88.4 R12, [R4+0x45400] ;  /* 0x04540000040c783b */ /* 0x000e680000000200 */
[----:B0-----:R-:W2:Y:S04]  /*15a60*/  LDL.LU R18, [R1+0x46c] ;  /* 0x00046c0001127983 */ /* 0x001ea80000300800 */
[----:B------:R-:W-:Y:S04]  /*15a70*/  STL.64 [R1+0x2e0], R20 ;  /* 0x0002e01401007387 */ /* 0x000fe80000100a00 */
[----:B------:R0:W-:Y:S04]  /*15a80*/  STL.64 [R1+0x2e8], R22 ;  /* 0x0002e81601007387 */ /* 0x0001e80000100a00 */
[----:B------:R-:W2:Y:S04]  /*15a90*/  LDL.LU R19, [R1+0x468] ;  /* 0x0004680001137983 */ /* 0x000ea80000300800 */
[----:B------:R-:W3:Y:S01]  /*15aa0*/  LDL.LU R29, [R1+0x460] ;  /* 0x00046000011d7983 */ /* 0x000ee20000300800 */
[C---:B0-----:R-:W-:Y:S03]  /*15ab0*/  HMMA.16816.F32 R20, R72.reuse, R66, R36 ;  /* 0x000000424814723c */ /* 0x041fe60000001824 */
[----:B------:R-:W4:Y:S11]  /*15ac0*/  LDL.LU R28, [R1+0x464] ;  /* 0x00046400011c7983 */ /* 0x000f360000300800 */
[----:B------:R-:W-:Y:S09]  /*15ad0*/  @!UPT UIADD3 URZ, URZ, URZ, URZ ;  /* 0x0000003f3f3ff290 */ /* 0x000ff2000fffe03f */
[----:B------:R-:W-:Y:S04]  /*15ae0*/  STL.64 [R1+0x2d0], R20 ;  /* 0x0002d01401007387 */ /* 0x000fe80000100a00 */
[----:B------:R0:W-:Y:S04]  /*15af0*/  STL.64 [R1+0x2d8], R22 ;  /* 0x0002d81601007387 */ /* 0x0001e80000100a00 */
[----:B------:R-:W4:Y:S04]  /*15b00*/  LDL.LU R32, [R1+0x450] ;  /* 0x0004500001207983 */ /* 0x000f280000300800 */
[----:B------:R-:W4:Y:S01]  /*15b10*/  LDL.LU R33, [R1+0x454] ;  /* 0x0004540001217983 */ /* 0x000f220000300800 */
[C---:B0-----:R-:W-:Y:S03]  /*15b20*/  HMMA.16816.F32 R20, R72.reuse, R68, R40 ;  /* 0x000000444814723c */ /* 0x041fe60000001828 */
[----:B------:R-:W4:Y:S11]  /*15b30*/  LDL.LU R34, [R1+0x458] ;  /* 0x0004580001227983 */ /* 0x000f360000300800 */
[----:B------:R-:W-:Y:S09]  /*15b40*/  @!UPT UIADD3 URZ, URZ, URZ, URZ ;  /* 0x0000003f3f3ff290 */ /* 0x000ff2000fffe03f */
[----:B------:R-:W-:Y:S04]  /*15b50*/  STL.64 [R1+0x2c0], R20 ;  /* 0x0002c01401007387 */ /* 0x000fe80000100a00 */
[----:B------:R0:W-:Y:S02]  /*15b60*/  STL.64 [R1+0x2c8], R22 ;  /* 0x0002c81601007387 */ /* 0x0001e40000100a00 */
[----:B0-----:R-:W-:Y:S08]  /*15b70*/  HMMA.16816.F32 R20, R72, R70, R44 ;  /* 0x000000464814723c */ /* 0x001ff0000000182c */
[C---:B------:R-:W-:Y:S08]  /*15b80*/  HMMA.16816.F32 R40, R8.reuse, R64, R48 ;  /* 0x000000400828723c */ /* 0x040ff00000001830 */
[C---:B------:R-:W-:Y:S07]  /*15b90*/  HMMA.16816.F32 R36, R8.reuse, R66, R52 ;  /* 0x000000420824723c */ /* 0x040fee0000001834 */
[----:B------:R-:W-:Y:S04]  /*15ba0*/  STL.64 [R1+0x2b0], R20 ;  /* 0x0002b01401007387 */ /* 0x000fe80000100a00 */
[----:B------:R0:W-:Y:S02]  /*15bb0*/  STL.64 [R1+0x2b8], R22 ;  /* 0x0002b81601007387 */ /* 0x0001e40000100a00 */
[C---:B0-----:R-:W-:Y:S02]  /*15bc0*/  HMMA.16816.F32 R20, R8.reuse, R68, R56 ;  /* 0x000000440814723c */ /* 0x041fe40000001838 */
[----:B------:R-:W-:Y:S04]  /*15bd0*/  STL.64 [R1+0x2a0], R40 ;  /* 0x0002a02801007387 */ /* 0x000fe80000100a00 */
[----:B------:R-:W-:Y:S04]  /*15be0*/  STL.64 [R1+0x2a8], R42 ;  /* 0x0002a82a01007387 */ /* 0x000fe80000100a00 */
[----:B------:R-:W4:Y:S04]  /*15bf0*/  LDL R101, [R1+0x11c] ;  /* 0x00011c0001657983 */ /* 0x000f280000100800 */
[----:B------:R-:W-:Y:S01]  /*15c00*/  STL.64 [R1+0x290], R36 ;  /* 0x0002902401007387 */ /* 0x000fe20000100a00 */
[----:B------:R-:W-:Y:S03]  /*15c10*/  HMMA.16816.F32 R8, R8, R70, R60 ;  /* 0x000000460808723c */ /* 0x000fe6000000183c */
[----:B------:R-:W-:Y:S05]  /*15c20*/  STL.64 [R1+0x298], R38 ;  /* 0x0002982601007387 */ /* 0x000fea0000100a00 */
[----:B------:R0:W-:Y:S04]  /*15c30*/  STL.64 [R1+0x280], R20 ;  /* 0x0002801401007387 */ /* 0x0001e80000100a00 */
[----:B------:R0:W-:Y:S04]  /*15c40*/  STL.64 [R1+0x288], R22 ;  /* 0x0002881601007387 */ /* 0x0001e80000100a00 */
[----:B------:R-:W4:Y:S01]  /*15c50*/  LDL.LU R35, [R1+0x45c] ;  /* 0x00045c0001237983 */ /* 0x000f220000300800 */
[----:B------:R-:W-:-:S03]  /*15c60*/  FADD R16, -R94, R102 ;  /* 0x000000665e107221 */ /* 0x000fc60000000100 */
[----:B------:R-:W4:Y:S01]  /*15c70*/  LDL R102, [R1+0x118] ;  /* 0x0001180001667983 */ /* 0x000f220000100800 */
[----:B------:R-:W-:-:S06]  /*15c80*/  FMUL R16, R16, 1.4426950216293334961 ;  /* 0x3fb8aa3b10107820 */ /* 0x000fcc0000400000 */
[----:B------:R-:W2:Y:S01]  /*15c90*/  MUFU.EX2 R16, R16 ;  /* 0x0000001000107308 */ /* 0x000ea20000000800 */
[----:B------:R-:W-:Y:S04]  /*15ca0*/  STL.64 [R1+0x270], R8 ;  /* 0x0002700801007387 */ /* 0x000fe80000100a00 */
[----:B------:R2:W-:Y:S04]  /*15cb0*/  STL.64 [R1+0x278], R10 ;  /* 0x0002780a01007387 */ /* 0x0005e80000100a00 */
[----:B0-----:R-:W4:Y:S04]  /*15cc0*/  LDL.LU R20, [R1+0x440] ;  /* 0x0004400001147983 */ /* 0x001f280000300800 */
[----:B------:R-:W4:Y:S04]  /*15cd0*/  LDL.LU R21, [R1+0x444] ;  /* 0x0004440001157983 */ /* 0x000f280000300800 */
[----:B------:R-:W4:Y:S04]  /*15ce0*/  LDL.LU R22, [R1+0x448] ;  /* 0x0004480001167983 */ /* 0x000f280000300800 */
[----:B------:R-:W4:Y:S04]  /*15cf0*/  LDL.LU R23, [R1+0x44c] ;  /* 0x00044c0001177983 */ /* 0x000f280000300800 */
[----:B------:R-:W4:Y:S04]  /*15d00*/  LDL.LU R39, [R1+0x430] ;  /* 0x0004300001277983 */ /* 0x000f280000300800 */
[----:B------:R-:W4:Y:S04]  /*15d10*/  LDL.LU R38, [R1+0x434] ;  /* 0x0004340001267983 */ /* 0x000f280000300800 */
[----:B------:R-:W4:Y:S01]  /*15d20*/  LDL.LU R37, [R1+0x438] ;  /* 0x0004380001257983 */ /* 0x000f220000300800 */
[----:B--2---:R-:W-:-:S03]  /*15d30*/  FMUL R10, R16, R19 ;  /* 0x00000013100a7220 */ /* 0x004fc60000400000 */
[----:B------:R-:W2:Y:S01]  /*15d40*/  LDL.LU R19, [R1+0x43c] ;  /* 0x00043c0001137983 */ /* 0x000ea20000300800 */
[----:B------:R-:W-:Y:S02]  /*15d50*/  FMUL R11, R16, R18 ;  /* 0x00000012100b7220 */ /* 0x000fe40000400000 */
[C---:B---3--:R-:W-:Y:S01]  /*15d60*/  FMUL R8, R2.reuse, R29 ;  /* 0x0000001d02087220 */ /* 0x048fe20000400000 */
[----:B------:R-:W4:Y:S02]  /*15d70*/  LDL.LU R92, [R1+0x4e4] ;  /* 0x0004e400015c7983 */ /* 0x000f240000300800 */
[C---:B----4-:R-:W-:Y:S02]  /*15d80*/  FMUL R9, R2.reuse, R28 ;  /* 0x0000001c02097220 */ /* 0x050fe40000400000 */
[----:B------:R-:W4:Y:S04]  /*15d90*/  LDL.LU R50, [R1+0x420] ;  /* 0x0004200001327983 */ /* 0x000f280000300800 */
[----:B------:R-:W4:Y:S01]  /*15da0*/  LDL.LU R49, [R1+0x424] ;  /* 0x0004240001317983 */ /* 0x000f220000300800 */
[----:B-1----:R-:W-:Y:S01]  /*15db0*/  HMMA.16816.F32 R8, R12, R64, R8 ;  /* 0x000000400c08723c */ /* 0x002fe20000001808 */
[----:B------:R-:W-:-:S02]  /*15dc0*/  FMUL R32, R2, R32 ;  /* 0x0000002002207220 */ /* 0x000fc40000400000 */
[----:B------:R-:W-:Y:S02]  /*15dd0*/  FMUL R33, R2, R33 ;  /* 0x0000002102217220 */ /* 0x000fe40000400000 */
[----:B------:R-:W-:Y:S11]  /*15de0*/  FMUL R34, R16, R34 ;  /* 0x0000002210227220 */ /* 0x000ff60000400000 */
[----:B------:R-:W-:Y:S07]  /*15df0*/  @!UPT UIADD3 URZ, URZ, URZ, URZ ;  /* 0x0000003f3f3ff290 */ /* 0x000fee000fffe03f */
[----:B------:R-:W-:Y:S01]  /*15e00*/  STL.64 [R1+0x460], R8 ;  /* 0x0004600801007387 */ /* 0x000fe20000100a00 */
[----:B------:R-:W-:-:S03]  /*15e10*/  FADD R17, -R95, R93 ;  /* 0x0000005d5f117221 */ /* 0x000fc60000000100 */
[----:B------:R-:W-:Y:S04]  /*15e20*/  STL.64 [R1+0x468], R10 ;  /* 0x0004680a01007387 */ /* 0x000fe80000100a00 */
[----:B------:R-:W4:Y:S04]  /*15e30*/  LDL.LU R48, [R1+0x428] ;  /* 0x0004280001307983 */ /* 0x000f280000300800 */
[----:B------:R-:W4:Y:S04]  /*15e40*/  LDL.LU R47, [R1+0x42c] ;  /* 0x00042c00012f7983 */ /* 0x000f280000300800 */
[----:B------:R-:W4:Y:S04]  /*15e50*/  LDL.LU R93, [R1+0x4e8] ;  /* 0x0004e800015d7983 */ /* 0x000f280000300800 */
[----:B------:R-:W4:Y:S04]  /*15e60*/  LDL.LU R46, [R1+0x410] ;  /* 0x00041000012e7983 */ /* 0x000f280000300800 */
[----:B------:R-:W4:Y:S04]  /*15e70*/  LDL.LU R44, [R1+0x414] ;  /* 0x00041400012c7983 */ /* 0x000f280000300800 */
[----:B------:R-:W4:Y:S01]  /*15e80*/  LDL.LU R36, [R1+0x418] ;  /* 0x0004180001247983 */ /* 0x000f220000300800 */
[----:B------:R-:W-:-:S03]  /*15e90*/  FADD R18, -R100, R103 ;  /* 0x0000006764127221 */ /* 0x000fc60000000100 */
[----:B------:R-:W0:Y:S01]  /*15ea0*/  LDSM.16.M88.4 R28, [R4+0x45600] ;  /* 0x04560000041c783b */ /* 0x000e220000000200 */
[----:B------:R-:W-:-:S07]  /*15eb0*/  FMUL R35, R16, R35 ;  /* 0x0000002310237220 */ /* 0x000fce0000400000 */
[----:B------:R-:W-:Y:S01]  /*15ec0*/  HMMA.16816.F32 R32, R12, R66, R32 ;  /* 0x000000420c20723c */ /* 0x000fe20000001820 */
[C---:B------:R-:W-:Y:S02]  /*15ed0*/  FMUL R20, R2.reuse, R20 ;  /* 0x0000001402147220 */ /* 0x040fe40000400000 */
[----:B------:R-:W-:Y:S02]  /*15ee0*/  FMUL R21, R2, R21 ;  /* 0x0000001502157220 */ /* 0x000fe40000400000 */
[C---:B------:R-:W-:Y:S11]  /*15ef0*/  FMUL R22, R16.reuse, R22 ;  /* 0x0000001610167220 */ /* 0x040ff60000400000 */
[----:B------:R-:W-:Y:S07]  /*15f00*/  @!UPT UIADD3 URZ, URZ, URZ, URZ ;  /* 0x0000003f3f3ff290 */ /* 0x000fee000fffe03f */
[----:B------:R1:W-:Y:S01]  /*15f10*/  STL.64 [R1+0x450], R32 ;  /* 0x0004502001007387 */ /* 0x0003e20000100a00 */
[----:B------:R-:W-:-:S03]  /*15f20*/  FMUL R23, R16, R23 ;  /* 0x0000001710177220 */ /* 0x000fc60000400000 */
[----:B------:R0:W-:Y:S04]  /*15f30*/  STL.64 [R1+0x458], R34 ;  /* 0x0004582201007387 */ /* 0x0001e80000100a00 */
[----:B------:R-:W-:Y:S01]  /*15f40*/  HMMA.16816.F32 R20, R12, R68, R20 ;  /* 0x000000440c14723c */ /* 0x000fe20000001814 */
[C---:B-1----:R-:W-:Y:S02]  /*15f50*/  FMUL R32, R2.reuse, R39 ;  /* 0x0000002702207220 */ /* 0x042fe40000400000 */
[----:B------:R-:W-:Y:S02]  /*15f60*/  FMUL R33, R2, R38 ;  /* 0x0000002602217220 */ /* 0x000fe40000400000 */
[----:B0-----:R-:W-:Y:S01]  /*15f70*/  FMUL R34, R16, R37 ;  /* 0x0000002510227220 */ /* 0x001fe20000400000 */
[----:B------:R-:W3:Y:S04]  /*15f80*/  LDL.LU R2, [R1+0x6bc] ;  /* 0x0006bc0001027983 */ /* 0x000ee80000300800 */
[----:B------:R-:W3:Y:S04]  /*15f90*/  LDL.LU R45, [R1+0x41c] ;  /* 0x00041c00012d7983 */ /* 0x000ee80000300800 */
[----:B------:R-:W3:Y:S04]  /*15fa0*/  LDL R103, [R1+0x114] ;  /* 0x0001140001677983 */ /* 0x000ee80000100800 */
[----:B------:R-:W3:Y:S04]  /*15fb0*/  LDL.LU R43, [R1+0x400] ;  /* 0x00040000012b7983 */ /* 0x000ee80000300800 */
[----:B------:R-:W3:Y:S04]  /*15fc0*/  LDL.LU R38, [R1+0x404] ;  /* 0x0004040001267983 */ /* 0x000ee80000300800 */
[----:B------:R-:W-:Y:S04]  /*15fd0*/  STL.64 [R1+0x440], R20 ;  /* 0x0004401401007387 */ /* 0x000fe80000100a00 */
[----:B------:R-:W-:Y:S04]  /*15fe0*/  STL.64 [R1+0x448], R22 ;  /* 0x0004481601007387 */ /* 0x000fe80000100a00 */
[----:B------:R-:W3:Y:S04]  /*15ff0*/  LDL.LU R37, [R1+0x408] ;  /* 0x0004080001257983 */ /* 0x000ee80000300800 */
[----:B------:R-:W3:Y:S01]  /*16000*/  LDL.LU R42, [R1+0x40c] ;  /* 0x00040c00012a7983 */ /* 0x000ee20000300800 */
[----:B------:R-:W-:-:S02]  /*16010*/  FMUL R8, R18, 1.4426950216293334961 ;  /* 0x3fb8aa3b12087820 */ /* 0x000fc40000400000 */
[----:B------:R-:W-:Y:S01]  /*16020*/  FMUL R17, R17, 1.4426950216293334961 ;  /* 0x3fb8aa3b11117820 */ /* 0x000fe20000400000 */
[----:B------:R-:W0:Y:S01]  /*16030*/  LDSM.16.M88.4 R20, [R4+0x45800] ;  /* 0x045800000414783b */ /* 0x000e220000000200 */
[----:B--2---:R-:W-:-:S07]  /*16040*/  FMUL R35, R16, R19 ;  /* 0x0000001310237220 */ /* 0x004fce0000400000 */
[----:B------:R-:W-:Y:S11]  /*16050*/  HMMA.16816.F32 R12, R12, R70, R32 ;  /* 0x000000460c0c723c */ /* 0x000ff60000001820 */
[----:B------:R-:W-:Y:S11]  /*16060*/  @!UPT UIADD3 URZ, URZ, URZ, URZ ;  /* 0x0000003f3f3ff290 */ /* 0x000ff6000fffe03f */
[----:B------:R-:W-:Y:S01]  /*16070*/  @!UPT UIADD3 URZ, URZ, URZ, URZ ;  /* 0x0000003f3f3ff290 */ /* 0x000fe2000fffe03f */
[----:B------:R4:W-:Y:S04]  /*16080*/  STL.64 [R1+0x430], R12 ;  /* 0x0004300c01007387 */ /* 0x0009e80000100a00 */
[----:B------:R1:W-:Y:S04]  /*16090*/  STL.64 [R1+0x438], R14 ;  /* 0x0004380e01007387 */ /* 0x0003e80000100a00 */
[----:B------:R-:W2:Y:S04]  /*160a0*/  LDL.LU R41, [R1+0x3f0] ;  /* 0x0003f00001297983 */ /* 0x000ea80000300800 */
[----:B------:R-:W2:Y:S04]  /*160b0*/  LDL.LU R40, [R1+0x3f4] ;  /* 0x0003f40001287983 */ /* 0x000ea80000300800 */
[----:B------:R-:W2:Y:S04]  /*160c0*/  LDL.LU R39, [R1+0x3f8] ;  /* 0x0003f80001277983 */ /* 0x000ea80000300800 */
[----:B------:R-:W2:Y:S01]  /*160d0*/  LDL.LU R19, [R1+0x3fc] ;  /* 0x0003fc0001137983 */ /* 0x000ea20000300800 */
[----:B------:R-:W4:Y:S08]  /*160e0*/  MUFU.EX2 R9, R17 ;  /* 0x0000001100097308 */ /* 0x000f300000000800 */
[----:B------:R-:W1:Y:S01]  /*160f0*/  MUFU.EX2 R8, R8 ;  /* 0x0000000800087308 */ /* 0x000e620000000800 */
[----:B----4-:R-:W-:-:S02]  /*16100*/  FMUL R12, R9, R50 ;  /* 0x00000032090c7220 */ /* 0x010fc40000400000 */
[C---:B------:R-:W-:Y:S02]  /*16110*/  FMUL R13, R9.reuse, R49 ;  /* 0x00000031090d7220 */ /* 0x040fe40000400000 */
[C---:B-1----:R-:W-:Y:S02]  /*16120*/  FMUL R14, R8.reuse, R48 ;  /* 0x00000030080e7220 */ /* 0x042fe40000400000 */
[C---:B------:R-:W-:Y:S02]  /*16130*/  FMUL R15, R8.reuse, R47 ;  /* 0x0000002f080f7220 */ /* 0x040fe40000400000 */
[C---:B------:R-:W-:Y:S02]  /*16140*/  FMUL R32, R9.reuse, R46 ;  /* 0x0000002e09207220 */ /* 0x040fe40000400000 */
[----:B------:R-:W-:Y:S02]  /*16150*/  FMUL R33, R9, R44 ;  /* 0x0000002c09217220 */ /* 0x000fe40000400000 */
[----:B------:R-:W-:Y:S01]  /*16160*/  FMUL R34, R8, R36 ;  /* 0x0000002408227220 */ /* 0x000fe20000400000 */
[----:B------:R-:W-:Y:S01]  /*16170*/  HMMA.16816.F32 R12, R28, R64, R12 ;  /* 0x000000401c0c723c */ /* 0x000fe2000000180c */
[----:B------:R-:W-:-:S02]  /*16180*/  FADD R10, -R101, R92 ;  /* 0x0000005c650a7221 */ /* 0x000fc40000000100 */
[----:B------:R-:W4:Y:S04]  /*16190*/  LDL.LU R92, [R1+0x4ec] ;  /* 0x0004ec00015c7983 */ /* 0x000f280000300800 */
[----:B------:R-:W4:Y:S04]  /*161a0*/  LDL.LU R44, [R1+0x3e0] ;  /* 0x0003e000012c7983 */ /* 0x000f280000300800 */
[----:B------:R-:W4:Y:S01]  /*161b0*/  LDL.LU R36, [R1+0x3e4] ;  /* 0x0003e40001247983 */ /* 0x000f220000300800 */
[----:B------:R-:W-:-:S11]  /*161c0*/  FADD R11, -R102, R93 ;  /* 0x0000005d660b7221 */ /* 0x000fd60000000100 */
[----:B------:R1:W-:Y:S04]  /*161d0*/  STL.64 [R1+0x420], R12 ;  /* 0x0004200c01007387 */ /* 0x0003e80000100a00 */
[----:B------:R0:W-:Y:S04]  /*161e0*/  STL.64 [R1+0x428], R14 ;  /* 0x0004280e01007387 */ /* 0x0001e80000100a00 */
[----:B------:R-:W4:Y:S04]  /*161f0*/  LDL.LU R18, [R1+0x3e8] ;  /* 0x0003e80001127983 */ /* 0x000f280000300800 */
[----:B------:R-:W4:Y:S04]  /*16200*/  LDL.LU R17, [R1+0x3ec] ;  /* 0x0003ec0001117983 */ /* 0x000f280000300800 */
[----:B------:R-:W4:Y:S01]  /*16210*/  LDL.LU R93, [R1+0x4f0] ;  /* 0x0004f000015d7983 */ /* 0x000f220000300800 */
[----:B---3--:R-:W-:-:S07]  /*16220*/  FMUL R35, R8, R45 ;  /* 0x0000002d08237220 */ /* 0x008fce0000400000 */
[----:B------:R-:W-:Y:S01]  /*16230*/  HMMA.16816.F32 R32, R28, R66, R32 ;  /* 0x000000421c20723c */ /* 0x000fe20000001820 */
[C---:B-1----:R-:W-:Y:S02]  /*16240*/  FMUL R12, R9.reuse, R43 ;  /* 0x0000002b090c7220 */ /* 0x042fe40000400000 */
[----:B------:R-:W3:Y:S01]  /*16250*/  LDL.LU R43, [R1+0x3d0] ;  /* 0x0003d000012b7983 */ /* 0x000ee20000300800 */
[----:B------:R-:W-:-:S03]  /*16260*/  FMUL R13, R9, R38 ;  /* 0x00000026090d7220 */ /* 0x000fc60000400000 */
[----:B------:R-:W3:Y:S01]  /*16270*/  LDL.LU R38, [R1+0x3d4] ;  /* 0x0003d40001267983 */ /* 0x000ee20000300800 */
[C---:B0-----:R-:W-:Y:S02]  /*16280*/  FMUL R14, R8.reuse, R37 ;  /* 0x00000025080e7220 */ /* 0x041fe40000400000 */
[----:B------:R-:W-:Y:S11]  /*16290*/  FMUL R15, R8, R42 ;  /* 0x0000002a080f7220 */ /* 0x000ff60000400000 */
[----:B------:R-:W-:Y:S02]  /*162a0*/  @!UPT UIADD3 URZ, URZ, URZ, URZ ;  /* 0x0000003f3f3ff290 */ /* 0x000fe4000fffe03f */
[----:B------:R2:W-:Y:S04]  /*162b0*/  STL.64 [R1+0x410], R32 ;  /* 0x0004102001007387 */ /* 0x0005e80000100a00 */
[----:B------:R0:W-:Y:S01]  /*162c0*/  STL.64 [R1+0x418], R34 ;  /* 0x0004182201007387 */ /* 0x0001e20000100a00 */
[----:B------:R-:W-:Y:S03]  /*162d0*/  HMMA.16816.F32 R12, R28, R68, R12 ;  /* 0x000000441c0c723c */ /* 0x000fe6000000180c */
[----:B------:R-:W3:Y:S04]  /*162e0*/  LDL.LU R37, [R1+0x3d8] ;  /* 0x0003d80001257983 */ /* 0x000ee80000300800 */
[----:B------:R-:W3:Y:S11]  /*162f0*/  LDL.LU R50, [R1+0x3dc] ;  /* 0x0003dc0001327983 */ /* 0x000ef60000300800 */
[----:B------:R-:W-:Y:S05]  /*16300*/  @!UPT UIADD3 URZ, URZ, URZ, URZ ;  /* 0x0000003f3f3ff290 */ /* 0x000fea000fffe03f */
[----:B------:R1:W-:Y:S04]  /*16310*/  STL.64 [R1+0x400], R12 ;  /* 0x0004000c01007387 */ /* 0x0003e80000100a00 */
[----:B------:R-:W-:Y:S04]  /*16320*/  STL.64 [R1+0x408], R14 ;  /* 0x0004080e01007387 */ /* 0x000fe80000100a00 */
[----:B------:R-:W3:Y:S01]  /*16330*/  LDL.LU R49, [R1+0x3c0] ;  /* 0x0003c00001317983 */ /* 0x000ee20000300800 */
[C---:B--2---:R-:W-:Y:S02]  /*16340*/  FMUL R32, R9.reuse, R41 ;  /* 0x0000002909207220 */ /* 0x044fe40000400000 */
[----:B------:R-:W-:-:S02]  /*16350*/  FMUL R33, R9, R40 ;  /* 0x0000002809217220 */ /* 0x000fc40000400000 */
[C---:B0-----:R-:W-:Y:S02]  /*16360*/  FMUL R34, R8.reuse, R39 ;  /* 0x0000002708227220 */ /* 0x041fe40000400000 */
[----:B------:R-:W-:-:S07]  /*16370*/  FMUL R35, R8, R19 ;  /* 0x0000001308237220 */ /* 0x000fce0000400000 */
        /* <DEDUP_REMOVED lines=8> */
[----:B------:R-:W2:Y:S04]  /*16400*/  LDL.LU R41, [R1+0x3b0] ;  /* 0x0003b00001297983 */ /* 0x000ea80000300800 */
[----:B------:R-:W2:Y:S04]  /*16410*/  LDL.LU R40, [R1+0x3b4] ;  /* 0x0003b40001287983 */ /* 0x000ea80000300800 */
[----:B------:R-:W2:Y:S04]  /*16420*/  LDL.LU R39, [R1+0x3b8] ;  /* 0x0003b80001277983 */ /* 0x000ea80000300800 */
[----:B------:R-:W2:Y:S01]  /*16430*/  LDL.LU R19, [R1+0x3bc] ;  /* 0x0003bc0001137983 */ /* 0x000ea20000300800 */
[----:B------:R-:W-:-:S02]  /*16440*/  FMUL R10, R10, 1.4426950216293334961 ;  /* 0x3fb8aa3b0a0a7820 */ /* 0x000fc40000400000 */
[----:B------:R-:W-:-:S04]  /*16450*/  FMUL R11, R11, 1.4426950216293334961 ;  /* 0x3fb8aa3b0b0b7820 */ /* 0x000fc80000400000 */
[----:B------:R-:W4:Y:S08]  /*16460*/  MUFU.EX2 R10, R10 ;  /* 0x0000000a000a7308 */ /* 0x000f300000000800 */
[----:B------:R-:W0:Y:S01]  /*16470*/  MUFU.EX2 R11, R11 ;  /* 0x0000000b000b7308 */ /* 0x000e220000000800 */
[C---:B----4-:R-:W-:Y:S02]  /*16480*/  FMUL R32, R10.reuse, R44 ;  /* 0x0000002c0a207220 */ /* 0x050fe40000400000 */
[----:B------:R-:W-:-:S02]  /*16490*/  FMUL R33, R10, R36 ;  /* 0x000000240a217220 */ /* 0x000fc40000400000 */
[C---:B0-----:R-:W-:Y:S02]  /*164a0*/  FMUL R34, R11.reuse, R18 ;  /* 0x000000120b227220 */ /* 0x041fe40000400000 */
[----:B------:R-:W-:-:S07]  /*164b0*/  FMUL R35, R11, R17 ;  /* 0x000000110b237220 */ /* 0x000fce0000400000 */
[----:B------:R-:W-:Y:S01]  /*164c0*/  HMMA.16816.F32 R32, R20, R64, R32 ;  /* 0x000000401420723c */ /* 0x000fe20000001820 */
[----:B-1----:R-:W-:Y:S02]  /*164d0*/  FADD R12, -R103, R92 ;  /* 0x0000005c670c7221 */ /* 0x002fe40000000100 */
[----:B------:R-:W4:Y:S04]  /*164e0*/  LDL.LU R92, [R1+0x4f4] ;  /* 0x0004f400015c7983 */ /* 0x000f280000300800 */
[----:B------:R-:W4:Y:S04]  /*164f0*/  LDL.LU R46, [R1+0x3a0] ;  /* 0x0003a000012e7983 */ /* 0x000f280000300800 */
[----:B------:R-:W4:Y:S04]  /*16500*/  LDL.LU R45, [R1+0x3a4] ;  /* 0x0003a400012d7983 */ /* 0x000f280000300800 */
[----:B------:R-:W4:Y:S01]  /*16510*/  LDL.LU R44, [R1+0x3a8] ;  /* 0x0003a800012c7983 */ /* 0x000f220000300800 */
[----:B------:R-:W-:-:S03]  /*16520*/  FADD R18, -R2, R93 ;  /* 0x0000005d02127221 */ /* 0x000fc60000000100 */
[----:B------:R-:W4:Y:S04]  /*16530*/  LDL.LU R36, [R1+0x3ac] ;  /* 0x0003ac0001247983 */ /* 0x000f280000300800 */
[----:B------:R-:W4:Y:S01]  /*16540*/  LDL.LU R93, [R1+0x4f8] ;  /* 0x0004f800015d7983 */ /* 0x000f220000300800 */
[----:B---3--:R-:W-:-:S03]  /*16550*/  FMUL R28, R10, R43 ;  /* 0x0000002b0a1c7220 */ /* 0x008fc60000400000 */
[----:B------:R-:W3:Y:S01]  /*16560*/  LDL.LU R43, [R1+0x390] ;  /* 0x00039000012b7983 */ /* 0x000ee20000300800 */
[----:B------:R-:W-:-:S03]  /*16570*/  FMUL R29, R10, R38 ;  /* 0x000000260a1d7220 */ /* 0x000fc60000400000 */
[----:B------:R-:W3:Y:S04]  /*16580*/  LDL.LU R38, [R1+0x394] ;  /* 0x0003940001267983 */ /* 0x000ee80000300800 */
[----:B------:R0:W-:Y:S04]  /*16590*/  STL.64 [R1+0x3e0], R32 ;  /* 0x0003e02001007387 */ /* 0x0001e80000100a00 */
[----:B------:R1:W-:Y:S01]  /*165a0*/  STL.64 [R1+0x3e8], R34 ;  /* 0x0003e82201007387 */ /* 0x0003e20000100a00 */
[----:B------:R-:W-:-:S03]  /*165b0*/  FMUL R30, R11, R37 ;  /* 0x000000250b1e7220 */ /* 0x000fc60000400000 */
[----:B------:R-:W3:Y:S01]  /*165c0*/  LDL.LU R37, [R1+0x398] ;  /* 0x0003980001257983 */ /* 0x000ee20000300800 */
[----:B------:R-:W-:-:S07]  /*165d0*/  FMUL R31, R11, R50 ;  /* 0x000000320b1f7220 */ /* 0x000fce0000400000 */
[----:B------:R-:W-:Y:S01]  /*165e0*/  HMMA.16816.F32 R28, R20, R66, R28 ;  /* 0x00000042141c723c */ /* 0x000fe2000000181c */
[C---:B0-----:R-:W-:Y:S11]  /*165f0*/  FMUL R32, R10.reuse, R49 ;  /* 0x000000310a207220 */ /* 0x041ff60000400000 */
[----:B------:R-:W-:Y:S11]  /*16600*/  @!UPT UIADD3 URZ, URZ, URZ, URZ ;  /* 0x0000003f3f3ff290 */ /* 0x000ff6000fffe03f */
[----:B------:R0:W-:Y:S04]  /*16610*/  STL.64 [R1+0x3d0], R28 ;  /* 0x0003d01c01007387 */ /* 0x0001e80000100a00 */
[----:B------:R0:W-:Y:S01]  /*16620*/  STL.64 [R1+0x3d8], R30 ;  /* 0x0003d81e01007387 */ /* 0x0001e20000100a00 */
[----:B--2---:R-:W-:Y:S02]  /*16630*/  FMUL R33, R10, R48 ;  /* 0x000000300a217220 */ /* 0x004fe40000400000 */
[C---:B-1----:R-:W-:Y:S02]  /*16640*/  FMUL R34, R11.reuse, R47 ;  /* 0x0000002f0b227220 */ /* 0x042fe40000400000 */
[----:B------:R-:W-:-:S07]  /*16650*/  FMUL R35, R11, R42 ;  /* 0x0000002a0b237220 */ /* 0x000fce0000400000 */
[C---:B------:R-:W-:Y:S01]  /*16660*/  HMMA.16816.F32 R32, R20.reuse, R68, R32 ;  /* 0x000000441420723c */ /* 0x040fe20000001820 */
[C---:B0-----:R-:W-:Y:S02]  /*16670*/  FMUL R28, R10.reuse, R41 ;  /* 0x000000290a1c7220 */ /* 0x041fe40000400000 */
[----:B------:R-:W-:Y:S02]  /*16680*/  FMUL R29, R10, R40 ;  /* 0x000000280a1d7220 */ /* 0x000fe40000400000 */
[C---:B------:R-:W-:Y:S02]  /*16690*/  FMUL R30, R11.reuse, R39 ;  /* 0x000000270b1e7220 */ /* 0x040fe40000400000 */
[----:B------:R-:W-:Y:S11]  /*166a0*/  FMUL R31, R11, R19 ;  /* 0x000000130b1f7220 */ /* 0x000ff60000400000 */
[----:B------:R-:W-:Y:S05]  /*166b0*/  @!UPT UIADD3 URZ, URZ, URZ, URZ ;  /* 0x0000003f3f3ff290 */ /* 0x000fea000fffe03f */
[----:B------:R0:W-:Y:S04]  /*166c0*/  STL.64 [R1+0x3c0], R32 ;  /* 0x0003c02001007387 */ /* 0x0001e80000100a00 */
[----:B------:R1:W-:Y:S04]  /*166d0*/  STL.64 [R1+0x3c8], R34 ;  /* 0x0003c82201007387 */ /* 0x0003e80000100a00 */
[----:B------:R-:W2:Y:S01]  /*166e0*/  LDL.LU R42, [R1+0x39c] ;  /* 0x00039c00012a7983 */ /* 0x000ea20000300800 */
[----:B------:R-:W-:Y:S11]  /*166f0*/  HMMA.16816.F32 R20, R20, R70, R28 ;  /* 0x000000461414723c */ /* 0x000ff6000000181c */
[----:B------:R-:W-:Y:S11]  /*16700*/  @!UPT UIADD3 URZ, URZ, URZ, URZ ;  /* 0x0000003f3f3ff290 */ /* 0x000ff6000fffe03f */
[----:B------:R-:W-:Y:S01]  /*16710*/  @!UPT UIADD3 URZ, URZ, URZ, URZ ;  /* 0x0000003f3f3ff290 */ /* 0x000fe2000fffe03f */
[----:B------:R-:W-:Y:S04]  /*16720*/  STL.64 [R1+0x3b0], R20 ;  /* 0x0003b01401007387 */ /* 0x000fe80000100a00 */
[----:B------:R-:W-:Y:S04]  /*16730*/  STL.64 [R1+0x3b8], R22 ;  /* 0x0003b81601007387 */ /* 0x000fe80000100a00 */
[----:B------:R-:W2:Y:S04]  /*16740*/  LDL.LU R41, [R1+0x380] ;  /* 0x0003800001297983 */ /* 0x000ea80000300800 */
[----:B------:R-:W2:Y:S04]  /*16750*/  LDL.LU R40, [R1+0x384] ;  /* 0x0003840001287983 */ /* 0x000ea80000300800 */
[----:B------:R-:W2:Y:S01]  /*16760*/  LDL.LU R39, [R1+0x388] ;  /* 0x0003880001277983 */ /* 0x000ea20000300800 */
[----:B------:R-:W-:-:S03]  /*16770*/  FMUL R17, R12, 1.4426950216293334961 ;  /* 0x3fb8aa3b0c117820 */ /* 0x000fc60000400000 */
[----:B------:R-:W3:Y:S01]  /*16780*/  LDSM.16.M88.4 R12, [R4+0x45a00] ;  /* 0x045a0000040c783b */ /* 0x000ee20000000200 */
[----:B------:R-:W-:Y:S02]  /*16790*/  FMUL R18, R18, 1.4426950216293334961 ;  /* 0x3fb8aa3b12127820 */ /* 0x000fe40000400000 */
[----:B------:R-:W0:Y:S01]  /*167a0*/  MUFU.EX2 R17, R17 ;  /* 0x0000001100117308 */ /* 0x000e220000000800 */
[----:B------:R-:W2:Y:S04]  /*167b0*/  LDL.LU R57, [R1+0x38c] ;  /* 0x00038c0001397983 */ /* 0x000ea80000300800 */
[----:B------:R-:W2:Y:S03]  /*167c0*/  LDL.LU R56, [R1+0x370] ;  /* 0x0003700001387983 */ /* 0x000ea60000300800 */
[----:B------:R-:W1:Y:S01]  /*167d0*/  MUFU.EX2 R18, R18 ;  /* 0x0000001200127308 */ /* 0x000e620000000800 */
[----:B------:R-:W2:Y:S01]  /*167e0*/  LDL.LU R55, [R1+0x374] ;  /* 0x0003740001377983 */ /* 0x000ea20000300800 */
[----:B----4-:R-:W-:-:S03]  /*167f0*/  FADD R19, -R125, R92 ;  /* 0x0000005c7d137221 */ /* 0x010fc60000000100 */
[----:B------:R-:W3:Y:S01]  /*16800*/  LDSM.16.M88.4 R20, [R4+0x45c00] ;  /* 0x045c00000414783b */ /* 0x000ee20000000200 */
[C---:B0-----:R-:W-:Y:S02]  /*16810*/  FMUL R32, R17.reuse, R46 ;  /* 0x0000002e11207220 */ /* 0x041fe40000400000 */
[----:B------:R-:W-:Y:S02]  /*16820*/  FMUL R33, R17, R45 ;  /* 0x0000002d11217220 */ /* 0x000fe40000400000 */
[C---:B-1----:R-:W-:Y:S02]  /*16830*/  FMUL R34, R18.reuse, R44 ;  /* 0x0000002c12227220 */ /* 0x042fe40000400000 */
[----:B------:R-:W-:-:S07]  /*16840*/  FMUL R35, R18, R36 ;  /* 0x0000002412237220 */ /* 0x000fce0000400000 */
[----:B---3--:R-:W-:Y:S01]  /*16850*/  HMMA.16816.F32 R32, R12, R64, R32 ;  /* 0x000000400c20723c */ /* 0x008fe20000001820 */
[----:B------:R-:W-:Y:S02]  /*16860*/  FADD R36, -R124, R93 ;  /* 0x0000005d7c247221 */ /* 0x000fe40000000100 */
[C---:B------:R-:W-:Y:S02]  /*16870*/  FMUL R29, R17.reuse, R38 ;  /* 0x00000026111d7220 */ /* 0x040fe40000400000 */
[----:B------:R-:W-:Y:S11]  /*16880*/  FMUL R28, R17, R43 ;  /* 0x0000002b111c7220 */ /* 0x000ff60000400000 */
[----:B------:R-:W-:Y:S07]  /*16890*/  @!UPT UIADD3 URZ, URZ, URZ, URZ ;  /* 0x0000003f3f3ff290 */ /* 0x000fee000fffe03f */
[----:B------:R0:W-:Y:S04]  /*168a0*/  STL.64 [R1+0x3a0], R32 ;  /* 0x0003a02001007387 */ /* 0x0001e80000100a00 */
[----:B------:R1:W-:Y:S04]  /*168b0*/  STL.64 [R1+0x3a8], R34 ;  /* 0x0003a82201007387 */ /* 0x0003e80000100a00 */
[----:B------:R-:W3:Y:S04]  /*168c0*/  LDL.LU R54, [R1+0x378] ;  /* 0x0003780001367983 */ /* 0x000ee80000300800 */
[----:B------:R-:W3:Y:S01]  /*168d0*/  LDL.LU R53, [R1+0x37c] ;  /* 0x00037c0001357983 */ /* 0x000ee20000300800 */
[----:B------:R-:W-:-:S03]  /*168e0*/  FMUL R30, R18, R37 ;  /* 0x00000025121e7220 */ /* 0x000fc60000400000 */
        /* <DEDUP_REMOVED lines=11> */
[----:B------:R-:W3:Y:S01]  /*169a0*/  LDL.LU R45, [R1+0x344] ;  /* 0x00034400012d7983 */ /* 0x000ee20000300800 */
[----:B--2---:R-:W-:-:S07]  /*169b0*/  FMUL R31, R18, R42 ;  /* 0x0000002a121f7220 */ /* 0x004fce0000400000 */
[----:B------:R-:W-:Y:S11]  /*169c0*/  HMMA.16816.F32 R28, R12, R66, R28 ;  /* 0x000000420c1c723c */ /* 0x000ff6000000181c */
[----:B------:R-:W-:Y:S11]  /*169d0*/  @!UPT UIADD3 URZ, URZ, URZ, URZ ;  /* 0x0000003f3f3ff290 */ /* 0x000ff6000fffe03f */
[----:B------:R-:W-:Y:S01]  /*169e0*/  @!UPT UIADD3 URZ, URZ, URZ, URZ ;  /* 0x0000003f3f3ff290 */ /* 0x000fe2000fffe03f */
[----:B------:R2:W-:Y:S04]  /*169f0*/  STL.64 [R1+0x390], R28 ;  /* 0x0003901c01007387 */ /* 0x0005e80000100a00 */
[----:B------:R3:W-:Y:S01]  /*16a00*/  STL.64 [R1+0x398], R30 ;  /* 0x0003981e01007387 */ /* 0x0007e20000100a00 */
[----:B0-----:R-:W-:-:S03]  /*16a10*/  FMUL R32, R17, R41 ;  /* 0x0000002911207220 */ /* 0x001fc60000400000 */
[----:B------:R-:W4:Y:S01]  /*16a20*/  LDL.LU R44, [R1+0x348] ;  /* 0x00034800012c7983 */ /* 0x000f220000300800 */
[----:B------:R-:W-:-:S03]  /*16a30*/  FMUL R33, R17, R40 ;  /* 0x0000002811217220 */ /* 0x000fc60000400000 */
[----:B------:R-:W4:Y:S01]  /*16a40*/  LDL.LU R43, [R1+0x34c] ;  /* 0x00034c00012b7983 */ /* 0x000f220000300800 */
[----:B-1----:R-:W-:-:S03]  /*16a50*/  FMUL R34, R18, R39 ;  /* 0x0000002712227220 */ /* 0x002fc60000400000 */
[----:B------:R-:W4:Y:S04]  /*16a60*/  LDL.LU R42, [R1+0x330] ;  /* 0x00033000012a7983 */ /* 0x000f280000300800 */
[----:B------:R-:W4:Y:S04]  /*16a70*/  LDL.LU R41, [R1+0x334] ;  /* 0x0003340001297983 */ /* 0x000f280000300800 */
[----:B------:R-:W4:Y:S04]  /*16a80*/  LDL.LU R40, [R1+0x338] ;  /* 0x0003380001287983 */ /* 0x000f280000300800 */
[----:B------:R-:W4:Y:S01]  /*16a90*/  LDL.LU R39, [R1+0x33c] ;  /* 0x00033c0001277983 */ /* 0x000f220000300800 */
[----:B------:R-:W-:-:S02]  /*16aa0*/  FMUL R35, R18, R57 ;  /* 0x0000003912237220 */ /* 0x000fc40000400000 */
[----:B------:R-:W-:Y:S02]  /*16ab0*/  FMUL R19, R19, 1.4426950216293334961 ;  /* 0x3fb8aa3b13137820 */ /* 0x000fe40000400000 */
[----:B------:R-:W-:-:S03]  /*16ac0*/  FMUL R36, R36, 1.4426950216293334961 ;  /* 0x3fb8aa3b24247820 */ /* 0x000fc60000400000 */
[----:B------:R-:W-:Y:S01]  /*16ad0*/  HMMA.16816.F32 R32, R12, R68, R32 ;  /* 0x000000440c20723c */ /* 0x000fe20000001820 */
[----:B------:R-:W0:Y:S01]  /*16ae0*/  MUFU.EX2 R19, R19 ;  /* 0x0000001300137308 */ /* 0x000e220000000800 */
[----:B--2---:R-:W-:-:S07]  /*16af0*/  FMUL R28, R17, R56 ;  /* 0x00000038111c7220 */ /* 0x004fce0000400000 */
[----:B------:R-:W1:Y:S01]  /*16b00*/  MUFU.EX2 R36, R36 ;  /* 0x0000002400247308 */ /* 0x000e620000000800 */
[----:B------:R-:W-:Y:S11]  /*16b10*/  FMUL R29, R17, R55 ;  /* 0x00000037111d7220 */ /* 0x000ff60000400000 */
[----:B------:R-:W-:Y:S02]  /*16b20*/  @!UPT UIADD3 URZ, URZ, URZ, URZ ;  /* 0x0000003f3f3ff290 */ /* 0x000fe4000fffe03f */
[----:B------:R0:W-:Y:S04]  /*16b30*/  STL.64 [R1+0x380], R32 ;  /* 0x0003802001007387 */ /* 0x0001e80000100a00 */
[----:B------:R1:W-:Y:S01]  /*16b40*/  STL.64 [R1+0x388], R34 ;  /* 0x0003882201007387 */ /* 0x0003e20000100a00 */
[C---:B---3--:R-:W-:Y:S02]  /*16b50*/  FMUL R30, R18.reuse, R54 ;  /* 0x00000036121e7220 */ /* 0x048fe40000400000 */
[----:B------:R-:W-:-:S07]  /*16b60*/  FMUL R31, R18, R53 ;  /* 0x00000035121f7220 */ /* 0x000fce0000400000 */
[----:B------:R-:W-:Y:S01]  /*16b70*/  HMMA.16816.F32 R12, R12, R70, R28 ;  /* 0x000000460c0c723c */ /* 0x000fe2000000181c */
[C---:B0-----:R-:W-:Y:S02]  /*16b80*/  FMUL R32, R19.reuse, R52 ;  /* 0x0000003413207220 */ /* 0x041fe40000400000 */
[----:B------:R-:W-:-:S04]  /*16b90*/  FMUL R33, R19, R51 ;  /* 0x0000003313217220 */ /* 0x000fc80000400000 */
[----:B------:R-:W-:Y:S02]  /*16ba0*/  FADD R28, -R7, R92 ;  /* 0x0000005c071c7221 */ /* 0x000fe40000000100 */
[C---:B-1----:R-:W-:Y:S02]  /*16bb0*/  FMUL R34, R36.reuse, R38 ;  /* 0x0000002624227220 */ /* 0x042fe40000400000 */
[----:B------:R-:W-:Y:S02]  /*16bc0*/  FMUL R35, R36, R37 ;  /* 0x0000002524237220 */ /* 0x000fe40000400000 */
[----:B------:R-:W-:Y:S02]  /*16bd0*/  FMUL R37, R28, 1.4426950216293334961 ;  /* 0x3fb8aa3b1c257820 */ /* 0x000fe40000400000 */
[----:B------:R-:W-:-:S03]  /*16be0*/  FMUL R28, R19, R50 ;  /* 0x00000032131c7220 */ /* 0x000fc60000400000 */
[----:B------:R-:W-:Y:S01]  /*16bf0*/  HMMA.16816.F32 R32, R20, R64, R32 ;  /* 0x000000401420723c */ /* 0x000fe20000001820 */
[----:B------:R-:W-:Y:S02]  /*16c00*/  FMUL R29, R19, R49 ;  /* 0x00000031131d7220 */ /* 0x000fe40000400000 */
[C---:B------:R-:W-:Y:S02]  /*16c10*/  FMUL R30, R36.reuse, R48 ;  /* 0x00000030241e7220 */ /* 0x040fe40000400000 */
[----:B------:R-:W-:-:S07]  /*16c20*/  FMUL R31, R36, R47 ;  /* 0x0000002f241f7220 */ /* 0x000fce0000400000 */
[----:B------:R-:W-:Y:S01]  /*16c30*/  HMMA.16816.F32 R28, R20, R66, R28 ;  /* 0x00000042141c723c */ /* 0x000fe2000000181c */
[----:B------:R-:W-:Y:S04]  /*16c40*/  STL.64 [R1+0x370], R12 ;  /* 0x0003700c01007387 */ /* 0x000fe80000100a00 */
[----:B------:R-:W-:Y:S04]  /*16c50*/  STL.64 [R1+0x378], R14 ;  /* 0x0003780e01007387 */ /* 0x000fe80000100a00 */
[----:B------:R0:W1:Y:S04]  /*16c60*/  LDSM.16.M88.4 R12, [R4+0x45e00] ;  /* 0x045e0000040c783b */ /* 0x0000680000000200 */
[----:B0-----:R-:W2:Y:S04]  /*16c70*/  LDL.LU R4, [R1+0x6b8] ;  /* 0x0006b80001047983 */ /* 0x001ea80000300800 */
[----:B------:R0:W-:Y:S04]  /*16c80*/  STL.64 [R1+0x360], R32 ;  /* 0x0003602001007387 */ /* 0x0001e80000100a00 */
[----:B------:R4:W-:Y:S04]  /*16c90*/  STL.64 [R1+0x368], R34 ;  /* 0x0003682201007387 */ /* 0x0009e80000100a00 */
[----:B------:R3:W-:Y:S01]  /*16ca0*/  STL.64 [R1+0x350], R28 ;  /* 0x0003501c01007387 */ /* 0x0007e20000100a00 */
[----:B0-----:R-:W-:-:S02]  /*16cb0*/  FMUL R32, R19, R46 ;  /* 0x0000002e13207220 */ /* 0x001fc40000400000 */
[C---:B------:R-:W-:Y:S01]  /*16cc0*/  FMUL R33, R19.reuse, R45 ;  /* 0x0000002d13217220 */ /* 0x040fe20000400000 */
[----:B------:R0:W-:Y:S01]  /*16cd0*/  STL.64 [R1+0x358], R30 ;  /* 0x0003581e01007387 */ /* 0x0001e20000100a00 */
[----:B------:R-:W-:Y:S02]  /*16ce0*/  FADD R38, -R6, R93 ;  /* 0x0000005d06267221 */ /* 0x000fe40000000100 */
[C---:B----4-:R-:W-:Y:S02]  /*16cf0*/  FMUL R34, R36.reuse, R44 ;  /* 0x0000002c24227220 */ /* 0x050fe40000400000 */
[----:B------:R-:W-:Y:S02]  /*16d00*/  FMUL R35, R36, R43 ;  /* 0x0000002b24237220 */ /* 0x000fe40000400000 */
[C---:B---3--:R-:W-:Y:S02]  /*16d10*/  FMUL R28, R19.reuse, R42 ;  /* 0x0000002a131c7220 */ /* 0x048fe40000400000 */
[----:B------:R-:W-:-:S03]  /*16d20*/  FMUL R29, R19, R41 ;  /* 0x00000029131d7220 */ /* 0x000fc60000400000 */
[----:B------:R-:W-:Y:S01]  /*16d30*/  HMMA.16816.F32 R32, R20, R68, R32 ;  /* 0x000000441420723c */ /* 0x000fe20000001820 */
[C---:B0-----:R-:W-:Y:S02]  /*16d40*/  FMUL R30, R36.reuse, R40 ;  /* 0x00000028241e7220 */ /* 0x041fe40000400000 */
[----:B------:R-:W-:-:S07]  /*16d50*/  FMUL R31, R36, R39 ;  /* 0x00000027241f7220 */ /* 0x000fce0000400000 */
[----:B------:R-:W-:Y:S11]  /*16d60*/  HMMA.16816.F32 R20, R20, R70, R28 ;  /* 0x000000461414723c */ /* 0x000ff6000000181c */
[----:B------:R-:W-:Y:S02]  /*16d70*/  @!UPT UIADD3 URZ, URZ, URZ, URZ ;  /* 0x0000003f3f3ff290 */ /* 0x000fe4000fffe03f */
[----:B------:R-:W-:Y:S04]  /*16d80*/  STL.64 [R1+0x340], R32 ;  /* 0x0003402001007387 */ /* 0x000fe80000100a00 */
[----:B------:R0:W-:Y:S04]  /*16d90*/  STL.64 [R1+0x348], R34 ;  /* 0x0003482201007387 */ /* 0x0001e80000100a00 */
[----:B------:R-:W3:Y:S04]  /*16da0*/  LDL.LU R62, [R1+0x320] ;  /* 0x00032000013e7983 */ /* 0x000ee80000300800 */
        /* <DEDUP_REMOVED lines=34> */
[----:B0-----:R-:W4:Y:S04]  /*16fd0*/  LDL.LU R35, [R1+0x580] ;  /* 0x0005800001237983 */ /* 0x001f280000300800 */
[----:B------:R-:W4:Y:S04]  /*16fe0*/  LDL.LU R93, [R1+0x200] ;  /* 0x00020000015d7983 */ /* 0x000f280000300800 */
[----:B------:R-:W4:Y:S04]  /*16ff0*/  LDL.LU R34, [R1+0x584] ;  /* 0x0005840001227983 */ /* 0x000f280000300800 */
[----:B------:R-:W4:Y:S04]  /*17000*/  LDL.LU R33, [R1+0x680] ;  /* 0x0006800001217983 */ /* 0x000f280000300800 */
[----:B------:R-:W4:Y:S01]  /*17010*/  LDL.LU R32, [R1+0x4e0] ;  /* 0x0004e00001207983 */ /* 0x000f220000300800 */
[----:B------:R-:W-:Y:S01]  /*17020*/  FMUL R38, R38, 1.4426950216293334961 ;  /* 0x3fb8aa3b26267820 */ /* 0x000fe20000400000 */
[----:B------:R-:W3:Y:S08]  /*17030*/  MUFU.EX2 R37, R37 ;  /* 0x0000002500257308 */ /* 0x000ef00000000800 */
[----:B------:R-:W0:Y:S01]  /*17040*/  MUFU.EX2 R38, R38 ;  /* 0x0000002600267308 */ /* 0x000e220000000800 */
[----:B------:R-:W-:-:S05]  /*17050*/  MOV R28, 0x10 ;  /* 0x00000010001c7802 */ /* 0x000fca0000000f00 */
[C---:B------:R-:W-:Y:S02]  /*17060*/  IMAD R3, R28.reuse, c[0x0][0x1b4], R3 ;  /* 0x00006d001c037a24 */ /* 0x040fe400078e0203 */
[----:B--2---:R-:W-:Y:S02]  /*17070*/  IMAD R4, R28, c[0x0][0x1a4], R4 ;  /* 0x000069001c047a24 */ /* 0x004fe400078e0204 */
[C---:B---3--:R-:W-:Y:S02]  /*17080*/  FMUL R20, R37.reuse, R62 ;  /* 0x0000003e25147220 */ /* 0x048fe40000400000 */
[----:B----4-:R-:W-:Y:S02]  /*17090*/  FMUL R21, R37, R61 ;  /* 0x0000003d25157220 */ /* 0x010fe40000400000 */
[C---:B0-----:R-:W-:Y:S02]  /*170a0*/  FMUL R22, R38.reuse, R60 ;  /* 0x0000003c26167220 */ /* 0x041fe40000400000 */
[----:B------:R-:W-:-:S07]  /*170b0*/  FMUL R23, R38, R59 ;  /* 0x0000003b26177220 */ /* 0x000fce0000400000 */
[----:B-1----:R-:W-:Y:S07]  /*170c0*/  HMMA.16816.F32 R60, R12, R64, R20 ;  /* 0x000000400c3c723c */ /* 0x002fee0000001814 */
[C---:B------:R-:W-:Y:S02]  /*170d0*/  FMUL R20, R37.reuse, R58 ;  /* 0x0000003a25147220 */ /* 0x040fe40000400000 */
[----:B------:R-:W-:Y:S02]  /*170e0*/  FMUL R21, R37, R57 ;  /* 0x0000003925157220 */ /* 0x000fe40000400000 */
[----:B------:R-:W-:-:S02]  /*170f0*/  FMUL R22, R38, R56 ;  /* 0x0000003826167220 */ /* 0x000fc40000400000 */
[----:B------:R-:W-:-:S07]  /*17100*/  FMUL R23, R38, R55 ;  /* 0x0000003726177220 */ /* 0x000fce0000400000 */
[----:B------:R-:W-:Y:S07]  /*17110*/  HMMA.16816.F32 R28, R12, R66, R20 ;  /* 0x000000420c1c723c */ /* 0x000fee0000001814 */
[C---:B------:R-:W-:Y:S02]  /*17120*/  FMUL R20, R37.reuse, R54 ;  /* 0x0000003625147220 */ /* 0x040fe40000400000 */
[----:B------:R-:W-:Y:S02]  /*17130*/  FMUL R21, R37, R53 ;  /* 0x0000003525157220 */ /* 0x000fe40000400000 */
[----:B------:R-:W-:-:S02]  /*17140*/  FMUL R22, R38, R52 ;  /* 0x0000003426167220 */ /* 0x000fc40000400000 */
[----:B------:R-:W-:-:S07]  /*17150*/  FMUL R23, R38, R51 ;  /* 0x0000003326177220 */ /* 0x000fce0000400000 */
[----:B------:R-:W-:Y:S01]  /*17160*/  HMMA.16816.F32 R20, R12, R68, R20 ;  /* 0x000000440c14723c */ /* 0x000fe20000001814 */
[----:B------:R-:W-:Y:S02]  /*17170*/  FFMA R49, R9, R49, R121 ;  /* 0x0000003109317223 */ /* 0x000fe40000000079 */
[----:B------:R-:W-:Y:S02]  /*17180*/  FFMA R48, R8, R48, R122 ;  /* 0x0000003008307223 */ /* 0x000fe4000000007a */
[----:B------:R-:W-:Y:S02]  /*17190*/  FFMA R47, R10, R47, R123 ;  /* 0x0000002f0a2f7223 */ /* 0x000fe4000000007b */
[----:B------:R-:W-:Y:S01]  /*171a0*/  FFMA R46, R11, R46, R112 ;  /* 0x0000002e0b2e7223 */ /* 0x000fe20000000070 */
[----:B------:R-:W-:Y:S01]  /*171b0*/  STL.64 [R1+0x320], R60 ;  /* 0x0003203c01007387 */ /* 0x000fe20000100a00 */
[----:B------:R-:W-:Y:S02]  /*171c0*/  FFMA R50, R16, R50, R120 ;  /* 0x0000003210327223 */ /* 0x000fe40000000078 */
[----:B------:R-:W-:-:S02]  /*171d0*/  FMUL R8, R37, R44 ;  /* 0x0000002c25087220 */ /* 0x000fc40000400000 */
[----:B------:R-:W-:Y:S02]  /*171e0*/  FMUL R9, R37, R43 ;  /* 0x0000002b25097220 */ /* 0x000fe40000400000 */
[C---:B------:R-:W-:Y:S02]  /*171f0*/  FMUL R10, R38.reuse, R42 ;  /* 0x0000002a260a7220 */ /* 0x040fe40000400000 */
[----:B------:R-:W-:Y:S01]  /*17200*/  FMUL R11, R38, R41 ;  /* 0x00000029260b7220 */ /* 0x000fe20000400000 */
[----:B------:R-:W-:Y:S06]  /*17210*/  STL.64 [R1+0x328], R62 ;  /* 0x0003283e01007387 */ /* 0x000fec0000100a00 */
[----:B------:R-:W-:Y:S01]  /*17220*/  HMMA.16816.F32 R8, R12, R70, R8 ;  /* 0x000000460c08723c */ /* 0x000fe20000001808 */
[----:B------:R-:W-:Y:S01]  /*17230*/  STL.64 [R1+0x310], R28 ;  /* 0x0003101c01007387 */ /* 0x000fe20000100a00 */
[----:B------:R-:W-:-:S03]  /*17240*/  FFMA R45, R17, R45, R113 ;  /* 0x0000002d112d7223 */ /* 0x000fc60000000071 */
[----:B------:R-:W-:Y:S01]  /*17250*/  STL.64 [R1+0x318], R30 ;  /* 0x0003181e01007387 */ /* 0x000fe20000100a00 */
[----:B------:R-:W-:-:S03]  /*17260*/  FFMA R40, R18, R40, R114 ;  /* 0x0000002812287223 */ /* 0x000fc60000000072 */
[----:B------:R-:W-:Y:S01]  /*17270*/  STL [R1+0x560], R50 ;  /* 0x0005603201007387 */ /* 0x000fe20000100800 */
[----:B------:R-:W-:-:S03]  /*17280*/  FFMA R39, R19, R39, R115 ;  /* 0x0000002713277223 */ /* 0x000fc60000000073 */
[----:B------:R-:W-:Y:S04]  /*17290*/  STL [R1+0x564], R49 ;  /* 0x0005643101007387 */ /* 0x000fe80000100800 */
[----:B------:R-:W-:Y:S01]  /*172a0*/  STL [R1+0x568], R48 ;  /* 0x0005683001007387 */ /* 0x000fe20000100800 */
[----:B------:R-:W-:-:S03]  /*172b0*/  FFMA R35, R36, R35, R92 ;  /* 0x0000002324237223 */ /* 0x000fc6000000005c */
[----:B------:R-:W-:Y:S04]  /*172c0*/  STL [R1+0x56c], R47 ;  /* 0x00056c2f01007387 */ /* 0x000fe80000100800 */
[----:B------:R-:W-:Y:S01]  /*172d0*/  STL [R1+0x570], R46 ;  /* 0x0005702e01007387 */ /* 0x000fe20000100800 */
[----:B------:R-:W-:-:S03]  /*172e0*/  FFMA R34, R37, R34, R93 ;  /* 0x0000002225227223 */ /* 0x000fc6000000005d */
[----:B------:R-:W-:Y:S01]  /*172f0*/  STL [R1+0x574], R45 ;  /* 0x0005742d01007387 */ /* 0x000fe20000100800 */
[----:B------:R-:W-:-:S03]  /*17300*/  FFMA R33, R38, R33, R5 ;  /* 0x0000002126217223 */ /* 0x000fc60000000005 */
[----:B------:R-:W-:Y:S01]  /*17310*/  STL.64 [R1+0x300], R20 ;  /* 0x0003001401007387 */ /* 0x000fe20000100a00 */
[----:B------:R-:W-:-:S03]  /*17320*/  IADD3 R32, R32, 0x10, RZ ;  /* 0x0000001020207810 */ /* 0x000fc60007ffe0ff */
[----:B------:R-:W-:Y:S04]  /*17330*/  STL.64 [R1+0x308], R22 ;  /* 0x0003081601007387 */ /* 0x000fe80000100a00 */
[----:B------:R-:W-:Y:S04]  /*17340*/  STL [R1+0x578], R40 ;  /* 0x0005782801007387 */ /* 0x000fe80000100800 */
[----:B------:R-:W-:Y:S04]  /*17350*/  STL [R1+0x57c], R39 ;  /* 0x00057c2701007387 */ /* 0x000fe80000100800 */
[----:B------:R-:W-:Y:S04]  /*17360*/  STL [R1+0x580], R35 ;  /* 0x0005802301007387 */ /* 0x000fe80000100800 */
[----:B------:R-:W2:Y:S04]  /*17370*/  LDL.LU R5, [R1+0x6b4] ;  /* 0x0006b40001057983 */ /* 0x000ea80000300800 */
[----:B------:R-:W-:Y:S04]  /*17380*/  STL [R1+0x584], R34 ;  /* 0x0005842201007387 */ /* 0x000fe80000100800 */
[----:B------:R-:W-:Y:S04]  /*17390*/  STL [R1+0x4e0], R32 ;  /* 0x0004e02001007387 */ /* 0x000fe80000100800 */
[----:B------:R-:W-:Y:S04]  /*173a0*/  STL [R1+0x680], R33 ;  /* 0x0006802101007387 */ /* 0x000fe80000100800 */
[----:B------:R0:W-:Y:S04]  /*173b0*/  STL.64 [R1+0x2f0], R8 ;  /* 0x0002f00801007387 */ /* 0x0001e80000100a00 */
[----:B------:R-:W-:Y:S04]  /*173c0*/  STL.64 [R1+0x2f8], R10 ;  /* 0x0002f80a01007387 */ /* 0x000fe80000100a00 */
[----:B------:R1:W5:Y:S04]  /*173d0*/  LDL R121, [R1+0x1a0] ;  /* 0x0001a00001797983 */ /* 0x0003680000100800 */
[----:B0-----:R-:W3:Y:S04]  /*173e0*/  LDL R8, [R1+0x194] ;  /* 0x0001940001087983 */ /* 0x001ee80000100800 */
[----:B------:R-:W4:Y:S04]  /*173f0*/  LDL R9, [R1+0x190] ;  /* 0x0001900001097983 */ /* 0x000f280000100800 */
[----:B------:R1:W5:Y:S04]  /*17400*/  LDL R122, [R1+0x19c] ;  /* 0x00019c00017a7983 */ /* 0x0003680000100800 */
[----:B------:R1:W5:Y:S04]  /*17410*/  LDL R123, [R1+0x198] ;  /* 0x00019800017b7983 */ /* 0x0003680000100800 */
[----:B---3--:R0:W-:Y:S04]  /*17420*/  STL [R1+0x48c], R8 ;  /* 0x00048c0801007387 */ /* 0x0081e80000100800 */
[----:B0-----:R-:W3:Y:S04]  /*17430*/  LDL R8, [R1+0x18c] ;  /* 0x00018c0001087983 */ /* 0x001ee80000100800 */
[----:B----4-:R0:W-:Y:S04]  /*17440*/  STL [R1+0x490], R9 ;  /* 0x0004900901007387 */ /* 0x0101e80000100800 */
[----:B0-----:R-:W4:Y:S04]  /*17450*/  LDL R9, [R1+0x188] ;  /* 0x0001880001097983 */ /* 0x001f280000100800 */
        /* <DEDUP_REMOVED lines=26> */
[----:B----4-:R2:W-:Y:S01]  /*17600*/  STL [R1+0x4c8], R9 ;  /* 0x0004c80901007387 */ /* 0x0105e20000100800 */
[----:B------:R-:W-:Y:S01]  /*17610*/  MOV R10, R95 ;  /* 0x0000005f000a7202 */ /* 0x000fe20000000f00 */
[----:B--2---:R-:W-:-:S02]  /*17620*/  IMAD.MOV.U32 R9, RZ, RZ, R5 ;  /* 0x000000ffff097224 */ /* 0x004fc400078e0005 */
[----:B------:R1:W5:Y:S01]  /*17630*/  LDL.LU R5, [R1+0x6b0] ;  /* 0x0006b00001057983 */ /* 0x0003620000300800 */
[----:B------:R-:W-:-:S03]  /*17640*/  ISETP.GE.AND P2, PT, R32, c[0x0][0x1d0], PT ;  /* 0x0000740020007a0c */ /* 0x000fc60003f46270 */
[----:B---3--:R0:W-:Y:S04]  /*17650*/  STL [R1+0x4cc], R8 ;  /* 0x0004cc0801007387 */ /* 0x0081e80000100800 */
[----:B------:R2:W-:Y:S01]  /*17660*/  STL [R1+0x4d0], R9 ;  /* 0x0004d00901007387 */ /* 0x0005e20000100800 */
[----:B0-----:R-:W-:Y:S01]  /*17670*/  MOV R8, R94 ;  /* 0x0000005e00087202 */ /* 0x001fe20000000f00 */
[----:B--2---:R-:W-:-:S04]  /*17680*/  IMAD.MOV.U32 R9, RZ, RZ, R100 ;  /* 0x000000ffff097224 */ /* 0x004fc800078e0064 */
[----:B------:R0:W-:Y:S04]  /*17690*/  STL [R1+0x4d4], R8 ;  /* 0x0004d40801007387 */ /* 0x0001e80000100800 */
[----:B------:R2:W-:Y:S01]  /*176a0*/  STL [R1+0x4d8], R10 ;  /* 0x0004d80a01007387 */ /* 0x0005e20000100800 */
[----:B0-----:R-:W-:-:S03]  /*176b0*/  MOV R8, R101 ;  /* 0x0000006500087202 */ /* 0x001fc60000000f00 */
[----:B------:R0:W-:Y:S01]  /*176c0*/  STL [R1+0x4dc], R9 ;  /* 0x0004dc0901007387 */ /* 0x0001e20000100800 */
[----:B--2---:R-:W-:-:S03]  /*176d0*/  MOV R10, R102 ;  /* 0x00000066000a7202 */ /* 0x004fc60000000f00 */
[----:B------:R2:W-:Y:S01]  /*176e0*/  STL [R1+0x4e4], R8 ;  /* 0x0004e40801007387 */ /* 0x0005e20000100800 */
[----:B0-----:R-:W-:-:S03]  /*176f0*/  IMAD.MOV.U32 R9, RZ, RZ, R103 ;  /* 0x000000ffff097224 */ /* 0x001fc600078e0067 */
[----:B------:R1:W-:Y:S01]  /*17700*/  STL [R1+0x4e8], R10 ;  /* 0x0004e80a01007387 */ /* 0x0003e20000100800 */
[----:B--2---:R-:W-:-:S03]  /*17710*/  MOV R8, R2 ;  /* 0x0000000200087202 */ /* 0x004fc60000000f00 */
[----:B------:R1:W5:Y:S04]  /*17720*/  LDL.LU R2, [R1+0x6ac] ;  /* 0x0006ac0001027983 */ /* 0x0003680000300800 */
[----:B------:R1:W-:Y:S04]  /*17730*/  STL [R1+0x4ec], R9 ;  /* 0x0004ec0901007387 */ /* 0x0003e80000100800 */
[----:B------:R1:W-:Y:S04]  /*17740*/  STL [R1+0x4f4], R125 ;  /* 0x0004f47d01007387 */ /* 0x0003e80000100800 */
[----:B------:R1:W-:Y:S04]  /*17750*/  STL [R1+0x4f0], R8 ;  /* 0x0004f00801007387 */ /* 0x0003e80000100800 */
[----:B------:R1:W-:Y:S04]  /*17760*/  STL [R1+0x4f8], R124 ;  /* 0x0004f87c01007387 */ /* 0x0003e80000100800 */
[----:B------:R1:W-:Y:S04]  /*17770*/  STL [R1+0x4fc], R7 ;  /* 0x0004fc0701007387 */ /* 0x0003e80000100800 */
[----:B------:R1:W-:Y:S01]  /*17780*/  STL [R1+0x500], R6 ;  /* 0x0005000601007387 */ /* 0x0003e20000100800 */
[----:B------:R-:W-:Y:S01]  /*17790*/  @P2 CALL.REL.NOINC `(.L_x_0) ;  /* 0x0000001000002944 */ /* 0x000fe20003c00000 */
[----:B------:R-:W-:Y:S05]  /*177a0*/  BRA `(.L_x_1) ;  /* 0xffff2a2000007947 */ /* 0x000fea000383ffff */
.L_x_0:
[----:B------:R-:W-:Y:S04]  /*177b0*/  STL [R1+0x6b8], R125 ;  /* 0x0006b87d01007387 */ /* 0x000fe80000100800 */
[----:B------:R-:W-:Y:S04]  /*177c0*/  STL [R1+0x6b4], R124 ;  /* 0x0006b47c01007387 */ /* 0x000fe80000100800 */
[----:B------:R0:W-:Y:S04]  /*177d0*/  STL [R1+0x6b0], R7 ;  /* 0x0006b00701007387 */ /* 0x0001e80000100800 */
[----:B------:R2:W-:Y:S04]  /*177e0*/  STL [R1+0x6ac], R6 ;  /* 0x0006ac0601007387 */ /* 0x0005e80000100800 */
[----:B-----5:R-:W3:Y:S04]  /*177f0*/  LDL.LU R122, [R1+0x504] ;  /* 0x00050400017a7983 */ /* 0x020ee80000300800 */
[----:B------:R-:W4:Y:S04]  /*17800*/  LDL.LU R123, [R1+0x508] ;  /* 0x00050800017b7983 */ /* 0x000f280000300800 */
[----:B------:R-:W2:Y:S04]  /*17810*/  LDL.LU R11, [R1+0x574] ;  /* 0x00057400010b7983 */ /* 0x000ea80000300800 */
[----:B------:R-:W2:Y:S04]  /*17820*/  LDL.LU R15, [R1+0x570] ;  /* 0x00057000010f7983 */ /* 0x000ea80000300800 */
[----:B------:R-:W2:Y:S04]  /*17830*/  LDL.LU R16, [R1+0x578] ;  /* 0x0005780001107983 */ /* 0x000ea80000300800 */
[----:B------:R-:W2:Y:S04]  /*17840*/  LDL.LU R19, [R1+0x580] ;  /* 0x0005800001137983 */ /* 0x000ea80000300800 */
[----:B------:R-:W2:Y:S04]  /*17850*/  LDL.LU R18, [R1+0x57c] ;  /* 0x00057c0001127983 */ /* 0x000ea80000300800 */
[----:B------:R-:W2:Y:S01]  /*17860*/  LDL.LU R17, [R1+0x584] ;  /* 0x0005840001117983 */ /* 0x000ea20000300800 */
[----:B01----:R-:W-:-:S03]  /*17870*/  MOV R7, 0x3dc6b27f ;  /* 0x3dc6b27f00077802 */ /* 0x003fc60000000f00 */
[----:B------:R-:W-:Y:S06]  /*17880*/  BAR.SYNC.DEFER_BLOCKING 0x0 ;  /* 0x0000000000007b1d */ /* 0x000fec0000010000 */
[----:B---3--:R-:W-:Y:S01]  /*17890*/  STL [R1+0xa08], R122 ;  /* 0x000a087a01007387 */ /* 0x008fe20000100800 */
[C---:B------:R-:W-:Y:S01]  /*178a0*/  FMUL R4, R122.reuse, 8388608 ;  /* 0x4b0000007a047820 */ /* 0x040fe20000400000 */
[----:B------:R-:W-:Y:S02]  /*178b0*/  FSETP.GEU.AND P1, PT, R122, 1.175494350822287508e-38, PT ;  /* 0x008000007a00780b */ /* 0x000fe40003f2e000 */
[----:B----4-:R0:W-:Y:S01]  /*178c0*/  STL [R1+0xa0c], R123 ;  /* 0x000a0c7b01007387 */ /* 0x0101e20000100800 */
[C---:B------:R-:W-:Y:S01]  /*178d0*/  FMUL R5, R123.reuse, 8388608 ;  /* 0x4b0000007b057820 */ /* 0x040fe20000400000 */
[----:B------:R-:W-:-:S02]  /*178e0*/  FSETP.GEU.AND P2, PT, R123, 1.175494350822287508e-38, PT ;  /* 0x008000007b00780b */ /* 0x000fc40003f4e000 */
[----:B--2---:R-:W2:Y:S01]  /*178f0*/  LDL.LU R6, [R1+0x50c] ;  /* 0x00050c0001067983 */ /* 0x004ea20000300800 */
[----:B------:R-:W-:Y:S02]  /*17900*/  FSEL R4, R4, R122, !P1 ;  /* 0x0000007a04047208 */ /* 0x000fe40004800000 */
[----:B------:R-:W-:Y:S02]  /*17910*/  FSEL R5, R5, R123, !P2 ;  /* 0x0000007b05057208 */ /* 0x000fe40005000000 */
[----:B------:R-:W-:Y:S02]  /*17920*/  IADD3 R0, R4, -0x3f3504f3, RZ ;  /* 0xc0cafb0d04007810 */ /* 0x000fe40007ffe0ff */
[----:B------:R-:W-:Y:S02]  /*17930*/  IADD3 R8, R5, -0x3f3504f3, RZ ;  /* 0xc0cafb0d05087810 */ /* 0x000fe40007ffe0ff */
[----:B------:R-:W-:Y:S02]  /*17940*/  LOP3.LUT R0, R0, 0xff800000, RZ, 0xc0, !PT ;  /* 0xff80000000007812 */ /* 0x000fe400078ec0ff */
[----:B------:R-:W-:-:S02]  /*17950*/  LOP3.LUT R8, R8, 0xff800000, RZ, 0xc0, !PT ;  /* 0xff80000008087812 */ /* 0x000fc400078ec0ff */
[----:B------:R-:W-:Y:S01]  /*17960*/  IADD3 R2, R4, -R0, RZ ;  /* 0x8000000004027210 */ /* 0x000fe20007ffe0ff */
[----:B------:R1:W3:Y:S02]  /*17970*/  I2F R14, R0 ;  /* 0x00000000000e7306 */ /* 0x0002e40000201400 */
[----:B------:R-:W-:Y:S02]  /*17980*/  IMAD.IADD R3, R5, 0x1, -R8 ;  /* 0x0000000105037824 */ /* 0x000fe400078e0a08 */
[----:B------:R-:W-:Y:S02]  /*17990*/  FADD R2, R2, -1 ;  /* 0xbf80000002027421 */ /* 0x000fe40000000000 */
[----:B------:R-:W-:Y:S02]  /*179a0*/  FADD R3, R3, -1 ;  /* 0xbf80000003037421 */ /* 0x000fe40000000000 */
[-C--:B------:R-:W-:Y:S02]  /*179b0*/  FFMA.FTZ R10, R2, R7.reuse, -0.16845393180847167969 ;  /* 0xbe2c7f30020a7423 */ /* 0x080fe40000010007 */
[----:B------:R-:W-:-:S02]  /*179c0*/  FFMA.FTZ R9, R3, R7, -0.16845393180847167969 ;  /* 0xbe2c7f3003097423 */ /* 0x000fc40000010007 */
[C---:B------:R-:W-:Y:S02]  /*179d0*/  FFMA.FTZ R10, R2.reuse, R10, 0.1716887056827545166 ;  /* 0x3e2fcf2a020a7423 */ /* 0x040fe4000001000a */
[C---:B-1----:R-:W-:Y:S02]  /*179e0*/  FFMA.FTZ R0, R3.reuse, R9, 0.1716887056827545166 ;  /* 0x3e2fcf2a03007423 */ /* 0x042fe40000010009 */
[----:B------:R-:W-:Y:S01]  /*179f0*/  FFMA.FTZ R9, R2, R10, -0.17900948226451873779 ;  /* 0xbe374e4302097423 */ /* 0x000fe2000001000a */
[----:B--2---:R1:W-:Y:S04]  /*17a00*/  STL [R1+0x12c], R6 ;  /* 0x00012c0601007387 */ /* 0x0043e80000100800 */
[----:B0-----:R-:W2:Y:S04]  /*17a10*/  LDL.LU R123, [R1+0x510] ;  /* 0x00051000017b7983 */ /* 0x001ea80000300800 */
[----:B--2---:R-:W-:Y:S04]  /*17a20*/  STL [R1+0xa20], R123 ;  /* 0x000a207b01007387 */ /* 0x004fe80000100800 */
[----:B------:R-:W2:Y:S04]  /*17a30*/  LDL.LU R121, [R1+0x514] ;  /* 0x0005140001797983 */ /* 0x000ea80000300800 */
[----:B--2---:R-:W-:Y:S04]  /*17a40*/  STL [R1+0xa28], R121 ;  /* 0x000a287901007387 */ /* 0x004fe80000100800 */
[----:B------:R-:W2:Y:S04]  /*17a50*/  LDL.LU R119, [R1+0x518] ;  /* 0x0005180001777983 */ /* 0x000ea80000300800 */
[----:B------:R-:W4:Y:S04]  /*17a60*/  LDL.LU R120, [R1+0x51c] ;  /* 0x00051c0001787983 */ /* 0x000f280000300800 */
[----:B--2---:R-:W-:Y:S04]  /*17a70*/  STL [R1+0xa40], R119 ;  /* 0x000a407701007387 */ /* 0x004fe80000100800 */
[----:B----4-:R-:W-:Y:S04]  /*17a80*/  STL [R1+0xa58], R120 ;  /* 0x000a587801007387 */ /* 0x010fe80000100800 */
[----:B------:R-:W2:Y:S04]  /*17a90*/  LDL.LU R117, [R1+0x520] ;  /* 0x0005200001757983 */ /* 0x000ea80000300800 */
[----:B------:R-:W4:Y:S04]  /*17aa0*/  LDL.LU R118, [R1+0x524] ;  /* 0x0005240001767983 */ /* 0x000f280000300800 */
[----:B--2---:R-:W-:Y:S04]  /*17ab0*/  STL [R1+0xa78], R117 ;  /* 0x000a787501007387 */ /* 0x004fe80000100800 */
[----:B----4-:R-:W-:Y:S04]  /*17ac0*/  STL [R1+0xa94], R118 ;  /* 0x000a947601007387 */ /* 0x010fe80000100800 */
        /* <DEDUP_REMOVED lines=13> */
[----:B--2---:R-:W-:Y:S04]  /*17ba0*/  STL [R1+0xb74], R109 ;  /* 0x000b746d01007387 */ /* 0x004fe80000100800 */
[----:B------:R-:W2:Y:S04]  /*17bb0*/  LDL.LU R110, [R1+0x548] ;  /* 0x00054800016e7983 */ /* 0x000ea80000300800 */
[----:B--2---:R-:W-:Y:S04]  /*17bc0*/  STL [R1+0xb80], R110 ;  /* 0x000b806e01007387 */ /* 0x004fe80000100800 */
[----:B------:R-:W2:Y:S01]  /*17bd0*/  LDL.LU R108, [R1+0x550] ;  /* 0x00055000016c7983 */ /* 0x000ea20000300800 */
[----:B------:R-:W-:-:S02]  /*17be0*/  FFMA.FTZ R0, R3, R0, -0.17900948226451873779 ;  /* 0xbe374e4303007423 */ /* 0x000fc40000010000 */
[----:B------:R-:W-:Y:S01]  /*17bf0*/  FFMA.FTZ R9, R2, R9, 0.20512372255325317383 ;  /* 0x3e520bf402097423 */ /* 0x000fe20000010009 */
[----:B------:R0:W4:Y:S01]  /*17c00*/  I2F R13, R8 ;  /* 0x00000008000d7306 */ /* 0x0001220000201400 */
[C---:B------:R-:W-:Y:S01]  /*17c10*/  FFMA.FTZ R0, R3.reuse, R0, 0.20512372255325317383 ;  /* 0x3e520bf403007423 */ /* 0x040fe20000010000 */
[C---:B------:R-:W-:Y:S01]  /*17c20*/  FSETP.GEU.AND P0, PT, R6.reuse, 1.175494350822287508e-38, PT ;  /* 0x008000000600780b */ /* 0x040fe20003f0e000 */
[----:B------:R-:W-:Y:S02]  /*17c30*/  FMUL R10, R6, 8388608 ;  /* 0x4b000000060a7820 */ /* 0x000fe40000400000 */
[----:B------:R-:W-:Y:S02]  /*17c40*/  FFMA.FTZ R0, R3, R0, -0.24046532809734344482 ;  /* 0xbe763c8b03007423 */ /* 0x000fe40000010000 */
[----:B0-----:R-:W-:-:S04]  /*17c50*/  FFMA.FTZ R8, R2, R9, -0.24046532809734344482 ;  /* 0xbe763c8b02087423 */ /* 0x001fc80000010009 */
[----:B------:R-:W-:Y:S01]  /*17c60*/  FFMA.FTZ R9, R2, R8, 0.28857114911079406738 ;  /* 0x3e93bf9902097423 */ /* 0x000fe20000010008 */
[----:B------:R-:W-:Y:S01]  /*17c70*/  FSEL R8, R10, R6, !P0 ;  /* 0x000000060a087208 */ /* 0x000fe20004000000 */
[C---:B------:R-:W-:Y:S02]  /*17c80*/  FFMA.FTZ R0, R3.reuse, R0, 0.28857114911079406738 ;  /* 0x3e93bf9903007423 */ /* 0x040fe40000010000 */
[----:B------:R-:W-:Y:S01]  /*17c90*/  FFMA.FTZ R9, R2, R9, -0.36067417263984680176 ;  /* 0xbeb8aa4902097423 */ /* 0x000fe20000010009 */
[----:B------:R-:W-:Y:S01]  /*17ca0*/  IADD3 R10, R8, -0x3f3504f3, RZ ;  /* 0xc0cafb0d080a7810 */ /* 0x000fe20007ffe0ff */
[C---:B------:R-:W-:Y:S02]  /*17cb0*/  FFMA.FTZ R0, R3.reuse, R0, -0.36067417263984680176 ;  /* 0xbeb8aa4903007423 */ /* 0x040fe40000010000 */
[----:B------:R-:W-:Y:S01]  /*17cc0*/  FFMA.FTZ R9, R2, R9, 0.48089820146560668945 ;  /* 0x3ef6384a02097423 */ /* 0x000fe20000010009 */
[----:B------:R-:W-:Y:S01]  /*17cd0*/  FSEL R12, RZ, -23, P1 ;  /* 0xc1b80000ff0c7808 */ /* 0x000fe20000800000 */
[----:B--2---:R-:W-:Y:S04]  /*17ce0*/  STL [R1+0xb88], R108 ;  /* 0x000b886c01007387 */ /* 0x004fe80000100800 */
[----:B------:R-:W2:Y:S01]  /*17cf0*/  LDL.LU R107, [R1+0x554] ;  /* 0x00055400016b7983 */ /* 0x000ea20000300800 */
[----:B------:R-:W-:Y:S01]  /*17d00*/  MOV R22, R19 ;  /* 0x0000001300167202 */ /* 0x000fe20000000f00 */
[----:B------:R-:W-:Y:S01]  /*17d10*/  FFMA.FTZ R0, R3, R0, 0.48089820146560668945 ;  /* 0x3ef6384a03007423 */ /* 0x000fe20000010000 */
[----:B------:R-:W-:Y:S01]  /*17d20*/  LOP3.LUT R10, R10, 0xff800000, RZ, 0xc0, !PT ;  /* 0xff8000000a0a7812 */ /* 0x000fe200078ec0ff */
[----:B------:R-:W-:Y:S01]  /*17d30*/  FFMA.FTZ R9, R2, R9, -0.72134751081466674805 ;  /* 0xbf38aa3b02097423 */ /* 0x000fe20000010009 */
[----:B------:R-:W-:Y:S01]  /*17d40*/  MOV R19, R11 ;  /* 0x0000000b00137202 */ /* 0x000fe20000000f00 */
[----:B------:R-:W-:Y:S01]  /*17d50*/  IMAD.MOV.U32 R21, RZ, RZ, R16 ;  /* 0x000000ffff157224 */ /* 0x000fe200078e0010 */
[----:B------:R-:W-:Y:S01]  /*17d60*/  FSEL R11, RZ, -23, P2 ;  /* 0xc1b80000ff0b7808 */ /* 0x000fe20001000000 */
[----:B---3--:R-:W-:-:S02]  /*17d70*/  FFMA.FTZ R16, R14, 1.1920928955078125e-07, R12 ;  /* 0x340000000e107823 */ /* 0x008fc4000001000c */
[----:B------:R-:W-:Y:S02]  /*17d80*/  FFMA.FTZ R0, R3, R0, -0.72134751081466674805 ;  /* 0xbf38aa3b03007423 */ /* 0x000fe40000010000 */
[----:B------:R-:W-:Y:S01]  /*17d90*/  FMUL R9, R2, R9 ;  /* 0x0000000902097220 */ /* 0x000fe20000400000 */
[----:B------:R-:W-:Y:S01]  /*17da0*/  MOV R20, R15 ;  /* 0x0000000f00147202 */ /* 0x000fe20000000f00 */
[----:B------:R-:W-:Y:S02]  /*17db0*/  IMAD.IADD R12, R8, 0x1, -R10 ;  /* 0x00000001080c7824 */ /* 0x000fe400078e0a0a */
[----:B----4-:R-:W-:Y:S02]  /*17dc0*/  FFMA.FTZ R15, R13, 1.1920928955078125e-07, R11 ;  /* 0x340000000d0f7823 */ /* 0x010fe4000001000b */
[----:B------:R-:W-:Y:S02]  /*17dd0*/  FMUL R11, R3, R0 ;  /* 0x00000000030b7220 */ /* 0x000fe40000400000 */
[----:B------:R-:W-:Y:S01]  /*17de0*/  FMUL R9, R2, R9 ;  /* 0x0000000902097220 */ /* 0x000fe20000400000 */
[----:B------:R-:W-:Y:S01]  /*17df0*/  ISETP.GE.U32.AND P1, PT, R4, 0x7f800000, PT ;  /* 0x7f8000000400780c */ /* 0x000fe20003f26070 */
[----:B------:R-:W-:Y:S01]  /*17e00*/  FADD R0, R12, -1 ;  /* 0xbf8000000c007421 */ /* 0x000fe20000000000 */
[C---:B------:R-:W-:Y:S01]  /*17e10*/  FSETP.GEU.AND P2, PT, R123.reuse, 1.175494350822287508e-38, PT ;  /* 0x008000007b00780b */ /* 0x040fe20003f4e000 */
[----:B------:R-:W-:-:S02]  /*17e20*/  FMUL R14, R123, 8388608 ;  /* 0x4b0000007b0e7820 */ /* 0x000fc40000400000 */
[C---:B------:R-:W-:Y:S02]  /*17e30*/  FMUL R11, R3.reuse, R11 ;  /* 0x0000000b030b7220 */ /* 0x040fe40000400000 */
[----:B------:R-:W-:Y:S02]  /*17e40*/  FFMA.FTZ R13, R2, 1.4426950216293334961, R9 ;  /* 0x3fb8aa3b020d7823 */ /* 0x000fe40000010009 */
[----:B------:R-:W-:Y:S01]  /*17e50*/  FFMA.FTZ R2, R0, R7, -0.16845393180847167969 ;  /* 0xbe2c7f3000027423 */ /* 0x000fe20000010007 */
[----:B------:R-:W-:Y:S01]  /*17e60*/  FSEL R9, R14, R123, !P2 ;  /* 0x0000007b0e097208 */ /* 0x000fe20005000000 */
[----:B------:R-:W-:Y:S02]  /*17e70*/  FFMA.FTZ R3, R3, 1.4426950216293334961, R11 ;  /* 0x3fb8aa3b03037823 */ /* 0x000fe4000001000b */
[C---:B------:R-:W-:Y:S01]  /*17e80*/  FFMA.FTZ R2, R0.reuse, R2, 0.1716887056827545166 ;  /* 0x3e2fcf2a00027423 */ /* 0x040fe20000010002 */
[----:B------:R-:W-:Y:S01]  /*17e90*/  ISETP.GE.U32.AND P3, PT, R5, 0x7f800000, PT ;  /* 0x7f8000000500780c */ /* 0x000fe20003f66070 */
[----:B------:R-:W-:Y:S01]  /*17ea0*/  FADD R57, R15, R3 ;  /* 0x000000030f397221 */ /* 0x000fe20000000000 */
[----:B------:R-:W-:Y:S01]  /*17eb0*/  IADD3 R12, R9, -0x3f3504f3, RZ ;  /* 0xc0cafb0d090c7810 */ /* 0x000fe20007ffe0ff */
[----:B------:R-:W-:Y:S01]  /*17ec0*/  FFMA.FTZ R3, R0, R2, -0.17900948226451873779 ;  /* 0xbe374e4300037423 */ /* 0x000fe20000010002 */
[----:B------:R-:W-:-:S02]  /*17ed0*/  @P1 MOV R2, 0x7f800000 ;  /* 0x7f80000000021802 */ /* 0x000fc40000000f00 */
[----:B------:R-:W-:Y:S01]  /*17ee0*/  LOP3.LUT R12, R12, 0xff800000, RZ, 0xc0, !PT ;  /* 0xff8000000c0c7812 */ /* 0x000fe200078ec0ff */
[----:B------:R-:W-:Y:S01]  /*17ef0*/  FFMA.FTZ R3, R0, R3, 0.20512372255325317383 ;  /* 0x3e520bf400037423 */ /* 0x000fe20000010003 */
[----:B------:R-:W-:Y:S01]  /*17f00*/  FSETP.NEU.AND P4, PT, R4, RZ, PT ;  /* 0x000000ff0400720b */ /* 0x000fe20003f8d000 */
[----:B------:R-:W-:Y:S02]  /*17f10*/  FADD R58, R16, R13 ;  /* 0x0000000d103a7221 */ /* 0x000fe40000000000 */
[----:B------:R-:W-:Y:S02]  /*17f20*/  @P1 FFMA.FTZ R58, R4, R2, +INF ;  /* 0x7f800000043a1423 */ /* 0x000fe40000010002 */
[C---:B------:R-:W-:Y:S02]  /*17f30*/  FFMA.FTZ R4, R0.reuse, R3, -0.24046532809734344482 ;  /* 0xbe763c8b00047423 */ /* 0x040fe40000010003 */
[----:B------:R-:W-:Y:S01]  /*17f40*/  IMAD.IADD R11, R9, 0x1, -R12 ;  /* 0x00000001090b7824 */ /* 0x000fe200078e0a0c */
[----:B------:R-:W-:Y:S01]  /*17f50*/  @P3 MOV R3, 0x7f800000 ;  /* 0x7f80000000033802 */ /* 0x000fe20000000f00 */
[----:B------:R-:W-:-:S02]  /*17f60*/  FFMA.FTZ R4, R0, R4, 0.28857114911079406738 ;  /* 0x3e93bf9900047423 */ /* 0x000fc40000010004 */
[----:B------:R-:W-:Y:S01]  /*17f70*/  FADD R2, R11, -1 ;  /* 0xbf8000000b027421 */ /* 0x000fe20000000000 */
[C---:B------:R-:W-:Y:S01]  /*17f80*/  FSETP.GEU.AND P5, PT, R121.reuse, 1.175494350822287508e-38, PT ;  /* 0x008000007900780b */ /* 0x040fe20003fae000 */
[----:B------:R-:W-:Y:S02]  /*17f90*/  FMUL R13, R121, 8388608 ;  /* 0x4b000000790d7820 */ /* 0x000fe40000400000 */
[C---:B------:R-:W-:Y:S02]  /*17fa0*/  @P3 FFMA.FTZ R57, R5.reuse, R3, +INF ;  /* 0x7f80000005393423 */ /* 0x040fe40000010003 */
[----:B------:R-:W-:Y:S02]  /*17fb0*/  FFMA.FTZ R11, R0, R4, -0.36067417263984680176 ;  /* 0xbeb8aa49000b7423 */ /* 0x000fe40000010004 */
[----:B------:R-:W-:Y:S01]  /*17fc0*/  FFMA.FTZ R3, R2, R7, -0.16845393180847167969 ;  /* 0xbe2c7f3002037423 */ /* 0x000fe20000010007 */
[----:B------:R-:W-:Y:S01]  /*17fd0*/  FSETP.NEU.AND P1, PT, R5, RZ, PT ;  /* 0x000000ff0500720b */ /* 0x000fe20003f2d000 */
[----:B------:R-:W-:Y:S01]  /*17fe0*/  FFMA.FTZ R5, R0, R11, 0.48089820146560668945 ;  /* 0x3ef6384a00057423 */ /* 0x000fe2000001000b */
[----:B------:R-:W-:Y:S01]  /*17ff0*/  FSEL R4, R13, R121, !P5 ;  /* 0x000000790d047208 */ /* 0x000fe20006800000 */
[----:B------:R-:W-:-:S02]  /*18000*/  FFMA.FTZ R3, R2, R3, 0.1716887056827545166 ;  /* 0x3e2fcf2a02037423 */ /* 0x000fc40000010003 */
[----:B------:R-:W-:Y:S01]  /*18010*/  FFMA.FTZ R5, R0, R5, -0.72134751081466674805 ;  /* 0xbf38aa3b00057423 */ /* 0x000fe20000010005 */
[----:B------:R-:W-:Y:S01]  /*18020*/  IADD3 R11, R4, -0x3f3504f3, RZ ;  /* 0xc0cafb0d040b7810 */ /* 0x000fe20007ffe0ff */
[----:B------:R-:W-:Y:S02]  /*18030*/  FFMA.FTZ R3, R2, R3, -0.17900948226451873779 ;  /* 0xbe374e4302037423 */ /* 0x000fe40000010003 */
[----:B------:R-:W-:Y:S01]  /*18040*/  FMUL R5, R0, R5 ;  /* 0x0000000500057220 */ /* 0x000fe20000400000 */
[----:B------:R-:W-:Y:S01]  /*18050*/  LOP3.LUT R11, R11, 0xff800000, RZ, 0xc0, !PT ;  /* 0xff8000000b0b7812 */ /* 0x000fe200078ec0ff */
[----:B------:R-:W-:Y:S02]  /*18060*/  FFMA.FTZ R3, R2, R3, 0.20512372255325317383 ;  /* 0x3e520bf402037423 */ /* 0x000fe40000010003 */
[----:B------:R-:W-:Y:S01]  /*18070*/  FMUL R14, R0, R5 ;  /* 0x00000005000e7220 */ /* 0x000fe20000400000 */
[----:B------:R-:W-:Y:S01]  /*18080*/  IADD3 R13, R4, -R11, RZ ;  /* 0x8000000b040d7210 */ /* 0x000fe20007ffe0ff */
[----:B------:R-:W-:-:S04]  /*18090*/  FFMA.FTZ R5, R2, R3, -0.24046532809734344482 ;  /* 0xbe763c8b02057423 */ /* 0x000fc80000010003 */
[----:B------:R-:W-:Y:S02]  /*180a0*/  FADD R3, R13, -1 ;  /* 0xbf8000000d037421 */ /* 0x000fe40000000000 */
[----:B------:R-:W-:Y:S02]  /*180b0*/  FFMA.FTZ R5, R2, R5, 0.28857114911079406738 ;  /* 0x3e93bf9902057423 */ /* 0x000fe40000010005 */
[----:B------:R-:W-:Y:S02]  /*180c0*/  FFMA.FTZ R14, R0, 1.4426950216293334961, R14 ;  /* 0x3fb8aa3b000e7823 */ /* 0x000fe4000001000e */
[C---:B------:R-:W-:Y:S02]  /*180d0*/  FFMA.FTZ R0, R3.reuse, R7, -0.16845393180847167969 ;  /* 0xbe2c7f3003007423 */ /* 0x040fe40000010007 */
[----:B------:R-:W-:Y:S01]  /*180e0*/  FFMA.FTZ R5, R2, R5, -0.36067417263984680176 ;  /* 0xbeb8aa4902057423 */ /* 0x000fe20000010005 */
[----:B------:R0:W3:Y:S01]  /*180f0*/  I2F R13, R10 ;  /* 0x0000000a000d7306 */ /* 0x0000e20000201400 */
[----:B------:R-:W-:-:S02]  /*18100*/  FFMA.FTZ R0, R3, R0, 0.1716887056827545166 ;  /* 0x3e2fcf2a03007423 */ /* 0x000fc40000010000 */
[----:B------:R-:W-:Y:S01]  /*18110*/  FFMA.FTZ R5, R2, R5, 0.48089820146560668945 ;  /* 0x3ef6384a02057423 */ /* 0x000fe20000010005 */
[----:B------:R-:W-:Y:S01]  /*18120*/  ISETP.GE.U32.AND P3, PT, R8, 0x7f800000, PT ;  /* 0x7f8000000800780c */ /* 0x000fe20003f66070 */
[C---:B------:R-:W-:Y:S02]  /*18130*/  FFMA.FTZ R0, R3.reuse, R0, -0.17900948226451873779 ;  /* 0xbe374e4303007423 */ /* 0x040fe40000010000 */
[C---:B------:R-:W-:Y:S02]  /*18140*/  FFMA.FTZ R5, R2.reuse, R5, -0.72134751081466674805 ;  /* 0xbf38aa3b02057423 */ /* 0x040fe40000010005 */
[C---:B------:R-:W-:Y:S02]  /*18150*/  FFMA.FTZ R0, R3.reuse, R0, 0.20512372255325317383 ;  /* 0x3e520bf403007423 */ /* 0x040fe40000010000 */
[----:B------:R-:W-:Y:S01]  /*18160*/  FMUL R5, R2, R5 ;  /* 0x0000000502057220 */ /* 0x000fe20000400000 */
[----:B0-----:R-:W-:Y:S01]  /*18170*/  FSEL R10, RZ, -23, P0 ;  /* 0xc1b80000ff0a7808 */ /* 0x001fe20000000000 */
[----:B------:R-:W-:-:S02]  /*18180*/  FFMA.FTZ R0, R3, R0, -0.24046532809734344482 ;  /* 0xbe763c8b03007423 */ /* 0x000fc40000010000 */
[C---:B------:R-:W-:Y:S01]  /*18190*/  FMUL R5, R2.reuse, R5 ;  /* 0x0000000502057220 */ /* 0x040fe20000400000 */
[----:B------:R-:W-:Y:S01]  /*181a0*/  MOV R23, R22 ;  /* 0x0000001600177202 */ /* 0x000fe20000000f00 */
[----:B------:R-:W-:Y:S02]  /*181b0*/  FFMA.FTZ R0, R3, R0, 0.28857114911079406738 ;  /* 0x3e93bf9903007423 */ /* 0x000fe40000010000 */
[----:B---3--:R-:W-:Y:S02]  /*181c0*/  FFMA.FTZ R10, R13, 1.1920928955078125e-07, R10 ;  /* 0x340000000d0a7823 */ /* 0x008fe4000001000a */
[----:B------:R-:W-:Y:S02]  /*181d0*/  FFMA.FTZ R22, R2, 1.4426950216293334961, R5 ;  /* 0x3fb8aa3b02167823 */ /* 0x000fe40000010005 */
[----:B------:R-:W-:Y:S02]  /*181e0*/  @P3 IMAD.MOV.U32 R2, RZ, RZ, 0x7f800000 ;  /* 0x7f800000ff023424 */ /* 0x000fe400078e00ff */
[----:B------:R-:W-:-:S02]  /*181f0*/  FFMA.FTZ R0, R3, R0, -0.36067417263984680176 ;  /* 0xbeb8aa4903007423 */ /* 0x000fc40000010000 */
[----:B------:R-:W-:Y:S02]  /*18200*/  FADD R56, R10, R14 ;  /* 0x0000000e0a387221 */ /* 0x000fe40000000000 */
[----:B------:R-:W-:Y:S01]  /*18210*/  @P3 FFMA.FTZ R56, R8, R2, +INF ;  /* 0x7f80000008383423 */ /* 0x000fe20000010002 */
[C---:B------:R-:W-:Y:S01]  /*18220*/  FSETP.GEU.AND P3, PT, R120.reuse, 1.175494350822287508e-38, PT ;  /* 0x008000007800780b */ /* 0x040fe20003f6e000 */
[----:B------:R-:W-:Y:S01]  /*18230*/  FMUL R33, R120, 8388608 ;  /* 0x4b00000078217820 */ /* 0x000fe20000400000 */
[----:B------:R-:W-:Y:S01]  /*18240*/  FSETP.GEU.AND P6, PT, R119, 1.175494350822287508e-38, PT ;  /* 0x008000007700780b */ /* 0x000fe20003fce000 */
[----:B------:R-:W-:Y:S02]  /*18250*/  FFMA.FTZ R0, R3, R0, 0.48089820146560668945 ;  /* 0x3ef6384a03007423 */ /* 0x000fe40000010000 */
[----:B------:R-:W-:Y:S01]  /*18260*/  FMUL R34, R119, 8388608 ;  /* 0x4b00000077227820 */ /* 0x000fe20000400000 */
[----:B------:R-:W-:Y:S01]  /*18270*/  FSEL R33, R33, R120, !P3 ;  /* 0x0000007821217208 */ /* 0x000fe20005800000 */
[----:B------:R-:W-:-:S03]  /*18280*/  FFMA.FTZ R0, R3, R0, -0.72134751081466674805 ;  /* 0xbf38aa3b03007423 */ /* 0x000fc60000010000 */
[----:B------:R-:W-:Y:S02]  /*18290*/  FSEL R34, R34, R119, !P6 ;  /* 0x0000007722227208 */ /* 0x000fe40007000000 */
[----:B------:R-:W-:Y:S01]  /*182a0*/  IADD3 R5, R33, -0x3f3504f3, RZ ;  /* 0xc0cafb0d21057810 */ /* 0x000fe20007ffe0ff */
[----:B------:R-:W-:Y:S01]  /*182b0*/  FMUL R0, R3, R0 ;  /* 0x0000000003007220 */ /* 0x000fe20000400000 */
[----:B------:R-:W-:Y:S02]  /*182c0*/  FSETP.NEU.AND P0, PT, R8, RZ, PT ;  /* 0x000000ff0800720b */ /* 0x000fe40003f0d000 */
[----:B------:R-:W-:Y:S02]  /*182d0*/  IADD3 R8, R34, -0x3f3504f3, RZ ;  /* 0xc0cafb0d22087810 */ /* 0x000fe40007ffe0ff */
[----:B------:R-:W-:Y:S01]  /*182e0*/  LOP3.LUT R5, R5, 0xff800000, RZ, 0xc0, !PT ;  /* 0xff80000005057812 */ /* 0x000fe200078ec0ff */
[----:B------:R-:W-:Y:S01]  /*182f0*/  FMUL R0, R3, R0 ;  /* 0x0000000003007220 */ /* 0x000fe20000400000 */
[----:B------:R-:W-:-:S02]  /*18300*/  LOP3.LUT R8, R8, 0xff800000, RZ, 0xc0, !PT ;  /* 0xff80000008087812 */ /* 0x000fc400078ec0ff */
[----:B------:R-:W-:Y:S01]  /*18310*/  MOV R29, R21 ;  /* 0x00000015001d7202 */ /* 0x000fe20000000f00 */
[----:B------:R-:W-:Y:S02]  /*18320*/  IMAD.IADD R2, R33, 0x1, -R5 ;  /* 0x0000000121027824 */ /* 0x000fe400078e0a05 */
[----:B------:R-:W-:Y:S01]  /*18330*/  FFMA.FTZ R21, R3, 1.4426950216293334961, R0 ;  /* 0x3fb8aa3b03157823 */ /* 0x000fe20000010000 */
[----:B------:R-:W-:Y:S01]  /*18340*/  IADD3 R0, R34, -R8, RZ ;  /* 0x8000000822007210 */ /* 0x000fe20007ffe0ff */
[----:B------:R-:W-:-:S04]  /*18350*/  FADD R2, R2, -1 ;  /* 0xbf80000002027421 */ /* 0x000fc80000000000 */
[----:B------:R-:W-:Y:S02]  /*18360*/  FADD R0, R0, -1 ;  /* 0xbf80000000007421 */ /* 0x000fe40000000000 */
[-C--:B------:R-:W-:Y:S02]  /*18370*/  FFMA.FTZ R3, R2, R7.reuse, -0.16845393180847167969 ;  /* 0xbe2c7f3002037423 */ /* 0x080fe40000010007 */
[----:B------:R-:W-:Y:S02]  /*18380*/  FFMA.FTZ R10, R0, R7, -0.16845393180847167969 ;  /* 0xbe2c7f30000a7423 */ /* 0x000fe40000010007 */
[----:B------:R-:W-:Y:S02]  /*18390*/  FFMA.FTZ R3, R2, R3, 0.1716887056827545166 ;  /* 0x3e2fcf2a02037423 */ /* 0x000fe40000010003 */
[----:B------:R-:W-:Y:S02]  /*183a0*/  FFMA.FTZ R10, R0, R10, 0.1716887056827545166 ;  /* 0x3e2fcf2a000a7423 */ /* 0x000fe4000001000a */
[----:B------:R-:W-:-:S02]  /*183b0*/  FFMA.FTZ R3, R2, R3, -0.17900948226451873779 ;  /* 0xbe374e4302037423 */ /* 0x000fc40000010003 */
[----:B------:R-:W-:Y:S02]  /*183c0*/  FFMA.FTZ R10, R0, R10, -0.17900948226451873779 ;  /* 0xbe374e43000a7423 */ /* 0x000fe4000001000a */
[----:B------:R-:W-:Y:S02]  /*183d0*/  FFMA.FTZ R3, R2, R3, 0.20512372255325317383 ;  /* 0x3e520bf402037423 */ /* 0x000fe40000010003 */
[----:B------:R-:W-:Y:S02]  /*183e0*/  FFMA.FTZ R10, R0, R10, 0.20512372255325317383 ;  /* 0x3e520bf4000a7423 */ /* 0x000fe4000001000a */
[----:B------:R-:W-:Y:S02]  /*183f0*/  FFMA.FTZ R3, R2, R3, -0.24046532809734344482 ;  /* 0xbe763c8b02037423 */ /* 0x000fe40000010003 */
[----:B------:R-:W-:Y:S02]  /*18400*/  FFMA.FTZ R10, R0, R10, -0.24046532809734344482 ;  /* 0xbe763c8b000a7423 */ /* 0x000fe4000001000a */
[----:B------:R-:W-:-:S02]  /*18410*/  FFMA.FTZ R3, R2, R3, 0.28857114911079406738 ;  /* 0x3e93bf9902037423 */ /* 0x000fc40000010003 */
[----:B------:R-:W-:Y:S02]  /*18420*/  FFMA.FTZ R10, R0, R10, 0.28857114911079406738 ;  /* 0x3e93bf99000a7423 */ /* 0x000fe4000001000a */
[----:B------:R-:W-:Y:S02]  /*18430*/  FFMA.FTZ R3, R2, R3, -0.36067417263984680176 ;  /* 0xbeb8aa4902037423 */ /* 0x000fe40000010003 */
[----:B------:R-:W-:Y:S02]  /*18440*/  FFMA.FTZ R10, R0, R10, -0.36067417263984680176 ;  /* 0xbeb8aa49000a7423 */ /* 0x000fe4000001000a */
[----:B------:R-:W-:Y:S01]  /*18450*/  FFMA.FTZ R3, R2, R3, 0.48089820146560668945 ;  /* 0x3ef6384a02037423 */ /* 0x000fe20000010003 */
[----:B------:R-:W-:Y:S01]  /*18460*/  MOV R28, R23 ;  /* 0x00000017001c7202 */ /* 0x000fe20000000f00 */
[----:B--2---:R-:W-:Y:S04]  /*18470*/  STL [R1+0xb90], R107 ;  /* 0x000b906b01007387 */ /* 0x004fe80000100800 */
[----:B------:R-:W2:Y:S01]  /*18480*/  LDL.LU R106, [R1+0x558] ;  /* 0x00055800016a7983 */ /* 0x000ea20000300800 */
[----:B------:R-:W-:-:S02]  /*18490*/  FFMA.FTZ R10, R0, R10, 0.48089820146560668945 ;  /* 0x3ef6384a000a7423 */ /* 0x000fc4000001000a */
[----:B------:R-:W-:Y:S01]  /*184a0*/  FFMA.FTZ R3, R2, R3, -0.72134751081466674805 ;  /* 0xbf38aa3b02037423 */ /* 0x000fe20000010003 */
[----:B------:R-:W-:Y:S01]  /*184b0*/  MOV R36, R28 ;  /* 0x0000001c00247202 */ /* 0x000fe20000000f00 */
[----:B------:R-:W-:Y:S01]  /*184c0*/  FFMA.FTZ R10, R0, R10, -0.72134751081466674805 ;  /* 0xbf38aa3b000a7423 */ /* 0x000fe2000001000a */
[----:B------:R-:W-:Y:S01]  /*184d0*/  MOV R28, R17 ;  /* 0x00000011001c7202 */ /* 0x000fe20000000f00 */
[----:B------:R-:W-:Y:S01]  /*184e0*/  FMUL R3, R2, R3 ;  /* 0x0000000302037220 */ /* 0x000fe20000400000 */
[----:B------:R-:W-:Y:S01]  /*184f0*/  FSEL R17, RZ, -23, P2 ;  /* 0xc1b80000ff117808 */ /* 0x000fe20001000000 */
[C---:B------:R-:W-:Y:S01]  /*18500*/  FMUL R32, R117.reuse, 8388608 ;  /* 0x4b00000075207820 */ /* 0x040fe20000400000 */
[----:B------:R-:W-:Y:S01]  /*18510*/  MOV R35, R29 ;  /* 0x0000001d00237202 */ /* 0x000fe20000000f00 */
[----:B------:R-:W-:Y:S01]  /*18520*/  IMAD.MOV.U32 R29, RZ, RZ, R18 ;  /* 0x000000ffff1d7224 */ /* 0x000fe200078e0012 */
[----:B------:R-:W-:Y:S01]  /*18530*/  FSETP.GEU.AND P2, PT, R117, 1.175494350822287508e-38, PT ;  /* 0x008000007500780b */ /* 0x000fe20003f4e000 */
[----:B------:R-:W-:Y:S01]  /*18540*/  FMUL R10, R0, R10 ;  /* 0x0000000a000a7220 */ /* 0x000fe20000400000 */
[----:B------:R-:W-:Y:S01]  /*18550*/  FSEL R18, RZ, -23, P5 ;  /* 0xc1b80000ff127808 */ /* 0x000fe20002800000 */
[C---:B------:R-:W-:Y:S01]  /*18560*/  FMUL R31, R118.reuse, 8388608 ;  /* 0x4b000000761f7820 */ /* 0x040fe20000400000 */
[----:B------:R-:W-:Y:S01]  /*18570*/  FSETP.GEU.AND P5, PT, R118, 1.175494350822287508e-38, PT ;  /* 0x008000007600780b */ /* 0x000fe20003fae000 */
[----:B------:R-:W-:Y:S01]  /*18580*/  FMUL R3, R2, R3 ;  /* 0x0000000302037220 */ /* 0x000fe20000400000 */
[----:B------:R-:W-:Y:S01]  /*18590*/  FSEL R32, R32, R117, !P2 ;  /* 0x0000007520207208 */ /* 0x000fe20005000000 */
[----:B------:R-:W-:Y:S01]  /*185a0*/  IMAD.MOV.U32 R30, RZ, RZ, R20 ;  /* 0x000000ffff1e7224 */ /* 0x000fe200078e0014 */
[----:B------:R-:W-:Y:S01]  /*185b0*/  FSEL R31, R31, R118, !P5 ;  /* 0x000000761f1f7208 */ /* 0x000fe20006800000 */
[----:B------:R-:W-:-:S02]  /*185c0*/  FMUL R10, R0, R10 ;  /* 0x0000000a000a7220 */ /* 0x000fc40000400000 */
[----:B------:R-:W-:Y:S01]  /*185d0*/  FFMA.FTZ R20, R2, 1.4426950216293334961, R3 ;  /* 0x3fb8aa3b02147823 */ /* 0x000fe20000010003 */
[----:B------:R-:W-:Y:S02]  /*185e0*/  IADD3 R3, R32, -0x3f3504f3, RZ ;  /* 0xc0cafb0d20037810 */ /* 0x000fe40007ffe0ff */
[----:B------:R-:W-:Y:S01]  /*185f0*/  MOV R23, R19 ;  /* 0x0000001300177202 */ /* 0x000fe20000000f00 */
[----:B------:R-:W-:Y:S01]  /*18600*/  FFMA.FTZ R19, R0, 1.4426950216293334961, R10 ;  /* 0x3fb8aa3b00137823 */ /* 0x000fe2000001000a */
[----:B------:R-:W-:Y:S02]  /*18610*/  IADD3 R10, R31, -0x3f3504f3, RZ ;  /* 0xc0cafb0d1f0a7810 */ /* 0x000fe40007ffe0ff */
[----:B------:R-:W-:Y:S02]  /*18620*/  LOP3.LUT R3, R3, 0xff800000, RZ, 0xc0, !PT ;  /* 0xff80000003037812 */ /* 0x000fe400078ec0ff */
[----:B------:R-:W-:Y:S02]  /*18630*/  LOP3.LUT R10, R10, 0xff800000, RZ, 0xc0, !PT ;  /* 0xff8000000a0a7812 */ /* 0x000fe400078ec0ff */
[----:B------:R-:W-:-:S03]  /*18640*/  IADD3 R0, R32, -R3, RZ ;  /* 0x8000000320007210 */ /* 0x000fc60007ffe0ff */
[----:B------:R-:W-:Y:S02]  /*18650*/  IMAD.IADD R2, R31, 0x1, -R10 ;  /* 0x000000011f027824 */ /* 0x000fe400078e0a0a */
[----:B------:R-:W-:Y:S02]  /*18660*/  FADD R0, R0, -1 ;  /* 0xbf80000000007421 */ /* 0x000fe40000000000 */
[----:B------:R-:W-:Y:S02]  /*18670*/  FADD R2, R2, -1 ;  /* 0xbf80000002027421 */ /* 0x000fe40000000000 */
[-C--:B------:R-:W-:Y:S02]  /*18680*/  FFMA.FTZ R14, R0, R7.reuse, -0.16845393180847167969 ;  /* 0xbe2c7f30000e7423 */ /* 0x080fe40000010007 */
[----:B------:R-:W-:Y:S02]  /*18690*/  FFMA.FTZ R13, R2, R7, -0.16845393180847167969 ;  /* 0xbe2c7f30020d7423 */ /* 0x000fe40000010007 */
[----:B------:R-:W-:-:S02]  /*186a0*/  FFMA.FTZ R14, R0, R14, 0.1716887056827545166 ;  /* 0x3e2fcf2a000e7423 */ /* 0x000fc4000001000e */
[----:B------:R-:W-:Y:S02]  /*186b0*/  FFMA.FTZ R13, R2, R13, 0.1716887056827545166 ;  /* 0x3e2fcf2a020d7423 */ /* 0x000fe4000001000d */
[----:B------:R-:W-:Y:S02]  /*186c0*/  FFMA.FTZ R14, R0, R14, -0.17900948226451873779 ;  /* 0xbe374e43000e7423 */ /* 0x000fe4000001000e */
[----:B------:R-:W-:Y:S02]  /*186d0*/  FFMA.FTZ R13, R2, R13, -0.17900948226451873779 ;  /* 0xbe374e43020d7423 */ /* 0x000fe4000001000d */
[----:B------:R-:W-:Y:S02]  /*186e0*/  FFMA.FTZ R14, R0, R14, 0.20512372255325317383 ;  /* 0x3e520bf4000e7423 */ /* 0x000fe4000001000e */
[----:B------:R-:W-:Y:S02]  /*186f0*/  FFMA.FTZ R13, R2, R13, 0.20512372255325317383 ;  /* 0x3e520bf4020d7423 */ /* 0x000fe4000001000d */
[----:B------:R-:W-:-:S02]  /*18700*/  FFMA.FTZ R14, R0, R14, -0.24046532809734344482 ;  /* 0xbe763c8b000e7423 */ /* 0x000fc4000001000e */
[----:B------:R-:W-:Y:S02]  /*18710*/  FFMA.FTZ R13, R2, R13, -0.24046532809734344482 ;  /* 0xbe763c8b020d7423 */ /* 0x000fe4000001000d */
[----:B------:R-:W-:Y:S01]  /*18720*/  FFMA.FTZ R14, R0, R14, 0.28857114911079406738 ;  /* 0x3e93bf99000e7423 */ /* 0x000fe2000001000e */
[----:B------:R0:W3:Y:S02]  /*18730*/  I2F R15, R12 ;  /* 0x0000000c000f7306 */ /* 0x0000e40000201400 */
[----:B0-----:R-:W-:Y:S02]  /*18740*/  FFMA.FTZ R12, R2, R13, 0.28857114911079406738 ;  /* 0x3e93bf99020c7423 */ /* 0x001fe4000001000d */
[----:B------:R-:W-:Y:S02]  /*18750*/  FFMA.FTZ R13, R0, R14, -0.36067417263984680176 ;  /* 0xbeb8aa49000d7423 */ /* 0x000fe4000001000e */
[----:B------:R-:W-:Y:S02]  /*18760*/  FFMA.FTZ R12, R2, R12, -0.36067417263984680176 ;  /* 0xbeb8aa49020c7423 */ /* 0x000fe4000001000c */
[----:B------:R-:W-:Y:S01]  /*18770*/  FFMA.FTZ R13, R0, R13, 0.48089820146560668945 ;  /* 0x3ef6384a000d7423 */ /* 0x000fe2000001000d */
[----:B------:R0:W-:Y:S02]  /*18780*/  I2F R16, R11 ;  /* 0x0000000b00107306 */ /* 0x0001e40000201400 */
[----:B0-----:R-:W-:-:S02]  /*18790*/  FFMA.FTZ R11, R2, R12, 0.48089820146560668945 ;  /* 0x3ef6384a020b7423 */ /* 0x001fc4000001000c */
[----:B------:R-:W-:-:S04]  /*187a0*/  FFMA.FTZ R12, R0, R13, -0.72134751081466674805 ;  /* 0xbf38aa3b000c7423 */ /* 0x000fc8000001000d */
[----:B------:R-:W0:Y:S01]  /*187b0*/  I2F R13, R8 ;  /* 0x00000008000d7306 */ /* 0x000e220000201400 */
[----:B------:R-:W-:-:S04]  /*187c0*/  FMUL R12, R0, R12 ;  /* 0x0000000c000c7220 */ /* 0x000fc80000400000 */
[C---:B------:R-:W-:Y:S02]  /*187d0*/  FMUL R12, R0.reuse, R12 ;  /* 0x0000000c000c7220 */ /* 0x040fe40000400000 */
[----:B---3--:R-:W-:Y:S01]  /*187e0*/  FFMA.FTZ R14, R15, 1.1920928955078125e-07, R17 ;  /* 0x340000000f0e7823 */ /* 0x008fe20000010011 */
[----:B------:R-:W3:Y:S01]  /*187f0*/  I2F R5, R5 ;  /* 0x0000000500057306 */ /* 0x000ee20000201400 */
[----:B------:R-:W-:Y:S01]  /*18800*/  FFMA.FTZ R15, R0, 1.4426950216293334961, R12 ;  /* 0x3fb8aa3b000f7823 */ /* 0x000fe2000001000c */
[----:B------:R-:W-:Y:S02]  /*18810*/  FSEL R0, RZ, -23, P6 ;  /* 0xc1b80000ff007808 */ /* 0x000fe40003000000 */
[----:B------:R-:W-:Y:S02]  /*18820*/  MOV R37, R35 ;  /* 0x0000002300257202 */ /* 0x000fe40000000f00 */
[----:B------:R-:W-:Y:S01]  /*18830*/  MOV R35, R30 ;  /* 0x0000001e00237202 */ /* 0x000fe20000000f00 */
[----:B0-----:R-:W-:Y:S01]  /*18840*/  FFMA.FTZ R0, R13, 1.1920928955078125e-07, R0 ;  /* 0x340000000d007823 */ /* 0x001fe20000010000 */
[C---:B------:R-:W-:Y:S01]  /*18850*/  FSETP.GEU.AND P6, PT, R116.reuse, 1.175494350822287508e-38, PT ;  /* 0x008000007400780b */ /* 0x040fe20003fce000 */
[----:B------:R-:W-:-:S02]  /*18860*/  FMUL R30, R116, 8388608 ;  /* 0x4b000000741e7820 */ /* 0x000fc40000400000 */
[----:B------:R-:W-:Y:S01]  /*18870*/  FADD R53, R0, R19 ;  /* 0x0000001300357221 */ /* 0x000fe20000000000 */
[----:B------:R-:W-:Y:S02]  /*18880*/  FSEL R0, RZ, -23, P3 ;  /* 0xc1b80000ff007808 */ /* 0x000fe40001800000 */
[----:B------:R-:W-:-:S03]  /*18890*/  FSEL R30, R30, R116, !P6 ;  /* 0x000000741e1e7208 */ /* 0x000fc60007000000 */
[----:B---3--:R-:W-:Y:S01]  /*188a0*/  FFMA.FTZ R0, R5, 1.1920928955078125e-07, R0 ;  /* 0x3400000005007823 */ /* 0x008fe20000010000 */
[----:B------:R-:W-:Y:S01]  /*188b0*/  IADD3 R5, R30, -0x3f3504f3, RZ ;  /* 0xc0cafb0d1e057810 */ /* 0x000fe20007ffe0ff */
[----:B------:R-:W-:-:S03]  /*188c0*/  FFMA.FTZ R11, R2, R11, -0.72134751081466674805 ;  /* 0xbf38aa3b020b7423 */ /* 0x000fc6000001000b */
[----:B------:R-:W-:Y:S01]  /*188d0*/  LOP3.LUT R5, R5, 0xff800000, RZ, 0xc0, !PT ;  /* 0xff80000005057812 */ /* 0x000fe200078ec0ff */
[----:B------:R-:W-:Y:S02]  /*188e0*/  FMUL R11, R2, R11 ;  /* 0x0000000b020b7220 */ /* 0x000fe40000400000 */
[----:B------:R-:W-:Y:S02]  /*188f0*/  FADD R52, R0, R20 ;  /* 0x0000001400347221 */ /* 0x000fe40000000000 */
[----:B------:R-:W-:Y:S02]  /*18900*/  IMAD.IADD R0, R30, 0x1, -R5 ;  /* 0x000000011e007824 */ /* 0x000fe400078e0a05 */
[----:B------:R-:W-:Y:S02]  /*18910*/  FMUL R8, R2, R11 ;  /* 0x0000000b02087220 */ /* 0x000fe40000400000 */
[----:B------:R-:W-:Y:S02]  /*18920*/  FADD R0, R0, -1 ;  /* 0xbf80000000007421 */ /* 0x000fe40000000000 */
[----:B------:R-:W-:-:S02]  /*18930*/  FFMA.FTZ R12, R2, 1.4426950216293334961, R8 ;  /* 0x3fb8aa3b020c7823 */ /* 0x000fc40000010008 */
[----:B------:R-:W-:-:S04]  /*18940*/  FFMA.FTZ R2, R0, R7, -0.16845393180847167969 ;  /* 0xbe2c7f3000027423 */ /* 0x000fc80000010007 */
[C---:B------:R-:W-:Y:S01]  /*18950*/  FFMA.FTZ R2, R0.reuse, R2, 0.1716887056827545166 ;  /* 0x3e2fcf2a00027423 */ /* 0x040fe20000010002 */
[----:B------:R0:W3:Y:S03]  /*18960*/  I2F R8, R3 ;  /* 0x0000000300087306 */ /* 0x0000e60000201400 */
[----:B------:R-:W-:-:S04]  /*18970*/  FFMA.FTZ R2, R0, R2, -0.17900948226451873779 ;  /* 0xbe374e4300027423 */ /* 0x000fc80000010002 */
[----:B------:R-:W-:Y:S01]  /*18980*/  FFMA.FTZ R2, R0, R2, 0.20512372255325317383 ;  /* 0x3e520bf400027423 */ /* 0x000fe20000010002 */
[----:B0-----:R-:W-:Y:S02]  /*18990*/  FSEL R3, RZ, -23, P2 ;  /* 0xc1b80000ff037808 */ /* 0x001fe40001000000 */
[----:B------:R-:W-:Y:S01]  /*189a0*/  ISETP.GE.U32.AND P2, PT, R4, 0x7f800000, PT ;  /* 0x7f8000000400780c */ /* 0x000fe20003f46070 */
[----:B------:R-:W-:Y:S01]  /*189b0*/  FFMA.FTZ R2, R0, R2, -0.24046532809734344482 ;  /* 0xbe763c8b00027423 */ /* 0x000fe20000010002 */
[----:B------:R-:W0:Y:S01]  /*189c0*/  I2F R10, R10 ;  /* 0x0000000a000a7306 */ /* 0x000e220000201400 */
[----:B------:R-:W-:Y:S01]  /*189d0*/  FFMA.FTZ R11, R16, 1.1920928955078125e-07, R18 ;  /* 0x34000000100b7823 */ /* 0x000fe20000010012 */
[----:B------:R-:W-:Y:S01]  /*189e0*/  ISETP.GE.U32.AND P3, PT, R9, 0x7f800000, PT ;  /* 0x7f8000000900780c */ /* 0x000fe20003f66070 */
[----:B------:R-:W-:Y:S02]  /*189f0*/  FFMA.FTZ R2, R0, R2, 0.28857114911079406738 ;  /* 0x3e93bf9900027423 */ /* 0x000fe40000010002 */
[----:B------:R-:W-:-:S02]  /*18a00*/  FADD R54, R11, R21 ;  /* 0x000000150b367221 */ /* 0x000fc40000000000 */
[----:B------:R-:W-:Y:S02]  /*18a10*/  FFMA.FTZ R2, R0, R2, -0.36067417263984680176 ;  /* 0xbeb8aa4900027423 */ /* 0x000fe40000010002 */
[----:B---3--:R-:W-:Y:S01]  /*18a20*/  FFMA.FTZ R11, R8, 1.1920928955078125e-07, R3 ;  /* 0x34000000080b7823 */ /* 0x008fe20000010003 */
[----:B------:R-:W-:Y:S02]  /*18a30*/  FSEL R3, RZ, -23, P5 ;  /* 0xc1b80000ff037808 */ /* 0x000fe40002800000 */
[----:B------:R-:W-:Y:S01]  /*18a40*/  @P2 MOV R8, 0x7f800000 ;  /* 0x7f80000000082802 */ /* 0x000fe20000000f00 */
[----:B------:R-:W-:Y:S01]  /*18a50*/  FFMA.FTZ R2, R0, R2, 0.48089820146560668945 ;  /* 0x3ef6384a00027423 */ /* 0x000fe20000010002 */
[----:B------:R-:W-:-:S03]  /*18a60*/  ISETP.GE.U32.AND P5, PT, R34, 0x7f800000, PT ;  /* 0x7f8000002200780c */ /* 0x000fc60003fa6070 */
[----:B------:R-:W-:Y:S01]  /*18a70*/  @P2 FFMA.FTZ R54, R4, R8, +INF ;  /* 0x7f80000004362423 */ /* 0x000fe20000010008 */
[----:B------:R-:W-:Y:S01]  /*18a80*/  ISETP.GE.U32.AND P2, PT, R32, 0x7f800000, PT ;  /* 0x7f8000002000780c */ /* 0x000fe20003f46070 */
[----:B------:R-:W-:Y:S02]  /*18a90*/  FFMA.FTZ R2, R0, R2, -0.72134751081466674805 ;  /* 0xbf38aa3b00027423 */ /* 0x000fe40000010002 */
[----:B0-----:R-:W-:Y:S01]  /*18aa0*/  FFMA.FTZ R10, R10, 1.1920928955078125e-07, R3 ;  /* 0x340000000a0a7823 */ /* 0x001fe20000010003 */
[----:B------:R-:W-:Y:S01]  /*18ab0*/  @P3 MOV R3, 0x7f800000 ;  /* 0x7f80000000033802 */ /* 0x000fe20000000f00 */
[----:B------:R-:W-:Y:S02]  /*18ac0*/  FMUL R2, R0, R2 ;  /* 0x0000000200027220 */ /* 0x000fe40000400000 */
[----:B------:R-:W-:Y:S02]  /*18ad0*/  FADD R55, R14, R22 ;  /* 0x000000160e377221 */ /* 0x000fe40000000000 */
[----:B------:R-:W-:-:S02]  /*18ae0*/  @P3 FFMA.FTZ R55, R9, R3, +INF ;  /* 0x7f80000009373423 */ /* 0x000fc40000010003 */
[----:B------:R-:W-:Y:S02]  /*18af0*/  @P5 IMAD.MOV.U32 R3, RZ, RZ, 0x7f800000 ;  /* 0x7f800000ff035424 */ /* 0x000fe400078e00ff */
[----:B------:R-:W-:Y:S02]  /*18b00*/  FMUL R2, R0, R2 ;  /* 0x0000000200027220 */ /* 0x000fe40000400000 */
[----:B------:R-:W-:Y:S01]  /*18b10*/  @P5 FFMA.FTZ R53, R34, R3, +INF ;  /* 0x7f80000022355423 */ /* 0x000fe20000010003 */
[----:B------:R-:W-:Y:S01]  /*18b20*/  ISETP.GE.U32.AND P5, PT, R31, 0x7f800000, PT ;  /* 0x7f8000001f00780c */ /* 0x000fe20003fa6070 */
[----:B------:R-:W-:Y:S01]  /*18b30*/  FFMA.FTZ R13, R0, 1.4426950216293334961, R2 ;  /* 0x3fb8aa3b000d7823 */ /* 0x000fe20000010002 */
[----:B------:R-:W-:Y:S01]  /*18b40*/  @P2 MOV R0, 0x7f800000 ;  /* 0x7f80000000002802 */ /* 0x000fe20000000f00 */
[----:B------:R-:W-:Y:S01]  /*18b50*/  FADD R51, R11, R15 ;  /* 0x0000000f0b337221 */ /* 0x000fe20000000000 */
[----:B------:R-:W-:Y:S01]  /*18b60*/  MOV R39, R29 ;  /* 0x0000001d00277202 */ /* 0x000fe20000000f00 */
[----:B------:R-:W-:Y:S01]  /*18b70*/  FMUL R29, R114, 8388608 ;  /* 0x4b000000721d7820 */ /* 0x000fe20000400000 */
[----:B------:R-:W-:Y:S01]  /*18b80*/  ISETP.GE.U32.AND P3, PT, R33, 0x7f800000, PT ;  /* 0x7f8000002100780c */ /* 0x000fe20003f66070 */
[----:B------:R-:W-:Y:S01]  /*18b90*/  @P2 FFMA.FTZ R51, R32, R0, +INF ;  /* 0x7f80000020332423 */ /* 0x000fe20000010000 */
[----:B------:R-:W-:-:S04]  /*18ba0*/  FSETP.GEU.AND P2, PT, R114, 1.175494350822287508e-38, PT ;  /* 0x008000007200780b */ /* 0x000fc80003f4e000 */
[----:B------:R-:W-:Y:S01]  /*18bb0*/  FSEL R29, R29, R114, !P2 ;  /* 0x000000721d1d7208 */ /* 0x000fe20005000000 */
[----:B------:R-:W-:Y:S01]  /*18bc0*/  @P5 IMAD.MOV.U32 R0, RZ, RZ, 0x7f800000 ;  /* 0x7f800000ff005424 */ /* 0x000fe200078e00ff */
[----:B------:R-:W-:Y:S02]  /*18bd0*/  MOV R38, R37 ;  /* 0x0000002500267202 */ /* 0x000fe40000000f00 */
[----:B------:R-:W-:Y:S01]  /*18be0*/  IADD3 R8, R29, -0x3f3504f3, RZ ;  /* 0xc0cafb0d1d087810 */ /* 0x000fe20007ffe0ff */
[----:B------:R-:W-:Y:S02]  /*18bf0*/  FADD R50, R10, R12 ;  /* 0x0000000c0a327221 */ /* 0x000fe40000000000 */
[----:B------:R-:W-:Y:S01]  /*18c00*/  IMAD.MOV.U32 R37, RZ, RZ, R28 ;  /* 0x000000ffff257224 */ /* 0x000fe200078e001c */
[----:B------:R-:W-:Y:S01]  /*18c10*/  LOP3.LUT R8, R8, 0xff800000, RZ, 0xc0, !PT ;  /* 0xff80000008087812 */ /* 0x000fe200078ec0ff */
[----:B------:R-:W-:Y:S01]  /*18c20*/  @P5 FFMA.FTZ R50, R31, R0, +INF ;  /* 0x7f8000001f325423 */ /* 0x000fe20000010000 */
[C---:B------:R-:W-:Y:S01]  /*18c30*/  FSETP.GEU.AND P5, PT, R115.reuse, 1.175494350822287508e-38, PT ;  /* 0x008000007300780b */ /* 0x040fe20003fae000 */
[----:B------:R-:W-:Y:S01]  /*18c40*/  FMUL R28, R115, 8388608 ;  /* 0x4b000000731c7820 */ /* 0x000fe20000400000 */
[----:B------:R-:W-:-:S02]  /*18c50*/  @P3 MOV R3, 0x7f800000 ;  /* 0x7f80000000033802 */ /* 0x000fc40000000f00 */
[----:B------:R-:W-:Y:S02]  /*18c60*/  IADD3 R0, R29, -R8, RZ ;  /* 0x800000081d007210 */ /* 0x000fe40007ffe0ff */
[----:B------:R-:W-:Y:S01]  /*18c70*/  FSEL R28, R28, R115, !P5 ;  /* 0x000000731c1c7208 */ /* 0x000fe20006800000 */
[----:B------:R-:W-:Y:S01]  /*18c80*/  @P3 FFMA.FTZ R52, R33, R3, +INF ;  /* 0x7f80000021343423 */ /* 0x000fe20000010003 */
[----:B------:R-:W-:Y:S01]  /*18c90*/  FSETP.NEU.AND P3, PT, R9, RZ, PT ;  /* 0x000000ff0900720b */ /* 0x000fe20003f6d000 */
[----:B------:R-:W-:Y:S01]  /*18ca0*/  FADD R0, R0, -1 ;  /* 0xbf80000000007421 */ /* 0x000fe20000000000 */
[----:B------:R-:W-:-:S03]  /*18cb0*/  IADD3 R9, R28, -0x3f3504f3, RZ ;  /* 0xc0cafb0d1c097810 */ /* 0x000fc60007ffe0ff */
[----:B------:R-:W-:Y:S01]  /*18cc0*/  FFMA.FTZ R10, R0, R7, -0.16845393180847167969 ;  /* 0xbe2c7f30000a7423 */ /* 0x000fe20000010007 */
[----:B------:R-:W-:-:S03]  /*18cd0*/  LOP3.LUT R9, R9, 0xff800000, RZ, 0xc0, !PT ;  /* 0xff80000009097812 */ /* 0x000fc600078ec0ff */
[----:B------:R-:W-:Y:S01]  /*18ce0*/  FFMA.FTZ R10, R0, R10, 0.1716887056827545166 ;  /* 0x3e2fcf2a000a7423 */ /* 0x000fe2000001000a */
[----:B------:R-:W-:-:S03]  /*18cf0*/  IADD3 R2, R28, -R9, RZ ;  /* 0x800000091c027210 */ /* 0x000fc60007ffe0ff */
[----:B------:R-:W-:Y:S02]  /*18d00*/  FFMA.FTZ R10, R0, R10, -0.17900948226451873779 ;  /* 0xbe374e43000a7423 */ /* 0x000fe4000001000a */
[----:B------:R-:W-:Y:S02]  /*18d10*/  FADD R2, R2, -1 ;  /* 0xbf80000002027421 */ /* 0x000fe40000000000 */
[----:B------:R-:W-:Y:S02]  /*18d20*/  FFMA.FTZ R10, R0, R10, 0.20512372255325317383 ;  /* 0x3e520bf4000a7423 */ /* 0x000fe4000001000a */
[----:B------:R-:W-:Y:S02]  /*18d30*/  FFMA.FTZ R3, R2, R7, -0.16845393180847167969 ;  /* 0xbe2c7f3002037423 */ /* 0x000fe40000010007 */
[----:B------:R-:W-:Y:S02]  /*18d40*/  FFMA.FTZ R10, R0, R10, -0.24046532809734344482 ;  /* 0xbe763c8b000a7423 */ /* 0x000fe4000001000a */
[----:B------:R-:W-:-:S02]  /*18d50*/  FFMA.FTZ R3, R2, R3, 0.1716887056827545166 ;  /* 0x3e2fcf2a02037423 */ /* 0x000fc40000010003 */
[----:B------:R-:W-:Y:S02]  /*18d60*/  FFMA.FTZ R10, R0, R10, 0.28857114911079406738 ;  /* 0x3e93bf99000a7423 */ /* 0x000fe4000001000a */
[C---:B------:R-:W-:Y:S01]  /*18d70*/  FFMA.FTZ R3, R2.reuse, R3, -0.17900948226451873779 ;  /* 0xbe374e4302037423 */ /* 0x040fe20000010003 */
[----:B------:R0:W3:Y:S03]  /*18d80*/  I2F R11, R5 ;  /* 0x00000005000b7306 */ /* 0x0000e60000201400 */
[----:B------:R-:W-:Y:S02]  /*18d90*/  FFMA.FTZ R3, R2, R3, 0.20512372255325317383 ;  /* 0x3e520bf402037423 */ /* 0x000fe40000010003 */
[----:B0-----:R-:W-:Y:S02]  /*18da0*/  FFMA.FTZ R5, R0, R10, -0.36067417263984680176 ;  /* 0xbeb8aa4900057423 */ /* 0x001fe4000001000a */
[----:B------:R-:W-:-:S02]  /*18db0*/  FFMA.FTZ R3, R2, R3, -0.24046532809734344482 ;  /* 0xbe763c8b02037423 */ /* 0x000fc40000010003 */
[----:B------:R-:W-:Y:S01]  /*18dc0*/  FFMA.FTZ R5, R0, R5, 0.48089820146560668945 ;  /* 0x3ef6384a00057423 */ /* 0x000fe20000010005 */
[----:B------:R-:W-:Y:S01]  /*18dd0*/  FSEL R10, RZ, -23, P6 ;  /* 0xc1b80000ff0a7808 */ /* 0x000fe20003000000 */
[----:B------:R-:W-:Y:S01]  /*18de0*/  FFMA.FTZ R3, R2, R3, 0.28857114911079406738 ;  /* 0x3e93bf9902037423 */ /* 0x000fe20000010003 */
[----:B------:R-:W-:Y:S01]  /*18df0*/  ISETP.GE.U32.AND P6, PT, R30, 0x7f800000, PT ;  /* 0x7f8000001e00780c */ /* 0x000fe20003fc6070 */
[----:B------:R-:W-:Y:S01]  /*18e00*/  FFMA.FTZ R5, R0, R5, -0.72134751081466674805 ;  /* 0xbf38aa3b00057423 */ /* 0x000fe20000010005 */
[----:B--2---:R-:W-:Y:S04]  /*18e10*/  STL [R1+0xb94], R106 ;  /* 0x000b946a01007387 */ /* 0x004fe80000100800 */
[----:B------:R-:W2:Y:S01]  /*18e20*/  LDL.LU R105, [R1+0x55c] ;  /* 0x00055c0001697983 */ /* 0x000ea20000300800 */
[----:B------:R-:W-:-:S02]  /*18e30*/  FFMA.FTZ R3, R2, R3, -0.36067417263984680176 ;  /* 0xbeb8aa4902037423 */ /* 0x000fc40000010003 */
[----:B------:R-:W-:Y:S01]  /*18e40*/  FMUL R5, R0, R5 ;  /* 0x0000000500057220 */ /* 0x000fe20000400000 */
[----:B------:R-:W-:Y:S01]  /*18e50*/  FSEL R14, RZ, -23, P2 ;  /* 0xc1b80000ff0e7808 */ /* 0x000fe20001000000 */
[C---:B------:R-:W-:Y:S01]  /*18e60*/  FMUL R22, R113.reuse, 8388608 ;  /* 0x4b00000071167820 */ /* 0x040fe20000400000 */
[----:B------:R-:W-:Y:S01]  /*18e70*/  FSETP.GEU.AND P2, PT, R113, 1.175494350822287508e-38, PT ;  /* 0x008000007100780b */ /* 0x000fe20003f4e000 */
[----:B------:R-:W-:Y:S02]  /*18e80*/  FFMA.FTZ R3, R2, R3, 0.48089820146560668945 ;  /* 0x3ef6384a02037423 */ /* 0x000fe40000010003 */
[----:B------:R-:W-:Y:S01]  /*18e90*/  FMUL R5, R0, R5 ;  /* 0x0000000500057220 */ /* 0x000fe20000400000 */
[----:B------:R-:W-:Y:S01]  /*18ea0*/  FSEL R22, R22, R113, !P2 ;  /* 0x0000007116167208 */ /* 0x000fe20005000000 */
[----:B------:R-:W-:Y:S02]  /*18eb0*/  FFMA.FTZ R3, R2, R3, -0.72134751081466674805 ;  /* 0xbf38aa3b02037423 */ /* 0x000fe40000010003 */
[----:B---3--:R-:W-:-:S02]  /*18ec0*/  FFMA.FTZ R10, R11, 1.1920928955078125e-07, R10 ;  /* 0x340000000b0a7823 */ /* 0x008fc4000001000a */
[----:B------:R-:W-:Y:S02]  /*18ed0*/  FFMA.FTZ R15, R0, 1.4426950216293334961, R5 ;  /* 0x3fb8aa3b000f7823 */ /* 0x000fe40000010005 */
[----:B------:R-:W-:Y:S01]  /*18ee0*/  @P6 IMAD.MOV.U32 R0, RZ, RZ, 0x7f800000 ;  /* 0x7f800000ff006424 */ /* 0x000fe200078e00ff */
[----:B------:R-:W-:Y:S01]  /*18ef0*/  MOV R40, R23 ;  /* 0x0000001700287202 */ /* 0x000fe20000000f00 */
[----:B------:R-:W-:Y:S01]  /*18f00*/  FMUL R3, R2, R3 ;  /* 0x0000000302037220 */ /* 0x000fe20000400000 */
[----:B------:R-:W-:Y:S01]  /*18f10*/  IADD3 R5, R22, -0x3f3504f3, RZ ;  /* 0xc0cafb0d16057810 */ /* 0x000fe20007ffe0ff */
[----:B------:R-:W-:Y:S02]  /*18f20*/  FADD R49, R10, R13 ;  /* 0x0000000d0a317221 */ /* 0x000fe40000000000 */
[----:B------:R-:W-:Y:S01]  /*18f30*/  @P6 FFMA.FTZ R49, R30, R0, +INF ;  /* 0x7f8000001e316423 */ /* 0x000fe20000010000 */
[C---:B------:R-:W-:Y:S01]  /*18f40*/  FSETP.GEU.AND P6, PT, R112.reuse, 1.175494350822287508e-38, PT ;  /* 0x008000007000780b */ /* 0x040fe20003fce000 */
[----:B------:R-:W-:Y:S01]  /*18f50*/  FMUL R23, R112, 8388608 ;  /* 0x4b00000070177820 */ /* 0x000fe20000400000 */
[----:B------:R-:W-:Y:S01]  /*18f60*/  LOP3.LUT R5, R5, 0xff800000, RZ, 0xc0, !PT ;  /* 0xff80000005057812 */ /* 0x000fe200078ec0ff */
[----:B------:R-:W-:-:S03]  /*18f70*/  FMUL R3, R2, R3 ;  /* 0x0000000302037220 */ /* 0x000fc60000400000 */
[----:B------:R-:W-:Y:S01]  /*18f80*/  FSEL R23, R23, R112, !P6 ;  /* 0x0000007017177208 */ /* 0x000fe20007000000 */
[----:B------:R-:W-:Y:S02]  /*18f90*/  FFMA.FTZ R16, R2, 1.4426950216293334961, R3 ;  /* 0x3fb8aa3b02107823 */ /* 0x000fe40000010003 */
[----:B------:R-:W-:Y:S01]  /*18fa0*/  IMAD.IADD R2, R22, 0x1, -R5 ;  /* 0x0000000116027824 */ /* 0x000fe200078e0a05 */
[----:B------:R-:W-:-:S03]  /*18fb0*/  IADD3 R3, R23, -0x3f3504f3, RZ ;  /* 0xc0cafb0d17037810 */ /* 0x000fc60007ffe0ff */
[----:B------:R-:W-:Y:S01]  /*18fc0*/  FADD R2, R2, -1 ;  /* 0xbf80000002027421 */ /* 0x000fe20000000000 */
[----:B------:R-:W-:-:S03]  /*18fd0*/  LOP3.LUT R3, R3, 0xff800000, RZ, 0xc0, !PT ;  /* 0xff80000003037812 */ /* 0x000fc600078ec0ff */
[----:B------:R-:W-:Y:S01]  /*18fe0*/  FFMA.FTZ R10, R2, R7, -0.16845393180847167969 ;  /* 0xbe2c7f30020a7423 */ /* 0x000fe20000010007 */
[----:B------:R-:W-:-:S03]  /*18ff0*/  IADD3 R0, R23, -R3, RZ ;  /* 0x8000000317007210 */ /* 0x000fc60007ffe0ff */
[----:B------:R-:W-:Y:S02]  /*19000*/  FFMA.FTZ R10, R2, R10, 0.1716887056827545166 ;  /* 0x3e2fcf2a020a7423 */ /* 0x000fe4000001000a */
[----:B------:R-:W-:Y:S02]  /*19010*/  FADD R0, R0, -1 ;  /* 0xbf80000000007421 */ /* 0x000fe40000000000 */
[----:B------:R-:W-:Y:S02]  /*19020*/  FFMA.FTZ R10, R2, R10, -0.17900948226451873779 ;  /* 0xbe374e43020a7423 */ /* 0x000fe4000001000a */
[----:B------:R-:W-:Y:S02]  /*19030*/  FFMA.FTZ R11, R0, R7, -0.16845393180847167969 ;  /* 0xbe2c7f30000b7423 */ /* 0x000fe40000010007 */
[----:B------:R-:W-:Y:S02]  /*19040*/  FFMA.FTZ R10, R2, R10, 0.20512372255325317383 ;  /* 0x3e520bf4020a7423 */ /* 0x000fe4000001000a */
[----:B------:R-:W-:-:S02]  /*19050*/  FFMA.FTZ R11, R0, R11, 0.1716887056827545166 ;  /* 0x3e2fcf2a000b7423 */ /* 0x000fc4000001000b */
[----:B------:R-:W-:Y:S02]  /*19060*/  FFMA.FTZ R10, R2, R10, -0.24046532809734344482 ;  /* 0xbe763c8b020a7423 */ /* 0x000fe4000001000a */
[----:B------:R-:W-:Y:S02]  /*19070*/  FFMA.FTZ R11, R0, R11, -0.17900948226451873779 ;  /* 0xbe374e43000b7423 */ /* 0x000fe4000001000b */
[----:B------:R-:W-:Y:S02]  /*19080*/  FFMA.FTZ R10, R2, R10, 0.28857114911079406738 ;  /* 0x3e93bf99020a7423 */ /* 0x000fe4000001000a */
[----:B------:R-:W-:Y:S02]  /*19090*/  FFMA.FTZ R11, R0, R11, 0.20512372255325317383 ;  /* 0x3e520bf4000b7423 */ /* 0x000fe4000001000b */
[----:B------:R-:W-:Y:S02]  /*190a0*/  FFMA.FTZ R10, R2, R10, -0.36067417263984680176 ;  /* 0xbeb8aa49020a7423 */ /* 0x000fe4000001000a */
[----:B------:R-:W-:-:S02]  /*190b0*/  FFMA.FTZ R11, R0, R11, -0.24046532809734344482 ;  /* 0xbe763c8b000b7423 */ /* 0x000fc4000001000b */
[----:B------:R-:W-:Y:S02]  /*190c0*/  FFMA.FTZ R10, R2, R10, 0.48089820146560668945 ;  /* 0x3ef6384a020a7423 */ /* 0x000fe4000001000a */
[----:B------:R-:W-:Y:S02]  /*190d0*/  FFMA.FTZ R11, R0, R11, 0.28857114911079406738 ;  /* 0x3e93bf99000b7423 */ /* 0x000fe4000001000b */
[----:B------:R-:W-:Y:S02]  /*190e0*/  FFMA.FTZ R10, R2, R10, -0.72134751081466674805 ;  /* 0xbf38aa3b020a7423 */ /* 0x000fe4000001000a */
[----:B------:R-:W-:Y:S02]  /*190f0*/  FFMA.FTZ R11, R0, R11, -0.36067417263984680176 ;  /* 0xbeb8aa49000b7423 */ /* 0x000fe4000001000b */
[----:B------:R-:W-:Y:S01]  /*19100*/  FMUL R10, R2, R10 ;  /* 0x0000000a020a7220 */ /* 0x000fe20000400000 */
[----:B------:R0:W3:Y:S01]  /*19110*/  I2F R12, R8 ;  /* 0x00000008000c7306 */ /* 0x0000e20000201400 */
[----:B------:R-:W-:-:S02]  /*19120*/  FFMA.FTZ R11, R0, R11, 0.48089820146560668945 ;  /* 0x3ef6384a000b7423 */ /* 0x000fc4000001000b */
[C---:B------:R-:W-:Y:S02]  /*19130*/  FMUL R21, R111.reuse, 8388608 ;  /* 0x4b0000006f157820 */ /* 0x040fe40000400000 */
[----:B------:R-:W-:Y:S02]  /*19140*/  FFMA.FTZ R11, R0, R11, -0.72134751081466674805 ;  /* 0xbf38aa3b000b7423 */ /* 0x000fe4000001000b */
[C---:B0-----:R-:W-:Y:S01]  /*19150*/  FMUL R8, R2.reuse, R10 ;  /* 0x0000000a02087220 */ /* 0x041fe20000400000 */
[----:B------:R-:W-:Y:S02]  /*19160*/  FSEL R10, RZ, -23, P5 ;  /* 0xc1b80000ff0a7808 */ /* 0x000fe40002800000 */
[----:B------:R-:W-:Y:S01]  /*19170*/  FSETP.GEU.AND P5, PT, R111, 1.175494350822287508e-38, PT ;  /* 0x008000006f00780b */ /* 0x000fe20003fae000 */
[----:B------:R-:W-:Y:S02]  /*19180*/  FFMA.FTZ R13, R2, 1.4426950216293334961, R8 ;  /* 0x3fb8aa3b020d7823 */ /* 0x000fe40000010008 */
[----:B------:R-:W-:Y:S01]  /*19190*/  FMUL R11, R0, R11 ;  /* 0x0000000b000b7220 */ /* 0x000fe20000400000 */
[----:B------:R-:W0:Y:S01]  /*191a0*/  I2F R8, R9 ;  /* 0x0000000900087306 */ /* 0x000e220000201400 */
[----:B------:R-:W-:-:S02]  /*191b0*/  FSEL R21, R21, R111, !P5 ;  /* 0x0000006f15157208 */ /* 0x000fc40006800000 */
[C---:B------:R-:W-:Y:S02]  /*191c0*/  FMUL R11, R0.reuse, R11 ;  /* 0x0000000b000b7220 */ /* 0x040fe40000400000 */
[----:B------:R-:W-:Y:S02]  /*191d0*/  IADD3 R2, R21, -0x3f3504f3, RZ ;  /* 0xc0cafb0d15027810 */ /* 0x000fe40007ffe0ff */
[----:B------:R-:W-:Y:S02]  /*191e0*/  FFMA.FTZ R11, R0, 1.4426950216293334961, R11 ;  /* 0x3fb8aa3b000b7823 */ /* 0x000fe4000001000b */
[----:B---3--:R-:W-:Y:S01]  /*191f0*/  FFMA.FTZ R0, R12, 1.1920928955078125e-07, R14 ;  /* 0x340000000c007823 */ /* 0x008fe2000001000e */
[----:B------:R-:W-:-:S03]  /*19200*/  LOP3.LUT R2, R2, 0xff800000, RZ, 0xc0, !PT ;  /* 0xff80000002027812 */ /* 0x000fc600078ec0ff */
[----:B------:R-:W-:Y:S01]  /*19210*/  FADD R48, R0, R15 ;  /* 0x0000000f00307221 */ /* 0x000fe20000000000 */
[----:B------:R-:W-:Y:S01]  /*19220*/  IADD3 R0, R21, -R2, RZ ;  /* 0x8000000215007210 */ /* 0x000fe20007ffe0ff */
[----:B0-----:R-:W-:Y:S01]  /*19230*/  FFMA.FTZ R8, R8, 1.1920928955078125e-07, R10 ;  /* 0x3400000008087823 */ /* 0x001fe2000001000a */
[----:B------:R-:W-:Y:S02]  /*19240*/  FSEL R10, RZ, -23, P6 ;  /* 0xc1b80000ff0a7808 */ /* 0x000fe40003000000 */
[----:B------:R-:W-:Y:S01]  /*19250*/  ISETP.GE.U32.AND P6, PT, R29, 0x7f800000, PT ;  /* 0x7f8000001d00780c */ /* 0x000fe20003fc6070 */
[----:B------:R-:W-:Y:S01]  /*19260*/  FADD R0, R0, -1 ;  /* 0xbf80000000007421 */ /* 0x000fe20000000000 */
[----:B------:R0:W3:Y:S01]  /*19270*/  I2F R9, R3 ;  /* 0x0000000300097306 */ /* 0x0000e20000201400 */
[----:B------:R-:W-:Y:S02]  /*19280*/  FADD R47, R8, R16 ;  /* 0x00000010082f7221 */ /* 0x000fe40000000000 */
[----:B0-----:R-:W-:-:S04]  /*19290*/  FFMA.FTZ R3, R0, R7, -0.16845393180847167969 ;  /* 0xbe2c7f3000037423 */ /* 0x001fc80000010007 */
[----:B------:R-:W-:-:S04]  /*192a0*/  FFMA.FTZ R3, R0, R3, 0.1716887056827545166 ;  /* 0x3e2fcf2a00037423 */ /* 0x000fc80000010003 */
[----:B------:R-:W-:Y:S01]  /*192b0*/  @P6 MOV R8, 0x7f800000 ;  /* 0x7f80000000086802 */ /* 0x000fe20000000f00 */
[----:B------:R-:W-:-:S04]  /*192c0*/  FFMA.FTZ R3, R0, R3, -0.17900948226451873779 ;  /* 0xbe374e4300037423 */ /* 0x000fc80000010003 */
[----:B------:R-:W-:Y:S02]  /*192d0*/  @P6 FFMA.FTZ R48, R29, R8, +INF ;  /* 0x7f8000001d306423 */ /* 0x000fe40000010008 */
[----:B------:R-:W-:Y:S01]  /*192e0*/  FFMA.FTZ R3, R0, R3, 0.20512372255325317383 ;  /* 0x3e520bf400037423 */ /* 0x000fe20000010003 */
[----:B------:R-:W-:-:S03]  /*192f0*/  ISETP.GE.U32.AND P6, PT, R28, 0x7f800000, PT ;  /* 0x7f8000001c00780c */ /* 0x000fc60003fc6070 */
[----:B------:R-:W-:-:S04]  /*19300*/  FFMA.FTZ R3, R0, R3, -0.24046532809734344482 ;  /* 0xbe763c8b00037423 */ /* 0x000fc80000010003 */
[C---:B------:R-:W-:Y:S02]  /*19310*/  FFMA.FTZ R3, R0.reuse, R3, 0.28857114911079406738 ;  /* 0x3e93bf9900037423 */ /* 0x040fe40000010003 */
[----:B---3--:R-:W-:Y:S02]  /*19320*/  FFMA.FTZ R9, R9, 1.1920928955078125e-07, R10 ;  /* 0x3400000009097823 */ /* 0x008fe4000001000a */
[C---:B------:R-:W-:Y:S01]  /*19330*/  FFMA.FTZ R3, R0.reuse, R3, -0.36067417263984680176 ;  /* 0xbeb8aa4900037423 */ /* 0x040fe20000010003 */
[----:B------:R0:W3:Y:S03]  /*19340*/  I2F R10, R5 ;  /* 0x00000005000a7306 */ /* 0x0000e60000201400 */
[----:B------:R-:W-:Y:S02]  /*19350*/  FFMA.FTZ R3, R0, R3, 0.48089820146560668945 ;  /* 0x3ef6384a00037423 */ /* 0x000fe40000010003 */
[----:B0-----:R-:W-:-:S02]  /*19360*/  @P6 IMAD.MOV.U32 R5, RZ, RZ, 0x7f800000 ;  /* 0x7f800000ff056424 */ /* 0x001fc400078e00ff */
[----:B------:R-:W-:Y:S02]  /*19370*/  FFMA.FTZ R3, R0, R3, -0.72134751081466674805 ;  /* 0xbf38aa3b00037423 */ /* 0x000fe40000010003 */
[----:B------:R-:W-:Y:S01]  /*19380*/  @P6 FFMA.FTZ R47, R28, R5, +INF ;  /* 0x7f8000001c2f6423 */ /* 0x000fe20000010005 */
[----:B------:R-:W-:Y:S01]  /*19390*/  ISETP.GE.U32.AND P6, PT, R22, 0x7f800000, PT ;  /* 0x7f8000001600780c */ /* 0x000fe20003fc6070 */
[C---:B------:R-:W-:Y:S01]  /*193a0*/  FMUL R3, R0.reuse, R3 ;  /* 0x0000000300037220 */ /* 0x040fe20000400000 */
[----:B------:R-:W-:Y:S01]  /*193b0*/  FSEL R8, RZ, -23, P2 ;  /* 0xc1b80000ff087808 */ /* 0x000fe20001000000 */
[----:B------:R-:W0:Y:S02]  /*193c0*/  I2F R2, R2 ;  /* 0x0000000200027306 */ /* 0x000e240000201400 */
[----:B------:R-:W-:Y:S02]  /*193d0*/  FMUL R3, R0, R3 ;  /* 0x0000000300037220 */ /* 0x000fe40000400000 */
[----:B---3--:R-:W-:-:S02]  /*193e0*/  FFMA.FTZ R8, R10, 1.1920928955078125e-07, R8 ;  /* 0x340000000a087823 */ /* 0x008fc40000010008 */
[----:B------:R-:W-:-:S04]  /*193f0*/  FFMA.FTZ R3, R0, 1.4426950216293334961, R3 ;  /* 0x3fb8aa3b00037823 */ /* 0x000fc80000010003 */
[----:B------:R-:W-:Y:S01]  /*19400*/  @P6 MOV R0, 0x7f800000 ;  /* 0x7f80000000006802 */ /* 0x000fe20000000f00 */
[----:B------:R-:W-:Y:S02]  /*19410*/  FADD R45, R8, R13 ;  /* 0x0000000d082d7221 */ /* 0x000fe40000000000 */
[----:B------:R-:W-:Y:S02]  /*19420*/  FMUL R20, R109, 8388608 ;  /* 0x4b0000006d147820 */ /* 0x000fe40000400000 */
[----:B------:R-:W-:Y:S01]  /*19430*/  @P6 FFMA.FTZ R45, R22, R0, +INF ;  /* 0x7f800000162d6423 */ /* 0x000fe20000010000 */
[----:B------:R-:W-:Y:S02]  /*19440*/  ISETP.GE.U32.AND P6, PT, R21, 0x7f800000, PT ;  /* 0x7f8000001500780c */ /* 0x000fe40003fc6070 */
[----:B------:R-:W-:Y:S02]  /*19450*/  FSEL R0, RZ, -23, P5 ;  /* 0xc1b80000ff007808 */ /* 0x000fe40002800000 */
[----:B------:R-:W-:-:S03]  /*19460*/  FSETP.GEU.AND P5, PT, R109, 1.175494350822287508e-38, PT ;  /* 0x008000006d00780b */ /* 0x000fc60003fae000 */
[----:B0-----:R-:W-:Y:S01]  /*19470*/  FFMA.FTZ R0, R2, 1.1920928955078125e-07, R0 ;  /* 0x3400000002007823 */ /* 0x001fe20000010000 */
[----:B------:R-:W-:-:S03]  /*19480*/  FSEL R20, R20, R109, !P5 ;  /* 0x0000006d14147208 */ /* 0x000fc60006800000 */
[----:B------:R-:W-:Y:S01]  /*19490*/  FADD R44, R0, R3 ;  /* 0x00000003002c7221 */ /* 0x000fe20000000000 */
[----:B------:R-:W-:Y:S01]  /*194a0*/  IADD3 R3, R20, -0x3f3504f3, RZ ;  /* 0xc0cafb0d14037810 */ /* 0x000fe20007ffe0ff */
[----:B------:R-:W-:Y:S01]  /*194b0*/  @P6 IMAD.MOV.U32 R0, RZ, RZ, 0x7f800000 ;  /* 0x7f800000ff006424 */ /* 0x000fe200078e00ff */
[----:B------:R-:W-:Y:S02]  /*194c0*/  ISETP.GE.U32.AND P2, PT, R23, 0x7f800000, PT ;  /* 0x7f8000001700780c */ /* 0x000fe40003f46070 */
[----:B------:R-:W-:Y:S01]  /*194d0*/  LOP3.LUT R3, R3, 0xff800000, RZ, 0xc0, !PT ;  /* 0xff80000003037812 */ /* 0x000fe200078ec0ff */
[----:B------:R-:W-:-:S03]  /*194e0*/  @P6 FFMA.FTZ R44, R21, R0, +INF ;  /* 0x7f800000152c6423 */ /* 0x000fc60000010000 */
[----:B------:R-:W-:Y:S01]  /*194f0*/  IADD3 R0, R20, -R3, RZ ;  /* 0x8000000314007210 */ /* 0x000fe20007ffe0ff */
[----:B------:R-:W-:-:S04]  /*19500*/  FMUL R19, R110, 8388608 ;  /* 0x4b0000006e137820 */ /* 0x000fc80000400000 */
[----:B------:R-:W-:Y:S01]  /*19510*/  FADD R0, R0, -1 ;  /* 0xbf80000000007421 */ /* 0x000fe20000000000 */
[----:B------:R-:W-:-:S03]  /*19520*/  FSETP.GEU.AND P6, PT, R110, 1.175494350822287508e-38, PT ;  /* 0x008000006e00780b */ /* 0x000fc60003fce000 */
[C---:B------:R-:W-:Y:S01]  /*19530*/  FFMA.FTZ R2, R0.reuse, R7, -0.16845393180847167969 ;  /* 0xbe2c7f3000027423 */ /* 0x040fe20000010007 */
[----:B------:R-:W-:Y:S01]  /*19540*/  @P2 MOV R5, 0x7f800000 ;  /* 0x7f80000000052802 */ /* 0x000fe20000000f00 */
[----:B------:R-:W-:Y:S01]  /*19550*/  FADD R46, R9, R11 ;  /* 0x0000000b092e7221 */ /* 0x000fe20000000000 */
[----:B------:R-:W-:Y:S01]  /*19560*/  FSEL R19, R19, R110, !P6 ;  /* 0x0000006e13137208 */ /* 0x000fe20007000000 */
[----:B------:R-:W-:Y:S02]  /*19570*/  FFMA.FTZ R2, R0, R2, 0.1716887056827545166 ;  /* 0x3e2fcf2a00027423 */ /* 0x000fe40000010002 */
[----:B------:R-:W-:Y:S01]  /*19580*/  @P2 FFMA.FTZ R46, R23, R5, +INF ;  /* 0x7f800000172e2423 */ /* 0x000fe20000010005 */
[----:B------:R-:W-:Y:S01]  /*19590*/  FSETP.NEU.AND P2, PT, R4, RZ, PT ;  /* 0x000000ff0400720b */ /* 0x000fe20003f4d000 */
[----:B------:R-:W-:Y:S01]  /*195a0*/  FFMA.FTZ R2, R0, R2, -0.17900948226451873779 ;  /* 0xbe374e4300027423 */ /* 0x000fe20000010002 */
[----:B------:R-:W-:-:S03]  /*195b0*/  IADD3 R4, R19, -0x3f3504f3, RZ ;  /* 0xc0cafb0d13047810 */ /* 0x000fc60007ffe0ff */
[----:B------:R-:W-:Y:S01]  /*195c0*/  FFMA.FTZ R2, R0, R2, 0.20512372255325317383 ;  /* 0x3e520bf400027423 */ /* 0x000fe20000010002 */
[----:B------:R-:W-:-:S03]  /*195d0*/  LOP3.LUT R4, R4, 0xff800000, RZ, 0xc0, !PT ;  /* 0xff80000004047812 */ /* 0x000fc600078ec0ff */
[----:B------:R-:W-:Y:S01]  /*195e0*/  FFMA.FTZ R5, R0, R2, -0.24046532809734344482 ;  /* 0xbe763c8b00057423 */ /* 0x000fe20000010002 */
[----:B------:R-:W-:-:S03]  /*195f0*/  IADD3 R2, R19, -R4, RZ ;  /* 0x8000000413027210 */ /* 0x000fc60007ffe0ff */
[----:B------:R-:W-:Y:S02]  /*19600*/  FFMA.FTZ R5, R0, R5, 0.28857114911079406738 ;  /* 0x3e93bf9900057423 */ /* 0x000fe40000010005 */
[----:B------:R-:W-:Y:S02]  /*19610*/  FADD R2, R2, -1 ;  /* 0xbf80000002027421 */ /* 0x000fe40000000000 */
[----:B------:R-:W-:Y:S02]  /*19620*/  FFMA.FTZ R8, R0, R5, -0.36067417263984680176 ;  /* 0xbeb8aa4900087423 */ /* 0x000fe40000010005 */
[----:B------:R-:W-:Y:S02]  /*19630*/  FFMA.FTZ R5, R2, R7, -0.16845393180847167969 ;  /* 0xbe2c7f3002057423 */ /* 0x000fe40000010007 */
[----:B------:R-:W-:Y:S02]  /*19640*/  FFMA.FTZ R8, R0, R8, 0.48089820146560668945 ;  /* 0x3ef6384a00087423 */ /* 0x000fe40000010008 */
[----:B------:R-:W-:-:S02]  /*19650*/  FFMA.FTZ R5, R2, R5, 0.1716887056827545166 ;  /* 0x3e2fcf2a02057423 */ /* 0x000fc40000010005 */
[----:B------:R-:W-:Y:S02]  /*19660*/  FFMA.FTZ R8, R0, R8, -0.72134751081466674805 ;  /* 0xbf38aa3b00087423 */ /* 0x000fe40000010008 */
[----:B------:R-:W-:Y:S02]  /*19670*/  FFMA.FTZ R5, R2, R5, -0.17900948226451873779 ;  /* 0xbe374e4302057423 */ /* 0x000fe40000010005 */
[----:B------:R-:W-:Y:S02]  /*19680*/  FMUL R8, R0, R8 ;  /* 0x0000000800087220 */ /* 0x000fe40000400000 */
[----:B------:R-:W-:Y:S02]  /*19690*/  FFMA.FTZ R5, R2, R5, 0.20512372255325317383 ;  /* 0x3e520bf402057423 */ /* 0x000fe40000010005 */
[----:B------:R-:W-:Y:S02]  /*196a0*/  FMUL R8, R0, R8 ;  /* 0x0000000800087220 */ /* 0x000fe40000400000 */
[----:B------:R-:W-:-:S02]  /*196b0*/  FFMA.FTZ R5, R2, R5, -0.24046532809734344482 ;  /* 0xbe763c8b02057423 */ /* 0x000fc40000010005 */
[----:B------:R-:W-:Y:S02]  /*196c0*/  FFMA.FTZ R10, R0, 1.4426950216293334961, R8 ;  /* 0x3fb8aa3b000a7823 */ /* 0x000fe40000010008 */
[----:B------:R-:W-:Y:S01]  /*196d0*/  FFMA.FTZ R0, R2, R5, 0.28857114911079406738 ;  /* 0x3e93bf9902007423 */ /* 0x000fe20000010005 */
[----:B------:R-:W-:-:S03]  /*196e0*/  FSEL R8, RZ, -23, P5 ;  /* 0xc1b80000ff087808 */ /* 0x000fc60002800000 */
[----:B------:R-:W-:Y:S01]  /*196f0*/  FFMA.FTZ R0, R2, R0, -0.36067417263984680176 ;  /* 0xbeb8aa4902007423 */ /* 0x000fe20000010000 */
[C---:B------:R-:W-:Y:S01]  /*19700*/  FSETP.GEU.AND P5, PT, R108.reuse, 1.175494350822287508e-38, PT ;  /* 0x008000006c00780b */ /* 0x040fe20003fae000 */
[----:B------:R-:W-:Y:S02]  /*19710*/  FMUL R18, R108, 8388608 ;  /* 0x4b0000006c127820 */ /* 0x000fe40000400000 */
[----:B------:R-:W-:-:S03]  /*19720*/  FFMA.FTZ R0, R2, R0, 0.48089820146560668945 ;  /* 0x3ef6384a02007423 */ /* 0x000fc60000010000 */
[----:B------:R-:W-:Y:S01]  /*19730*/  FSEL R18, R18, R108, !P5 ;  /* 0x0000006c12127208 */ /* 0x000fe20006800000 */
[C---:B------:R-:W-:Y:S01]  /*19740*/  FFMA.FTZ R0, R2.reuse, R0, -0.72134751081466674805 ;  /* 0xbf38aa3b02007423 */ /* 0x040fe20000010000 */
[----:B------:R0:W3:Y:S03]  /*19750*/  I2F R5, R3 ;  /* 0x0000000300057306 */ /* 0x0000e60000201400 */
[----:B------:R-:W-:Y:S01]  /*19760*/  FMUL R0, R2, R0 ;  /* 0x0000000002007220 */ /* 0x000fe20000400000 */
[----:B0-----:R-:W-:-:S03]  /*19770*/  IADD3 R3, R18, -0x3f3504f3, RZ ;  /* 0xc0cafb0d12037810 */ /* 0x001fc60007ffe0ff */
[----:B------:R-:W-:Y:S01]  /*19780*/  FMUL R0, R2, R0 ;  /* 0x0000000002007220 */ /* 0x000fe20000400000 */
[----:B------:R-:W-:-:S03]  /*19790*/  LOP3.LUT R3, R3, 0xff800000, RZ, 0xc0, !PT ;  /* 0xff80000003037812 */ /* 0x000fc600078ec0ff */
[----:B------:R-:W-:Y:S02]  /*197a0*/  FFMA.FTZ R9, R2, 1.4426950216293334961, R0 ;  /* 0x3fb8aa3b02097823 */ /* 0x000fe40000010000 */
[----:B------:R-:W-:-:S04]  /*197b0*/  IMAD.IADD R0, R18, 0x1, -R3 ;  /* 0x0000000112007824 */ /* 0x000fc800078e0a03 */
[----:B------:R-:W-:-:S04]  /*197c0*/  FADD R0, R0, -1 ;  /* 0xbf80000000007421 */ /* 0x000fc80000000000 */
[----:B------:R-:W-:-:S04]  /*197d0*/  FFMA.FTZ R2, R0, R7, -0.16845393180847167969 ;  /* 0xbe2c7f3000027423 */ /* 0x000fc80000010007 */
[C---:B------:R-:W-:Y:S01]  /*197e0*/  FFMA.FTZ R2, R0.reuse, R2, 0.1716887056827545166 ;  /* 0x3e2fcf2a00027423 */ /* 0x040fe20000010002 */
[----:B--2---:R-:W-:Y:S03]  /*197f0*/  STL [R1+0xb98], R105 ;  /* 0x000b986901007387 */ /* 0x004fe60000100800 */
[C---:B------:R-:W-:Y:S01]  /*19800*/  FFMA.FTZ R2, R0.reuse, R2, -0.17900948226451873779 ;  /* 0xbe374e4300027423 */ /* 0x040fe20000010002 */
[----:B------:R-:W2:Y:S03]  /*19810*/  LDL.LU R104, [R1+0x560] ;  /* 0x0005600001687983 */ /* 0x000ea60000300800 */
[C---:B------:R-:W-:Y:S02]  /*19820*/  FFMA.FTZ R2, R0.reuse, R2, 0.20512372255325317383 ;  /* 0x3e520bf400027423 */ /* 0x040fe40000010002 */
[----:B---3--:R-:W-:Y:S01]  /*19830*/  FFMA.FTZ R8, R5, 1.1920928955078125e-07, R8 ;  /* 0x3400000005087823 */ /* 0x008fe20000010008 */
[----:B------:R-:W-:Y:S01]  /*19840*/  I2F R3, R3 ;  /* 0x0000000300037306 */ /* 0x000fe20000201400 */
[C---:B------:R-:W-:Y:S01]  /*19850*/  FFMA.FTZ R2, R0.reuse, R2, -0.24046532809734344482 ;  /* 0xbe763c8b00027423 */ /* 0x040fe20000010002 */
[----:B------:R-:W3:Y:S03]  /*19860*/  LDL.LU R103, [R1+0x564] ;  /* 0x0005640001677983 */ /* 0x000ee60000300800 */
[----:B------:R-:W-:-:S02]  /*19870*/  FFMA.FTZ R2, R0, R2, 0.28857114911079406738 ;  /* 0x3e93bf9900027423 */ /* 0x000fc40000010002 */
[----:B------:R-:W-:Y:S01]  /*19880*/  FMUL R17, R107, 8388608 ;  /* 0x4b0000006b117820 */ /* 0x000fe20000400000 */
[----:B------:R0:W4:Y:S01]  /*19890*/  I2F R5, R4 ;  /* 0x0000000400057306 */ /* 0x0001220000201400 */
[----:B------:R-:W-:Y:S01]  /*198a0*/  FFMA.FTZ R2, R0, R2, -0.36067417263984680176 ;  /* 0xbeb8aa4900027423 */ /* 0x000fe20000010002 */
[----:B------:R-:W-:Y:S01]  /*198b0*/  MOV R60, R40 ;  /* 0x00000028003c7202 */ /* 0x000fe20000000f00 */
[----:B------:R-:W-:Y:S01]  /*198c0*/  FADD R43, R8, R10 ;  /* 0x0000000a082b7221 */ /* 0x000fe20000000000 */
[----:B------:R-:W3:Y:S01]  /*198d0*/  LDL.LU R102, [R1+0x568] ;  /* 0x0005680001667983 */ /* 0x000ee20000300800 */
[----:B------:R-:W-:Y:S02]  /*198e0*/  FFMA.FTZ R2, R0, R2, 0.48089820146560668945 ;  /* 0x3ef6384a00027423 */ /* 0x000fe40000010002 */
[----:B------:R-:W-:Y:S01]  /*198f0*/  FMUL R16, R106, 8388608 ;  /* 0x4b0000006a107820 */ /* 0x000fe20000400000 */
[----:B------:R-:W3:Y:S01]  /*19900*/  LDL.LU R101, [R1+0x56c] ;  /* 0x00056c0001657983 */ /* 0x000ee20000300800 */
[----:B------:R-:W-:Y:S01]  /*19910*/  FFMA.FTZ R2, R0, R2, -0.72134751081466674805 ;  /* 0xbf38aa3b00027423 */ /* 0x000fe20000010002 */
[----:B0-----:R-:W-:-:S03]  /*19920*/  FSEL R4, RZ, -23, P6 ;  /* 0xc1b80000ff047808 */ /* 0x001fc60003000000 */
[----:B------:R-:W-:Y:S01]  /*19930*/  FMUL R2, R0, R2 ;  /* 0x0000000200027220 */ /* 0x000fe20000400000 */
[----:B------:R-:W-:-:S03]  /*19940*/  ISETP.GE.U32.AND P6, PT, R20, 0x7f800000, PT ;  /* 0x7f8000001400780c */ /* 0x000fc60003fc6070 */
[----:B------:R-:W-:-:S04]  /*19950*/  FMUL R2, R0, R2 ;  /* 0x0000000200027220 */ /* 0x000fc80000400000 */
[----:B------:R-:W-:Y:S01]  /*19960*/  FFMA.FTZ R8, R0, 1.4426950216293334961, R2 ;  /* 0x3fb8aa3b00087823 */ /* 0x000fe20000010002 */
[----:B------:R-:W-:Y:S01]  /*19970*/  FSEL R2, RZ, -23, P5 ;  /* 0xc1b80000ff027808 */ /* 0x000fe20002800000 */
[----:B----4-:R-:W-:Y:S01]  /*19980*/  FFMA.FTZ R0, R5, 1.1920928955078125e-07, R4 ;  /* 0x3400000005007823 */ /* 0x010fe20000010004 */
[----:B------:R-:W-:-:S03]  /*19990*/  ISETP.GE.U32.AND P5, PT, R19, 0x7f800000, PT ;  /* 0x7f8000001300780c */ /* 0x000fc60003fa6070 */
[----:B------:R-:W-:Y:S01]  /*199a0*/  FADD R42, R0, R9 ;  /* 0x00000009002a7221 */ /* 0x000fe20000000000 */
[----:B------:R-:W-:-:S05]  /*199b0*/  @P6 MOV R0, 0x7f800000 ;  /* 0x7f80000000006802 */ /* 0x000fca0000000f00 */
[----:B------:R-:W-:Y:S01]  /*199c0*/  @P6 FFMA.FTZ R43, R20, R0, +INF ;  /* 0x7f800000142b6423 */ /* 0x000fe20000010000 */
[----:B------:R-:W-:-:S03]  /*199d0*/  FSETP.GEU.AND P6, PT, R107, 1.175494350822287508e-38, PT ;  /* 0x008000006b00780b */ /* 0x000fc60003fce000 */
[----:B------:R-:W-:Y:S02]  /*199e0*/  @P5 MOV R0, 0x7f800000 ;  /* 0x7f80000000005802 */ /* 0x000fe40000000f00 */
[----:B------:R-:W-:-:S03]  /*199f0*/  FSEL R17, R17, R107, !P6 ;  /* 0x0000006b11117208 */ /* 0x000fc60007000000 */
[----:B------:R-:W-:Y:S01]  /*19a00*/  @P5 FFMA.FTZ R42, R19, R0, +INF ;  /* 0x7f800000132a5423 */ /* 0x000fe20000010000 */
[----:B------:R-:W-:Y:S02]  /*19a10*/  IADD3 R0, R17, -0x3f3504f3, RZ ;  /* 0xc0cafb0d11007810 */ /* 0x000fe40007ffe0ff */
[----:B------:R-:W-:Y:S02]  /*19a20*/  ISETP.GE.U32.AND P5, PT, R18, 0x7f800000, PT ;  /* 0x7f8000001200780c */ /* 0x000fe40003fa6070 */
[----:B------:R-:W-:Y:S01]  /*19a30*/  LOP3.LUT R0, R0, 0xff800000, RZ, 0xc0, !PT ;  /* 0xff80000000007812 */ /* 0x000fe200078ec0ff */
[----:B------:R-:W-:-:S03]  /*19a40*/  FFMA.FTZ R2, R3, 1.1920928955078125e-07, R2 ;  /* 0x3400000003027823 */ /* 0x000fc60000010002 */
[----:B------:R0:W4:Y:S01]  /*19a50*/  I2F R3, R0 ;  /* 0x0000000000037306 */ /* 0x0001220000201400 */
[----:B------:R-:W-:-:S06]  /*19a60*/  FADD R41, R2, R8 ;  /* 0x0000000802297221 */ /* 0x000fcc0000000000 */
[----:B------:R-:W-:Y:S01]  /*19a70*/  @P5 IMAD.MOV.U32 R2, RZ, RZ, 0x7f800000 ;  /* 0x7f800000ff025424 */ /* 0x000fe200078e00ff */
[----:B0-----:R-:W-:-:S03]  /*19a80*/  IADD3 R0, R17, -R0, RZ ;  /* 0x8000000011007210 */ /* 0x001fc60007ffe0ff */
[----:B------:R-:W-:Y:S01]  /*19a90*/  @P5 FFMA.FTZ R41, R18, R2, +INF ;  /* 0x7f80000012295423 */ /* 0x000fe20000010002 */
[----:B------:R-:W-:Y:S01]  /*19aa0*/  FSEL R2, RZ, -23, P6 ;  /* 0xc1b80000ff027808 */ /* 0x000fe20003000000 */
[----:B------:R-:W-:-:S04]  /*19ab0*/  FADD R0, R0, -1 ;  /* 0xbf80000000007421 */ /* 0x000fc80000000000 */
[----:B----4-:R-:W-:Y:S02]  /*19ac0*/  FFMA.FTZ R3, R3, 1.1920928955078125e-07, R2 ;  /* 0x3400000003037823 */ /* 0x010fe40000010002 */
[----:B------:R-:W-:-:S04]  /*19ad0*/  FFMA.FTZ R2, R0, R7, -0.16845393180847167969 ;  /* 0xbe2c7f3000027423 */ /* 0x000fc80000010007 */
[----:B------:R-:W-:-:S04]  /*19ae0*/  FFMA.FTZ R2, R0, R2, 0.1716887056827545166 ;  /* 0x3e2fcf2a00027423 */ /* 0x000fc80000010002 */
[----:B------:R-:W-:-:S04]  /*19af0*/  FFMA.FTZ R2, R0, R2, -0.17900948226451873779 ;  /* 0xbe374e4300027423 */ /* 0x000fc80000010002 */
[----:B------:R-:W-:-:S04]  /*19b00*/  FFMA.FTZ R2, R0, R2, 0.20512372255325317383 ;  /* 0x3e520bf400027423 */ /* 0x000fc80000010002 */
[----:B------:R-:W-:-:S04]  /*19b10*/  FFMA.FTZ R2, R0, R2, -0.24046532809734344482 ;  /* 0xbe763c8b00027423 */ /* 0x000fc80000010002 */
[----:B------:R-:W-:-:S04]  /*19b20*/  FFMA.FTZ R2, R0, R2, 0.28857114911079406738 ;  /* 0x3e93bf9900027423 */ /* 0x000fc80000010002 */
[----:B------:R-:W-:-:S04]  /*19b30*/  FFMA.FTZ R2, R0, R2, -0.36067417263984680176 ;  /* 0xbeb8aa4900027423 */ /* 0x000fc80000010002 */
[----:B------:R-:W-:-:S04]  /*19b40*/  FFMA.FTZ R2, R0, R2, 0.48089820146560668945 ;  /* 0x3ef6384a00027423 */ /* 0x000fc80000010002 */
[----:B------:R-:W-:Y:S01]  /*19b50*/  FFMA.FTZ R2, R0, R2, -0.72134751081466674805 ;  /* 0xbf38aa3b00027423 */ /* 0x000fe20000010002 */
[----:B------:R-:W-:-:S03]  /*19b60*/  ISETP.GE.U32.AND P6, PT, R17, 0x7f800000, PT ;  /* 0x7f8000001100780c */ /* 0x000fc60003fc6070 */
[----:B------:R-:W-:-:S04]  /*19b70*/  FMUL R2, R0, R2 ;  /* 0x0000000200027220 */ /* 0x000fc80000400000 */
[----:B------:R-:W-:Y:S01]  /*19b80*/  FMUL R2, R0, R2 ;  /* 0x0000000200027220 */ /* 0x000fe20000400000 */
[----:B------:R-:W-:-:S03]  /*19b90*/  FSETP.GEU.AND P5, PT, R106, 1.175494350822287508e-38, PT ;  /* 0x008000006a00780b */ /* 0x000fc60003fae000 */
[----:B------:R-:W-:Y:S01]  /*19ba0*/  FFMA.FTZ R0, R0, 1.4426950216293334961, R2 ;  /* 0x3fb8aa3b00007823 */ /* 0x000fe20000010002 */
[----:B------:R-:W-:-:S03]  /*19bb0*/  FSEL R16, R16, R106, !P5 ;  /* 0x0000006a10107208 */ /* 0x000fc60006800000 */
[----:B------:R-:W-:Y:S01]  /*19bc0*/  FADD R40, R3, R0 ;  /* 0x0000000003287221 */ /* 0x000fe20000000000 */
[----:B------:R-:W-:-:S05]  /*19bd0*/  @P6 MOV R0, 0x7f800000 ;  /* 0x7f80000000006802 */ /* 0x000fca0000000f00 */
[----:B------:R-:W-:Y:S01]  /*19be0*/  @P6 FFMA.FTZ R40, R17, R0, +INF ;  /* 0x7f80000011286423 */ /* 0x000fe20000010000 */
[----:B------:R-:W-:-:S04]  /*19bf0*/  IADD3 R0, R16, -0x3f3504f3, RZ ;  /* 0xc0cafb0d10007810 */ /* 0x000fc80007ffe0ff */
[----:B------:R-:W-:-:S04]  /*19c00*/  LOP3.LUT R0, R0, 0xff800000, RZ, 0xc0, !PT ;  /* 0xff80000000007812 */ /* 0x000fc800078ec0ff */
[----:B------:R0:W4:Y:S01]  /*19c10*/  I2F R3, R0 ;  /* 0x0000000000037306 */ /* 0x0001220000201400 */
[----:B------:R-:W-:Y:S02]  /*19c20*/  FSEL R2, RZ, -23, P5 ;  /* 0xc1b80000ff027808 */ /* 0x000fe40002800000 */
[----:B0-----:R-:W-:-:S05]  /*19c30*/  IADD3 R0, R16, -R0, RZ ;  /* 0x8000000010007210 */ /* 0x001fca0007ffe0ff */
[----:B------:R-:W-:Y:S02]  /*19c40*/  FADD R0, R0, -1 ;  /* 0xbf80000000007421 */ /* 0x000fe40000000000 */
        /* <DEDUP_REMOVED lines=12> */
[----:B------:R-:W-:-:S04]  /*19d10*/  FMUL R2, R0, R2 ;  /* 0x0000000200027220 */ /* 0x000fc80000400000 */
[----:B------:R-:W-:Y:S02]  /*19d20*/  FFMA.FTZ R0, R0, 1.4426950216293334961, R2 ;  /* 0x3fb8aa3b00007823 */ /* 0x000fe40000010002 */
[----:B------:R-:W-:Y:S02]  /*19d30*/  IMAD.MOV.U32 R59, RZ, RZ, R39 ;  /* 0x000000ffff3b7224 */ /* 0x000fe400078e0027 */
[----:B------:R-:W-:Y:S02]  /*19d40*/  FADD R39, R3, R0 ;  /* 0x0000000003277221 */ /* 0x000fe40000000000 */
[----:B------:R-:W-:Y:S02]  /*19d50*/  @P5 IMAD.MOV.U32 R0, RZ, RZ, 0x7f800000 ;  /* 0x7f800000ff005424 */ /* 0x000fe400078e00ff */
[C---:B------:R-:W-:Y:S02]  /*19d60*/  FMUL R15, R105.reuse, 8388608 ;  /* 0x4b000000690f7820 */ /* 0x040fe40000400000 */
[----:B------:R-:W-:Y:S01]  /*19d70*/  @P5 FFMA.FTZ R39, R16, R0, +INF ;  /* 0x7f80000010275423 */ /* 0x000fe20000010000 */
[----:B------:R-:W-:-:S04]  /*19d80*/  FSETP.GEU.AND P5, PT, R105, 1.175494350822287508e-38, PT ;  /* 0x008000006900780b */ /* 0x000fc80003fae000 */
[----:B------:R-:W-:-:S04]  /*19d90*/  FSEL R15, R15, R105, !P5 ;  /* 0x000000690f0f7208 */ /* 0x000fc80006800000 */
        /* <DEDUP_REMOVED lines=19> */
[----:B------:R-:W-:-:S03]  /*19ed0*/  MOV R61, R38 ;  /* 0x00000026003d7202 */ /* 0x000fc60000000f00 */
[----:B------:R-:W-:-:S04]  /*19ee0*/  FFMA.FTZ R0, R0, 1.4426950216293334961, R2 ;  /* 0x3fb8aa3b00007823 */ /* 0x000fc80000010002 */
[----:B------:R-:W-:Y:S02]  /*19ef0*/  FADD R38, R3, R0 ;  /* 0x0000000003267221 */ /* 0x000fe40000000000 */
[----:B------:R-:W-:Y:S02]  /*19f00*/  @P5 IMAD.MOV.U32 R0, RZ, RZ, 0x7f800000 ;  /* 0x7f800000ff005424 */ /* 0x000fe400078e00ff */
[C---:B--2---:R-:W-:Y:S02]  /*19f10*/  FMUL R14, R104.reuse, 8388608 ;  /* 0x4b000000680e7820 */ /* 0x044fe40000400000 */
[----:B------:R-:W-:Y:S01]  /*19f20*/  @P5 FFMA.FTZ R38, R15, R0, +INF ;  /* 0x7f8000000f265423 */ /* 0x000fe20000010000 */
[----:B------:R-:W-:-:S04]  /*19f30*/  FSETP.GEU.AND P5, PT, R104, 1.175494350822287508e-38, PT ;  /* 0x008000006800780b */ /* 0x000fc80003fae000 */
[----:B------:R-:W-:-:S04]  /*19f40*/  FSEL R14, R14, R104, !P5 ;  /* 0x000000680e0e7208 */ /* 0x000fc80006800000 */
[----:B------:R-:W-:-:S04]  /*19f50*/  IADD3 R0, R14, -0x3f3504f3, RZ ;  /* 0xc0cafb0d0e007810 */ /* 0x000fc80007ffe0ff */
[----:B------:R-:W-:-:S04]  /*19f60*/  LOP3.LUT R0, R0, 0xff800000, RZ, 0xc0, !PT ;  /* 0xff80000000007812 */ /* 0x000fc800078ec0ff */
[----:B------:R0:W2:Y:S01]  /*19f70*/  I2F R2, R0 ;  /* 0x0000000000027306 */ /* 0x0000a20000201400 */
[----:B------:R-:W-:Y:S02]  /*19f80*/  FSEL R3, RZ, -23, P5 ;  /* 0xc1b80000ff037808 */ /* 0x000fe40002800000 */
[----:B0-----:R-:W-:-:S05]  /*19f90*/  IADD3 R0, R14, -R0, RZ ;  /* 0x800000000e007210 */ /* 0x001fca0007ffe0ff */
[----:B------:R-:W-:Y:S02]  /*19fa0*/  FADD R0, R0, -1 ;  /* 0xbf80000000007421 */ /* 0x000fe40000000000 */
[----:B--2---:R-:W-:Y:S02]  /*19fb0*/  FFMA.FTZ R3, R2, 1.1920928955078125e-07, R3 ;  /* 0x3400000002037823 */ /* 0x004fe40000010003 */
        /* <DEDUP_REMOVED lines=13> */
[----:B------:R-:W-:Y:S01]  /*1a090*/  FFMA.FTZ R0, R0, 1.4426950216293334961, R2 ;  /* 0x3fb8aa3b00007823 */ /* 0x000fe20000010002 */
[----:B------:R-:W-:Y:S01]  /*1a0a0*/  MOV R60, R59 ;  /* 0x0000003b003c7202 */ /* 0x000fe20000000f00 */
[----:B------:R-:W-:Y:S02]  /*1a0b0*/  IMAD.MOV.U32 R59, RZ, RZ, R37 ;  /* 0x000000ffff3b7224 */ /* 0x000fe400078e0025 */
[----:B------:R-:W-:Y:S01]  /*1a0c0*/  FADD R37, R3, R0 ;  /* 0x0000000003257221 */ /* 0x000fe20000000000 */
[----:B------:R-:W-:Y:S01]  /*1a0d0*/  @P5 MOV R0, 0x7f800000 ;  /* 0x7f80000000005802 */ /* 0x000fe20000000f00 */
[----:B---3--:R-:W-:-:S04]  /*1a0e0*/  FMUL R13, R103, 8388608 ;  /* 0x4b000000670d7820 */ /* 0x008fc80000400000 */
        /* <DEDUP_REMOVED lines=24> */
[----:B------:R-:W-:Y:S01]  /*1a270*/  FADD R35, R3, R0 ;  /* 0x0000000003237221 */ /* 0x000fe20000000000 */
[----:B------:R-:W-:Y:S01]  /*1a280*/  @P5 MOV R0, 0x7f800000 ;  /* 0x7f80000000005802 */ /* 0x000fe20000000f00 */
[----:B------:R-:W-:-:S04]  /*1a290*/  FMUL R92, R102, 8388608 ;  /* 0x4b000000665c7820 */ /* 0x000fc80000400000 */
[----:B------:R-:W-:Y:S01]  /*1a2a0*/  @P5 FFMA.FTZ R35, R13, R0, +INF ;  /* 0x7f8000000d235423 */ /* 0x000fe20000010000 */
[----:B------:R-:W-:-:S04]  /*1a2b0*/  FSETP.GEU.AND P5, PT, R102, 1.175494350822287508e-38, PT ;  /* 0x008000006600780b */ /* 0x000fc80003fae000 */
[----:B------:R-:W-:-:S04]  /*1a2c0*/  FSEL R92, R92, R102, !P5 ;  /* 0x000000665c5c7208 */ /* 0x000fc80006800000 */
[----:B------:R-:W-:-:S04]  /*1a2d0*/  IADD3 R0, R92, -0x3f3504f3, RZ ;  /* 0xc0cafb0d5c007810 */ /* 0x000fc80007ffe0ff */
[----:B------:R-:W-:-:S04]  /*1a2e0*/  LOP3.LUT R0, R0, 0xff800000, RZ, 0xc0, !PT ;  /* 0xff80000000007812 */ /* 0x000fc800078ec0ff */
[----:B------:R0:W2:Y:S01]  /*1a2f0*/  I2F R2, R0 ;  /* 0x0000000000027306 */ /* 0x0000a20000201400 */
[----:B------:R-:W-:Y:S01]  /*1a300*/  FSEL R3, RZ, -23, P5 ;  /* 0xc1b80000ff037808 */ /* 0x000fe20002800000 */
[----:B0-----:R-:W-:-:S04]  /*1a310*/  IMAD.IADD R0, R92, 0x1, -R0 ;  /* 0x000000015c007824 */ /* 0x001fc800078e0a00 */
        /* <DEDUP_REMOVED lines=14> */
[----:B------:R-:W-:-:S04]  /*1a400*/  FFMA.FTZ R0, R0, 1.4426950216293334961, R2 ;  /* 0x3fb8aa3b00007823 */ /* 0x000fc80000010002 */
        /* <DEDUP_REMOVED lines=25> */
[----:B------:R-:W-:Y:S01]  /*1a5a0*/  FFMA.FTZ R0, R0, 1.4426950216293334961, R2 ;  /* 0x3fb8aa3b00007823 */ /* 0x000fe20000010002 */
[----:B------:R-:W-:-:S03]  /*1a5b0*/  MOV R100, R63 ;  /* 0x0000003f00647202 */ /* 0x000fc60000000f00 */
        /* <DEDUP_REMOVED lines=26> */
[----:B-1----:R-:W-:Y:S01]  /*1a760*/  FADD R6, R3, R0 ;  /* 0x0000000003067221 */ /* 0x002fe20000000000 */
[----:B------:R-:W-:Y:S01]  /*1a770*/  MOV R3, R62 ;  /* 0x0000003e00037202 */ /* 0x000fe20000000f00 */
[----:B------:R-:W-:-:S04]  /*1a780*/  @P5 IMAD.MOV.U32 R0, RZ, RZ, 0x7f800000 ;  /* 0x7f800000ff005424 */ /* 0x000fc800078e00ff */
[----:B------:R-:W-:Y:S01]  /*1a790*/  @P5 FFMA.FTZ R6, R12, R0, +INF ;  /* 0x7f8000000c065423 */ /* 0x000fe20000010000 */
[C---:B------:R-:W-:Y:S01]  /*1a7a0*/  FSETP.GEU.AND P5, PT, R3.reuse, 1.175494350822287508e-38, PT ;  /* 0x008000000300780b */ /* 0x040fe20003fae000 */
[----:B------:R-:W-:-:S05]  /*1a7b0*/  FMUL R4, R3, 8388608 ;  /* 0x4b00000003047820 */ /* 0x000fca0000400000 */
[----:B------:R-:W-:-:S04]  /*1a7c0*/  FSEL R4, R4, R3, !P5 ;  /* 0x0000000304047208 */ /* 0x000fc80006800000 */
[----:B------:R-:W-:-:S04]  /*1a7d0*/  IADD3 R0, R4, -0x3f3504f3, RZ ;  /* 0xc0cafb0d04007810 */ /* 0x000fc80007ffe0ff */
[----:B------:R-:W-:-:S04]  /*1a7e0*/  LOP3.LUT R0, R0, 0xff800000, RZ, 0xc0, !PT ;  /* 0xff80000000007812 */ /* 0x000fc800078ec0ff */
[----:B------:R0:W1:Y:S01]  /*1a7f0*/  I2F R2, R0 ;  /* 0x0000000000027306 */ /* 0x0000620000201400 */
[----:B------:R-:W-:Y:S02]  /*1a800*/  FSEL R5, RZ, -23, P5 ;  /* 0xc1b80000ff057808 */ /* 0x000fe40002800000 */
[----:B0-----:R-:W-:-:S05]  /*1a810*/  IADD3 R0, R4, -R0, RZ ;  /* 0x8000000004007210 */ /* 0x001fca0007ffe0ff */
[----:B------:R-:W-:Y:S02]  /*1a820*/  FADD R0, R0, -1 ;  /* 0xbf80000000007421 */ /* 0x000fe40000000000 */
[----:B-1----:R-:W-:Y:S02]  /*1a830*/  FFMA.FTZ R5, R2, 1.1920928955078125e-07, R5 ;  /* 0x3400000002057823 */ /* 0x002fe40000010005 */
        /* <DEDUP_REMOVED lines=11> */
[C---:B------:R-:W-:Y:S01]  /*1a8f0*/  FMUL R2, R0.reuse, R2 ;  /* 0x0000000200027220 */ /* 0x040fe20000400000 */
[----:B------:R0:W-:Y:S03]  /*1a900*/  STL [R1+0x8b4], R6 ;  /* 0x0008b40601007387 */ /* 0x0001e60000100800 */
[----:B------:R-:W-:-:S04]  /*1a910*/  FFMA.FTZ R0, R0, 1.4426950216293334961, R2 ;  /* 0x3fb8aa3b00007823 */ /* 0x000fc80000010002 */
[----:B0-----:R-:W-:Y:S01]  /*1a920*/  FADD R6, R5, R0 ;  /* 0x0000000005067221 */ /* 0x001fe20000000000 */
        /* <DEDUP_REMOVED lines=27> */
[----:B0-----:R-:W-:Y:S02]  /*1aae0*/  FADD R6, R8, R0 ;  /* 0x0000000008067221 */ /* 0x001fe40000000000 */
[----:B------:R-:W-:-:S04]  /*1aaf0*/  @P5 IMAD.MOV.U32 R0, RZ, RZ, 0x7f800000 ;  /* 0x7f800000ff005424 */ /* 0x000fc800078e00ff */
[----:B------:R-:W-:-:S05]  /*1ab00*/  @P5 FFMA.FTZ R6, R11, R0, +INF ;  /* 0x7f8000000b065423 */ /* 0x000fca0000010000 */
[----:B------:R0:W-:Y:S04]  /*1ab10*/  STL [R1+0x56c], R6 ;  /* 0x00056c0601007387 */ /* 0x0001e80000100800 */
[----:B------:R-:W2:Y:S01]  /*1ab20*/  LDL.LU R105, [R1+0x128] ;  /* 0x0001280001697983 */ /* 0x000ea20000300800 */
[----:B------:R-:W-:-:S04]  /*1ab30*/  MOV R8, R60 ;  /* 0x0000003c00087202 */ /* 0x000fc80000000f00 */
[C---:B------:R-:W-:Y:S01]  /*1ab40*/  FSETP.GEU.AND P5, PT, R8.reuse, 1.175494350822287508e-38, PT ;  /* 0x008000000800780b */ /* 0x040fe20003fae000 */
[----:B------:R-:W-:-:S05]  /*1ab50*/  FMUL R2, R8, 8388608 ;  /* 0x4b00000008027820 */ /* 0x000fca0000400000 */
[----:B------:R-:W-:-:S04]  /*1ab60*/  FSEL R2, R2, R8, !P5 ;  /* 0x0000000802027208 */ /* 0x000fc80006800000 */
[----:B------:R-:W-:-:S04]  /*1ab70*/  IADD3 R0, R2, -0x3f3504f3, RZ ;  /* 0xc0cafb0d02007810 */ /* 0x000fc80007ffe0ff */
[----:B------:R-:W-:-:S04]  /*1ab80*/  LOP3.LUT R0, R0, 0xff800000, RZ, 0xc0, !PT ;  /* 0xff80000000007812 */ /* 0x000fc800078ec0ff */
[----:B------:R1:W3:Y:S01]  /*1ab90*/  I2F R9, R0 ;  /* 0x0000000000097306 */ /* 0x0002e20000201400 */
[----:B------:R-:W-:Y:S02]  /*1aba0*/  FSEL R10, RZ, -23, P5 ;  /* 0xc1b80000ff0a7808 */ /* 0x000fe40002800000 */
[----:B-1----:R-:W-:-:S05]  /*1abb0*/  IADD3 R0, R2, -R0, RZ ;  /* 0x8000000002007210 */ /* 0x002fca0007ffe0ff */
[----:B------:R-:W-:Y:S02]  /*1abc0*/  FADD R0, R0, -1 ;  /* 0xbf80000000007421 */ /* 0x000fe40000000000 */
[----:B---3--:R-:W-:Y:S02]  /*1abd0*/  FFMA.FTZ R10, R9, 1.1920928955078125e-07, R10 ;  /* 0x34000000090a7823 */ /* 0x008fe4000001000a */
        /* <DEDUP_REMOVED lines=14> */
[----:B0-----:R-:W-:Y:S02]  /*1acc0*/  FADD R6, R10, R0 ;  /* 0x000000000a067221 */ /* 0x001fe40000000000 */
        /* <DEDUP_REMOVED lines=25> */
[----:B------:R-:W-:Y:S01]  /*1ae60*/  FFMA.FTZ R0, R0, 1.4426950216293334961, R10 ;  /* 0x3fb8aa3b00007823 */ /* 0x000fe2000001000a */
[----:B------:R-:W-:-:S03]  /*1ae70*/  MOV R10, R59 ;  /* 0x0000003b000a7202 */ /* 0x000fc60000000f00 */
[----:B0-----:R-:W-:Y:S02]  /*1ae80*/  FADD R6, R36, R0 ;  /* 0x0000000024067221 */ /* 0x001fe40000000000 */
[----:B------:R-:W-:-:S04]  /*1ae90*/  @P5 IMAD.MOV.U32 R0, RZ, RZ, 0x7f800000 ;  /* 0x7f800000ff005424 */ /* 0x000fc800078e00ff */
[----:B------:R-:W-:Y:S01]  /*1aea0*/  @P5 FFMA.FTZ R6, R60, R0, +INF ;  /* 0x7f8000003c065423 */ /* 0x000fe20000010000 */
[C---:B------:R-:W-:Y:S01]  /*1aeb0*/  FSETP.GEU.AND P5, PT, R10.reuse, 1.175494350822287508e-38, PT ;  /* 0x008000000a00780b */ /* 0x040fe20003fae000 */
[----:B------:R-:W-:Y:S01]  /*1aec0*/  FMUL R0, R10, 8388608 ;  /* 0x4b0000000a007820 */ /* 0x000fe20000400000 */
[----:B------:R-:W-:Y:S04]  /*1aed0*/  STL [R1+0x4d0], R60 ;  /* 0x0004d03c01007387 */ /* 0x000fe80000100800 */
[----:B------:R0:W-:Y:S01]  /*1aee0*/  STL [R1+0x560], R6 ;  /* 0x0005600601007387 */ /* 0x0001e20000100800 */
[----:B------:R-:W-:Y:S02]  /*1aef0*/  FSETP.NEU.AND P6, PT, R12, RZ, PT ;  /* 0x000000ff0c00720b */ /* 0x000fe40003fcd000 */
[----:B0-----:R-:W-:-:S04]  /*1af00*/  FSEL R6, R0, R10, !P5 ;  /* 0x0000000a00067208 */ /* 0x001fc80006800000 */
[----:B------:R-:W-:Y:S02]  /*1af10*/  IADD3 R0, R6, -0x3f3504f3, RZ ;  /* 0xc0cafb0d06007810 */ /* 0x000fe40007ffe0ff */
[----:B------:R-:W-:Y:S02]  /*1af20*/  FSEL R12, RZ, -23, P5 ;  /* 0xc1b80000ff0c7808 */ /* 0x000fe40002800000 */
[----:B------:R-:W-:Y:S02]  /*1af30*/  LOP3.LUT R0, R0, 0xff800000, RZ, 0xc0, !PT ;  /* 0xff80000000007812 */ /* 0x000fe400078ec0ff */
[----:B------:R-:W-:Y:S02]  /*1af40*/  FSETP.NEU.AND P5, PT, R4, RZ, PT ;  /* 0x000000ff0400720b */ /* 0x000fe40003fad000 */
[----:B------:R0:W1:Y:S02]  /*1af50*/  I2F R4, R0 ;  /* 0x0000000000047306 */ /* 0x0000640000201400 */
[----:B0-----:R-:W-:-:S05]  /*1af60*/  IADD3 R0, R6, -R0, RZ ;  /* 0x8000000006007210 */ /* 0x001fca0007ffe0ff */
[----:B------:R-:W-:Y:S02]  /*1af70*/  FADD R0, R0, -1 ;  /* 0xbf80000000007421 */ /* 0x000fe40000000000 */
[----:B-1----:R-:W-:Y:S02]  /*1af80*/  FFMA.FTZ R36, R4, 1.1920928955078125e-07, R12 ;  /* 0x3400000004247823 */ /* 0x002fe4000001000c */
[----:B------:R-:W-:-:S04]  /*1af90*/  FFMA.FTZ R4, R0, R7, -0.16845393180847167969 ;  /* 0xbe2c7f3000047423 */ /* 0x000fc80000010007 */
[----:B------:R-:W-:-:S04]  /*1afa0*/  FFMA.FTZ R4, R0, R4, 0.1716887056827545166 ;  /* 0x3e2fcf2a00047423 */ /* 0x000fc80000010004 */
[----:B------:R-:W-:-:S04]  /*1afb0*/  FFMA.FTZ R4, R0, R4, -0.17900948226451873779 ;  /* 0xbe374e4300047423 */ /* 0x000fc80000010004 */
[----:B------:R-:W-:-:S04]  /*1afc0*/  FFMA.FTZ R4, R0, R4, 0.20512372255325317383 ;  /* 0x3e520bf400047423 */ /* 0x000fc80000010004 */
[C---:B------:R-:W-:Y:S01]  /*1afd0*/  FFMA.FTZ R4, R0.reuse, R4, -0.24046532809734344482 ;  /* 0xbe763c8b00047423 */ /* 0x040fe20000010004 */
[----:B------:R0:W-:Y:S03]  /*1afe0*/  STL [R1+0x4c8], R6 ;  /* 0x0004c80601007387 */ /* 0x0001e60000100800 */
[C---:B------:R-:W-:Y:S01]  /*1aff0*/  FFMA.FTZ R4, R0.reuse, R4, 0.28857114911079406738 ;  /* 0x3e93bf9900047423 */ /* 0x040fe20000010004 */
[----:B------:R-:W1:Y:S03]  /*1b000*/  S2R R59, SR_TID.X ;  /* 0x00000000003b7919 */ /* 0x000e660000002100 */
[C---:B------:R-:W-:Y:S01]  /*1b010*/  FFMA.FTZ R4, R0.reuse, R4, -0.36067417263984680176 ;  /* 0xbeb8aa4900047423 */ /* 0x040fe20000010004 */
[----:B0-----:R-:W0:Y:S03]  /*1b020*/  S2R R6, SR_TID.X ;  /* 0x0000000000067919 */ /* 0x001e260000002100 */
[----:B------:R-:W-:-:S04]  /*1b030*/  FFMA.FTZ R4, R0, R4, 0.48089820146560668945 ;  /* 0x3ef6384a00047423 */ /* 0x000fc80000010004 */
[----:B------:R-:W-:-:S04]  /*1b040*/  FFMA.FTZ R4, R0, R4, -0.72134751081466674805 ;  /* 0xbf38aa3b00047423 */ /* 0x000fc80000010004 */
[----:B------:R-:W-:-:S04]  /*1b050*/  FMUL R4, R0, R4 ;  /* 0x0000000400047220 */ /* 0x000fc80000400000 */
[----:B------:R-:W-:-:S04]  /*1b060*/  FMUL R4, R0, R4 ;  /* 0x0000000400047220 */ /* 0x000fc80000400000 */
[----:B------:R-:W-:Y:S01]  /*1b070*/  FFMA.FTZ R12, R0, 1.4426950216293334961, R4 ;  /* 0x3fb8aa3b000c7823 */ /* 0x000fe20000010004 */
[----:B-1----:R-:W-:Y:S01]  /*1b080*/  LOP3.LUT R7, R59, 0xf, RZ, 0xc0, !PT ;  /* 0x0000000f3b077812 */ /* 0x002fe200078ec0ff */
[----:B0-----:R-:W-:-:S05]  /*1b090*/  IMAD.SHL.U32 R4, R6, 0x80, RZ ;  /* 0x0000008006047824 */ /* 0x001fca00078e00ff */
[----:B------:R-:W-:Y:S02]  /*1b0a0*/  LOP3.LUT R4, R4, 0xf000, RZ, 0xc0, !PT ;  /* 0x0000f00004047812 */ /* 0x000fe400078ec0ff */
[----:B------:R-:W-:Y:S02]  /*1b0b0*/  SHF.R.S32.HI R60, RZ, 0x4, R6 ;  /* 0x00000004ff3c7819 */ /* 0x000fe40000011406 */
[----:B------:R-:W-:Y:S02]  /*1b0c0*/  LEA R4, R7, R4, 0x3 ;  /* 0x0000000407047211 */ /* 0x000fe400078e18ff */
[----:B------:R-:W-:Y:S02]  /*1b0d0*/  LOP3.LUT R7, R6, 0xff, RZ, 0xc0, !PT ;  /* 0x000000ff06077812 */ /* 0x000fe400078ec0ff */
[----:B------:R-:W0:Y:S04]  /*1b0e0*/  S2R R6, SR_CTAID.X ;  /* 0x0000000000067919 */ /* 0x000e280000002500 */
[----:B------:R-:W1:Y:S01]  /*1b0f0*/  S2R R59, SR_CTAID.Y ;  /* 0x00000000003b7919 */ /* 0x000e620000002600 */
[----:B--2---:R-:W-:-:S04]  /*1b100*/  LOP3.LUT R105, R105, 0xffffffef, RZ, 0xc0, !PT ;  /* 0xffffffef69697812 */ /* 0x004fc800078ec0ff */
[----:B------:R-:W-:Y:S02]  /*1b110*/  @P6 LOP3.LUT R105, R105, 0x10, RZ, 0xfc, !PT ;  /* 0x0000001069696812 */ /* 0x000fe400078efcff */
[----:B------:R-:W-:Y:S02]  /*1b120*/  FSETP.NEU.AND P6, PT, R11, RZ, PT ;  /* 0x000000ff0b00720b */ /* 0x000fe40003fcd000 */
[----:B------:R-:W-:Y:S02]  /*1b130*/  LOP3.LUT R105, R105, 0xfffffffd, RZ, 0xc0, !PT ;  /* 0xfffffffd69697812 */ /* 0x000fe400078ec0ff */
[----:B------:R-:W-:Y:S02]  /*1b140*/  SGXT R60, R60, 0x1 ;  /* 0x000000013c3c781a */ /* 0x000fe40000000200 */
[----:B------:R-:W-:Y:S02]  /*1b150*/  @P5 LOP3.LUT R105, R105, 0x2, RZ, 0xfc, !PT ;  /* 0x0000000269695812 */ /* 0x000fe400078efcff */
[----:B------:R-:W-:-:S02]  /*1b160*/  FSETP.NEU.AND P5, PT, R2, RZ, PT ;  /* 0x000000ff0200720b */ /* 0x000fc40003fad000 */
[----:B------:R-:W-:Y:S02]  /*1b170*/  LOP3.LUT R105, R105, 0xfffffffb, RZ, 0xc0, !PT ;  /* 0xfffffffb69697812 */ /* 0x000fe400078ec0ff */
[----:B0-----:R-:W-:Y:S02]  /*1b180*/  LEA R6, R6, R7, 0x8 ;  /* 0x0000000706067211 */ /* 0x001fe400078e40ff */
[----:B------:R-:W-:Y:S01]  /*1b190*/  LOP3.LUT R4, R4, 0x10008, R60, 0x78, !PT ;  /* 0x0001000804047812 */ /* 0x000fe200078e783c */
[----:B-1----:R-:W-:Y:S01]  /*1b1a0*/  IMAD R60, R59, c[0x0][0x1c0], RZ ;  /* 0x000070003b3c7a24 */ /* 0x002fe200078e02ff */
[----:B------:R-:W-:Y:S01]  /*1b1b0*/  @P6 LOP3.LUT R105, R105, 0x4, RZ, 0xfc, !PT ;  /* 0x0000000469696812 */ /* 0x000fe200078efcff */
[----:B------:R-:W-:Y:S02]  /*1b1c0*/  IMAD R59, R6, c[0x0][0x1c4], RZ ;  /* 0x00007100063b7a24 */ /* 0x000fe400078e02ff */
[----:B------:R-:W-:Y:S01]  /*1b1d0*/  IMAD.SHL.U32 R11, R60, 0x2, RZ ;  /* 0x000000023c0b7824 */ /* 0x000fe200078e00ff */
[----:B------:R-:W-:-:S02]  /*1b1e0*/  LOP3.LUT R105, R105, 0xfffffff7, RZ, 0xc0, !PT ;  /* 0xfffffff769697812 */ /* 0x000fc400078ec0ff */
[----:B------:R-:W-:Y:S01]  /*1b1f0*/  SHF.L.U32 R0, R59, 0x1, RZ ;  /* 0x000000013b007819 */ /* 0x000fe200000006ff */
[----:B------:R-:W-:Y:S01]  /*1b200*/  IMAD.HI R60, R60, 0x2, RZ ;  /* 0x000000023c3c7827 */ /* 0x000fe200078e02ff */
[----:B------:R-:W-:Y:S02]  /*1b210*/  @P5 LOP3.LUT R105, R105, 0x8, RZ, 0xfc, !PT ;  /* 0x0000000869695812 */ /* 0x000fe400078efcff */
[----:B------:R-:W-:Y:S01]  /*1b220*/  IADD3 R0, P5, P6, R0, c[0x0][0x178], R11 ;  /* 0x00005e0000007a10 */ /* 0x000fe20007ebe00b */
[----:B------:R-:W-:Y:S01]  /*1b230*/  IMAD.HI R2, R59, 0x2, RZ ;  /* 0x000000023b027827 */ /* 0x000fe200078e02ff */
[----:B------:R0:W-:Y:S04]  /*1b240*/  STL [R1+0x968], R4 ;  /* 0x0009680401007387 */ /* 0x0001e80000100800 */
[----:B------:R-:W-:Y:S01]  /*1b250*/  IADD3.X R2, R2, c[0x0][0x17c], R60, P5, P6 ;  /* 0x00005f0002027a10 */ /* 0x000fe20002fec43c */
[----:B------:R1:W-:Y:S04]  /*1b260*/  STL [R1+0x92c], R0 ;  /* 0x00092c0001007387 */ /* 0x0003e80000100800 */
[----:B------:R-:W-:Y:S01]  /*1b270*/  STL [R1+0x128], R105 ;  /* 0x0001286901007387 */ /* 0x000fe20000100800 */
[----:B0-----:R-:W-:-:S03]  /*1b280*/  FSEL R4, R58, -INF , P4 ;  /* 0xff8000003a047808 */ /* 0x001fc60002000000 */
[----:B------:R0:W-:Y:S01]  /*1b290*/  STL [R1+0x924], R2 ;  /* 0x0009240201007387 */ /* 0x0001e20000100800 */
[----:B-1----:R-:W-:-:S03]  /*1b2a0*/  FSEL R0, R56, -INF , P0 ;  /* 0xff80000038007808 */ /* 0x002fc60000000000 */
[----:B------:R1:W-:Y:S01]  /*1b2b0*/  STL [R1+0x5c8], R4 ;  /* 0x0005c80401007387 */ /* 0x0003e20000100800 */
[----:B0-----:R-:W-:Y:S02]  /*1b2c0*/  FSEL R2, R57, -INF , P1 ;  /* 0xff80000039027808 */ /* 0x001fe40000800000 */
[----:B------:R-:W-:-:S03]  /*1b2d0*/  FSETP.NEU.AND P5, PT, R34, RZ, PT ;  /* 0x000000ff2200720b */ /* 0x000fc60003fad000 */
[----:B------:R-:W-:Y:S01]  /*1b2e0*/  STL [R1+0x5cc], R2 ;  /* 0x0005cc0201007387 */ /* 0x000fe20000100800 */
[----:B------:R-:W-:-:S03]  /*1b2f0*/  FSETP.NEU.AND P6, PT, R33, RZ, PT ;  /* 0x000000ff2100720b */ /* 0x000fc60003fcd000 */
[----:B------:R0:W-:Y:S01]  /*1b300*/  STL [R1+0x5d0], R0 ;  /* 0x0005d00001007387 */ /* 0x0001e20000100800 */
[----:B-1----:R-:W-:Y:S02]  /*1b310*/  FSEL R4, R54, -INF , P2 ;  /* 0xff80000036047808 */ /* 0x002fe40001000000 */
[----:B0-----:R-:W-:Y:S02]  /*1b320*/  FSEL R0, R55, -INF , P3 ;  /* 0xff80000037007808 */ /* 0x001fe40001800000 */
[----:B------:R-:W-:-:S03]  /*1b330*/  FSEL R2, R53, -INF , P5 ;  /* 0xff80000035027808 */ /* 0x000fc60002800000 */
[----:B------:R0:W-:Y:S01]  /*1b340*/  STL [R1+0x5b8], R0 ;  /* 0x0005b80001007387 */ /* 0x0001e20000100800 */
[----:B------:R-:W-:-:S03]  /*1b350*/  FSETP.NEU.AND P1, PT, R32, RZ, PT ;  /* 0x000000ff2000720b */ /* 0x000fc60003f2d000 */
[----:B------:R1:W-:Y:S01]  /*1b360*/  STL [R1+0x5bc], R4 ;  /* 0x0005bc0401007387 */ /* 0x0003e20000100800 */
[----:B0-----:R-:W-:-:S03]  /*1b370*/  FSEL R0, R52, -INF , P6 ;  /* 0xff80000034007808 */ /* 0x001fc60003000000 */
[----:B------:R-:W-:Y:S01]  /*1b380*/  STL [R1+0x5c0], R2 ;  /* 0x0005c00201007387 */ /* 0x000fe20000100800 */
[----:B------:R-:W-:-:S03]  /*1b390*/  FSETP.NEU.AND P4, PT, R31, RZ, PT ;  /* 0x000000ff1f00720b */ /* 0x000fc60003f8d000 */
[----:B------:R0:W-:Y:S01]  /*1b3a0*/  STL [R1+0x5c4], R0 ;  /* 0x0005c40001007387 */ /* 0x0001e20000100800 */
[----:B------:R-:W-:Y:S02]  /*1b3b0*/  FSETP.NEU.AND P5, PT, R30, RZ, PT ;  /* 0x000000ff1e00720b */ /* 0x000fe40003fad000 */
[----:B------:R-:W-:Y:S02]  /*1b3c0*/  FSETP.NEU.AND P6, PT, R29, RZ, PT ;  /* 0x000000ff1d00720b */ /* 0x000fe40003fcd000 */
        /* <DEDUP_REMOVED lines=18> */
[----:B------:R-:W-:Y:S02]  /*1b4f0*/  FSETP.NEU.AND P4, PT, R19, RZ, PT ;  /* 0x000000ff1300720b */ /* 0x000fe40003f8d000 */
[----:B0-----:R-:W-:Y:S01]  /*1b500*/  FSEL R0, R44, -INF , P6 ;  /* 0xff8000002c007808 */ /* 0x001fe20003000000 */
[----:B------:R0:W-:Y:S01]  /*1b510*/  STL [R1+0x5a0], R2 ;  /* 0x0005a00201007387 */ /* 0x0001e20000100800 */
[----:B------:R-:W-:-:S03]  /*1b520*/  FSETP.NEU.AND P5, PT, R18, RZ, PT ;  /* 0x000000ff1200720b */ /* 0x000fc60003fad000 */
[----:B------:R2:W-:Y:S01]  /*1b530*/  STL [R1+0x5a4], R0 ;  /* 0x0005a40001007387 */ /* 0x0005e20000100800 */
[----:B------:R-:W-:Y:S02]  /*1b540*/  FSETP.NEU.AND P6, PT, R17, RZ, PT ;  /* 0x000000ff1100720b */ /* 0x000fe40003fcd000 */
[----:B-1----:R-:W-:Y:S02]  /*1b550*/  FSEL R4, R42, -INF , P4 ;  /* 0xff8000002a047808 */ /* 0x002fe40002000000 */
[----:B0-----:R-:W-:Y:S02]  /*1b560*/  FSEL R2, R41, -INF , P5 ;  /* 0xff80000029027808 */ /* 0x001fe40002800000 */
[----:B--2---:R-:W-:Y:S02]  /*1b570*/  FSEL R0, R43, -INF , P1 ;  /* 0xff8000002b007808 */ /* 0x004fe40000800000 */
[----:B------:R-:W-:Y:S02]  /*1b580*/  FSETP.NEU.AND P1, PT, R16, RZ, PT ;  /* 0x000000ff1000720b */ /* 0x000fe40003f2d000 */
[----:B------:R-:W-:Y:S01]  /*1b590*/  FSETP.NEU.AND P4, PT, R15, RZ, PT ;  /* 0x000000ff0f00720b */ /* 0x000fe20003f8d000 */
[----:B------:R0:W-:Y:S01]  /*1b5a0*/  STL [R1+0x588], R0 ;  /* 0x0005880001007387 */ /* 0x0001e20000100800 */
[----:B------:R-:W-:-:S03]  /*1b5b0*/  FSETP.NEU.AND P5, PT, R14, RZ, PT ;  /* 0x000000ff0e00720b */ /* 0x000fc60003fad000 */
[----:B------:R1:W-:Y:S01]  /*1b5c0*/  STL [R1+0x58c], R4 ;  /* 0x00058c0401007387 */ /* 0x0003e20000100800 */
[----:B0-----:R-:W-:Y:S02]  /*1b5d0*/  FSEL R0, R40, -INF , P6 ;  /* 0xff80000028007808 */ /* 0x001fe40003000000 */
[----:B------:R-:W-:Y:S01]  /*1b5e0*/  FSETP.NEU.AND P6, PT, R13, RZ, PT ;  /* 0x000000ff0d00720b */ /* 0x000fe20003fcd000 */
[----:B------:R0:W-:Y:S01]  /*1b5f0*/  STL [R1+0x590], R2 ;  /* 0x0005900201007387 */ /* 0x0001e20000100800 */
[----:B-1----:R-:W-:Y:S02]  /*1b600*/  FSEL R4, R39, -INF , P1 ;  /* 0xff80000027047808 */ /* 0x002fe40000800000 */
[----:B------:R-:W-:Y:S01]  /*1b610*/  FSEL R125, R35, -INF , P6 ;  /* 0xff800000237d7808 */ /* 0x000fe20003000000 */
[----:B------:R1:W-:Y:S01]  /*1b620*/  STL [R1+0x594], R0 ;  /* 0x0005940001007387 */ /* 0x0003e20000100800 */
[----:B0-----:R-:W-:-:S03]  /*1b630*/  FSEL R2, R38, -INF , P4 ;  /* 0xff80000026027808 */ /* 0x001fc60002000000 */
[----:B------:R-:W-:Y:S01]  /*1b640*/  STL [R1+0x580], R4 ;  /* 0x0005800401007387 */ /* 0x000fe20000100800 */
[----:B-1----:R-:W-:-:S03]  /*1b650*/  FSEL R0, R37, -INF , P5 ;  /* 0xff80000025007808 */ /* 0x002fc60002800000 */
[----:B------:R-:W-:Y:S04]  /*1b660*/  STL [R1+0x584], R2 ;  /* 0x0005840201007387 */ /* 0x000fe80000100800 */
[----:B------:R-:W-:Y:S04]  /*1b670*/  STL [R1+0x6bc], R125 ;  /* 0x0006bc7d01007387 */ /* 0x000fe80000100800 */
[----:B------:R-:W-:Y:S04]  /*1b680*/  STL [R1+0x57c], R0 ;  /* 0x00057c0001007387 */ /* 0x000fe80000100800 */
[----:B------:R0:W-:Y:S04]  /*1b690*/  STL [R1+0x878], R125 ;  /* 0x0008787d01007387 */ /* 0x0001e80000100800 */
[----:B0-----:R-:W2:Y:S01]  /*1b6a0*/  LDL.LU R125, [R1+0x4c8] ;  /* 0x0004c800017d7983 */ /* 0x001ea20000300800 */
[----:B------:R-:W-:Y:S01]  /*1b6b0*/  FADD R0, R36, R12 ;  /* 0x0000000c24007221 */ /* 0x000fe20000000000 */
[----:B--2---:R-:W-:-:S02]  /*1b6c0*/  ISETP.GE.U32.AND P0, PT, R125, 0x7f800000, PT ;  /* 0x7f8000007d00780c */ /* 0x004fc40003f06070 */
[----:B------:R-:W-:Y:S11]  /*1b6d0*/  STL [R1+0x9ac], R125 ;  /* 0x0009ac7d01007387 */ /* 0x000ff60000100800 */
[----:B------:R-:W-:-:S05]  /*1b6e0*/  @P0 MOV R11, 0x7f800000 ;  /* 0x7f800000000b0802 */ /* 0x000fca0000000f00 */
[----:B------:R-:W-:-:S05]  /*1b6f0*/  @P0 FFMA.FTZ R0, R125, R11, +INF ;  /* 0x7f8000007d000423 */ /* 0x000fca000001000b */
[----:B------:R0:W-:Y:S04]  /*1b700*/  STL [R1+0x558], R0 ;  /* 0x0005580001007387 */ /* 0x0001e80000100800 */
[----:B0-----:R-:W2:Y:S04]  /*1b710*/  LDL.LU R0, [R1+0x1d0] ;  /* 0x0001d00001007983 */ /* 0x001ea80000300800 */
[----:B------:R-:W3:Y:S04]  /*1b720*/  LDL.LU R125, [R1+0x1d4] ;  /* 0x0001d400017d7983 */ /* 0x000ee80000300800 */
[----:B--2---:R0:W-:Y:S04]  /*1b730*/  STL [R1+0x540], R0 ;  /* 0x0005400001007387 */ /* 0x0041e80000100800 */
[----:B---3--:R1:W-:Y:S04]  /*1b740*/  STL [R1+0x9d4], R125 ;  /* 0x0009d47d01007387 */ /* 0x0083e80000100800 */
[----:B0-----:R-:W2:Y:S04]  /*1b750*/  LDL.LU R0, [R1+0x1d8] ;  /* 0x0001d80001007983 */ /* 0x001ea80000300800 */
[----:B-1----:R-:W3:Y:S04]  /*1b760*/  LDL.LU R125, [R1+0x1dc] ;  /* 0x0001dc00017d7983 */ /* 0x002ee80000300800 */
[----:B--2---:R0:W-:Y:S04]  /*1b770*/  STL [R1+0x550], R0 ;  /* 0x0005500001007387 */ /* 0x0041e80000100800 */
[----:B---3--:R-:W-:Y:S04]  /*1b780*/  STL [R1+0x9d8], R125 ;  /* 0x0009d87d01007387 */ /* 0x008fe80000100800 */
[----:B0-----:R-:W2:Y:S04]  /*1b790*/  LDL.LU R0, [R1+0x1c0] ;  /* 0x0001c00001007983 */ /* 0x001ea80000300800 */
[----:B------:R-:W3:Y:S04]  /*1b7a0*/  LDL.LU R2, [R1+0x1c4] ;  /* 0x0001c40001027983 */ /* 0x000ee80000300800 */
[----:B--2---:R0:W-:Y:S04]  /*1b7b0*/  STL [R1+0x534], R0 ;  /* 0x0005340001007387 */ /* 0x0041e80000100800 */
[----:B0-----:R-:W2:Y:S04]  /*1b7c0*/  LDL.LU R0, [R1+0x1c8] ;  /* 0x0001c80001007983 */ /* 0x001ea80000300800 */
[----:B---3--:R0:W-:Y:S04]  /*1b7d0*/  STL [R1+0x52c], R2 ;  /* 0x00052c0201007387 */ /* 0x0081e80000100800 */
[----:B------:R-:W3:Y:S04]  /*1b7e0*/  LDL.LU R4, [R1+0x1cc] ;  /* 0x0001cc0001047983 */ /* 0x000ee80000300800 */
[----:B--2---:R1:W-:Y:S04]  /*1b7f0*/  STL [R1+0x548], R0 ;  /* 0x0005480001007387 */ /* 0x0043e80000100800 */
[----:B---3--:R2:W-:Y:S04]  /*1b800*/  STL [R1+0x9dc], R4 ;  /* 0x0009dc0401007387 */ /* 0x0085e80000100800 */
[----:B0-----:R-:W3:Y:S04]  /*1b810*/  LDL.LU R2, [R1+0x1b0] ;  /* 0x0001b00001027983 */ /* 0x001ee80000300800 */
[----:B-1----:R-:W4:Y:S04]  /*1b820*/  LDL.LU R0, [R1+0x1b4] ;  /* 0x0001b40001007983 */ /* 0x002f280000300800 */
[----:B---3--:R0:W-:Y:S04]  /*1b830*/  STL [R1+0x528], R2 ;  /* 0x0005280201007387 */ /* 0x0081e80000100800 */
[----:B------:R-:W3:Y:S04]  /*1b840*/  LDL.LU R125, [R1+0x1b8] ;  /* 0x0001b800017d7983 */ /* 0x000ee80000300800 */
[----:B----4-:R1:W-:Y:S04]  /*1b850*/  STL [R1+0x520], R0 ;  /* 0x0005200001007387 */ /* 0x0103e80000100800 */
[----:B---3--:R3:W-:Y:S04]  /*1b860*/  STL [R1+0x9e0], R125 ;  /* 0x0009e07d01007387 */ /* 0x0087e80000100800 */
[----:B--2---:R-:W2:Y:S04]  /*1b870*/  LDL.LU R4, [R1+0x1bc] ;  /* 0x0001bc0001047983 */ /* 0x004ea80000300800 */
[----:B--2---:R2:W-:Y:S04]  /*1b880*/  STL [R1+0x9e4], R4 ;  /* 0x0009e40401007387 */ /* 0x0045e80000100800 */
[----:B0-----:R-:W4:Y:S04]  /*1b890*/  LDL.LU R2, [R1+0x130] ;  /* 0x0001300001027983 */ /* 0x001f280000300800 */
[----:B-1----:R-:W2:Y:S04]  /*1b8a0*/  LDL.LU R0, [R1+0x134] ;  /* 0x0001340001007983 */ /* 0x002ea80000300800 */
[----:B----4-:R-:W-:Y:S04]  /*1b8b0*/  STL [R1+0x518], R2 ;  /* 0x0005180201007387 */ /* 0x010fe80000100800 */
[----:B---3--:R-:W3:Y:S04]  /*1b8c0*/  LDL.LU R125, [R1+0x138] ;  /* 0x00013800017d7983 */ /* 0x008ee80000300800 */
[----:B--2---:R-:W-:Y:S04]  /*1b8d0*/  STL [R1+0x514], R0 ;  /* 0x0005140001007387 */ /* 0x004fe80000100800 */
[----:B---3--:R0:W-:Y:S04]  /*1b8e0*/  STL [R1+0x9e8], R125 ;  /* 0x0009e87d01007387 */ /* 0x0081e80000100800 */
[----:B------:R-:W2:Y:S01]  /*1b8f0*/  LDL.LU R4, [R1+0x13c] ;  /* 0x00013c0001047983 */ /* 0x000ea20000300800 */
[----:B------:R-:W-:Y:S01]  /*1b900*/  MOV R122, R90 ;  /* 0x0000005a007a7202 */ /* 0x000fe20000000f00 */
[----:B0-----:R-:W-:-:S02]  /*1b910*/  IMAD.MOV.U32 R125, RZ, RZ, R88 ;  /* 0x000000ffff7d7224 */ /* 0x001fc400078e0058 */
[----:B--2---:R-:W-:Y:S04]  /*1b920*/  STL [R1+0x9ec], R4 ;  /* 0x0009ec0401007387 */ /* 0x004fe80000100800 */
[----:B------:R0:W-:Y:S04]  /*1b930*/  STL [R1+0xa10], R125 ;  /* 0x000a107d01007387 */ /* 0x0001e80000100800 */
[----:B------:R-:W-:Y:S01]  /*1b940*/  STL [R1+0x50c], R89 ;  /* 0x00050c5901007387 */ /* 0x000fe20000100800 */
[----:B0-----:R-:W-:-:S03]  /*1b950*/  MOV R125, R91 ;  /* 0x0000005b007d7202 */ /* 0x001fc60000000f00 */
[----:B------:R0:W-:Y:S04]  /*1b960*/  STL [R1+0xa14], R122 ;  /* 0x000a147a01007387 */ /* 0x0001e80000100800 */
[----:B------:R1:W-:Y:S04]  /*1b970*/  STL [R1+0xa18], R125 ;  /* 0x000a187d01007387 */ /* 0x0003e80000100800 */
        /* <DEDUP_REMOVED lines=12> */
[----:B0-----:R-:W2:Y:S04]  /*1ba40*/  LDL.LU R122, [R1+0x230] ;  /* 0x00023000017a7983 */ /* 0x001ea80000300800 */
[----:B--2---:R0:W-:Y:S04]  /*1ba50*/  STL [R1+0xa1c], R122 ;  /* 0x000a1c7a01007387 */ /* 0x0041e80000100800 */
[----:B-1----:R-:W2:Y:S04]  /*1ba60*/  LDL.LU R125, [R1+0x234] ;  /* 0x00023400017d7983 */ /* 0x002ea80000300800 */
[----:B--2---:R1:W-:Y:S04]  /*1ba70*/  STL [R1+0xa24], R125 ;  /* 0x000a247d01007387 */ /* 0x0043e80000100800 */
[----:B0-----:R-:W2:Y:S04]  /*1ba80*/  LDL.LU R122, [R1+0x238] ;  /* 0x00023800017a7983 */ /* 0x001ea80000300800 */
[----:B--2---:R-:W-:Y:S04]  /*1ba90*/  STL [R1+0xa2c], R122 ;  /* 0x000a2c7a01007387 */ /* 0x004fe80000100800 */
[----:B------:R-:W2:Y:S04]  /*1baa0*/  LDL.LU R123, [R1+0x23c] ;  /* 0x00023c00017b7983 */ /* 0x000ea80000300800 */
[----:B--2---:R-:W-:Y:S04]  /*1bab0*/  STL [R1+0xa30], R123 ;  /* 0x000a307b01007387 */ /* 0x004fe80000100800 */
[----:B------:R-:W2:Y:S04]  /*1bac0*/  LDL.LU R2, [R1+0x10] ;  /* 0x0000100001027983 */ /* 0x000ea80000300800 */
[----:B------:R-:W3:Y:S04]  /*1bad0*/  LDL.LU R0, [R1+0x14] ;  /* 0x0000140001007983 */ /* 0x000ee80000300800 */
[----:B--2---:R-:W-:Y:S04]  /*1bae0*/  STL [R1+0x4bc], R2 ;  /* 0x0004bc0201007387 */ /* 0x004fe80000100800 */
[----:B-1----:R-:W2:Y:S04]  /*1baf0*/  LDL.LU R125, [R1+0x18] ;  /* 0x00001800017d7983 */ /* 0x002ea80000300800 */
[----:B---3--:R0:W-:Y:S04]  /*1bb00*/  STL [R1+0x4b8], R0 ;  /* 0x0004b80001007387 */ /* 0x0081e80000100800 */
[----:B--2---:R-:W-:Y:S04]  /*1bb10*/  STL [R1+0xa34], R125 ;  /* 0x000a347d01007387 */ /* 0x004fe80000100800 */
[----:B0-----:R-:W2:Y:S04]  /*1bb20*/  LDL.LU R0, [R1+0x1c] ;  /* 0x00001c0001007983 */ /* 0x001ea80000300800 */
[----:B------:R-:W3:Y:S04]  /*1bb30*/  LDL.LU R2, [R1] ;  /* 0x0000000001027983 */ /* 0x000ee80000300800 */
[----:B--2---:R0:W-:Y:S04]  /*1bb40*/  STL [R1+0x4a4], R0 ;  /* 0x0004a40001007387 */ /* 0x0041e80000100800 */
[----:B0-----:R-:W2:Y:S04]  /*1bb50*/  LDL.LU R0, [R1+0x4] ;  /* 0x0000040001007983 */ /* 0x001ea80000300800 */
[----:B---3--:R0:W-:Y:S04]  /*1bb60*/  STL [R1+0x4b0], R2 ;  /* 0x0004b00201007387 */ /* 0x0081e80000100800 */
[----:B0-----:R-:W3:Y:S04]  /*1bb70*/  LDL.LU R2, [R1+0x8] ;  /* 0x0000080001027983 */ /* 0x001ee80000300800 */
        /* <DEDUP_REMOVED lines=10> */
[----:B---3--:R-:W-:Y:S04]  /*1bc20*/  STL [R1+0x490], R2 ;  /* 0x0004900201007387 */ /* 0x008fe80000100800 */
[----:B------:R-:W3:Y:S04]  /*1bc30*/  LDL.LU R4, [R1+0x1e0] ;  /* 0x0001e00001047983 */ /* 0x000ee80000300800 */
[----:B--2---:R-:W-:Y:S04]  /*1bc40*/  STL [R1+0x48c], R0 ;  /* 0x00048c0001007387 */ /* 0x004fe80000100800 */
[----:B---3--:R0:W-:Y:S04]  /*1bc50*/  STL [R1+0xa38], R4 ;  /* 0x000a380401007387 */ /* 0x0081e80000100800 */
[----:B------:R-:W2:Y:S04]  /*1bc60*/  LDL.LU R121, [R1+0x1e4] ;  /* 0x0001e40001797983 */ /* 0x000ea80000300800 */
[----:B--2---:R1:W-:Y:S04]  /*1bc70*/  STL [R1+0xa3c], R121 ;  /* 0x000a3c7901007387 */ /* 0x0043e80000100800 */
[----:B0-----:R-:W2:Y:S04]  /*1bc80*/  LDL.LU R4, [R1+0x1e8] ;  /* 0x0001e80001047983 */ /* 0x001ea80000300800 */
[----:B--2---:R-:W-:Y:S04]  /*1bc90*/  STL [R1+0xa50], R4 ;  /* 0x000a500401007387 */ /* 0x004fe80000100800 */
[----:B-1----:R-:W2:Y:S04]  /*1bca0*/  LDL.LU R121, [R1+0x1ec] ;  /* 0x0001ec0001797983 */ /* 0x002ea80000300800 */
[----:B--2---:R-:W-:Y:S04]  /*1bcb0*/  STL [R1+0xa54], R121 ;  /* 0x000a547901007387 */ /* 0x004fe80000100800 */
[----:B------:R-:W2:Y:S04]  /*1bcc0*/  LDL.LU R122, [R1+0xe0] ;  /* 0x0000e000017a7983 */ /* 0x000ea80000300800 */
[----:B--2---:R0:W-:Y:S04]  /*1bcd0*/  STL [R1+0xa44], R122 ;  /* 0x000a447a01007387 */ /* 0x0041e80000100800 */
[----:B------:R-:W2:Y:S04]  /*1bce0*/  LDL.LU R123, [R1+0xe4] ;  /* 0x0000e400017b7983 */ /* 0x000ea80000300800 */
[----:B--2---:R1:W-:Y:S04]  /*1bcf0*/  STL [R1+0xa48], R123 ;  /* 0x000a487b01007387 */ /* 0x0043e80000100800 */
[----:B------:R-:W2:Y:S04]  /*1bd00*/  LDL.LU R119, [R1+0xe8] ;  /* 0x0000e80001777983 */ /* 0x000ea80000300800 */
[----:B--2---:R-:W-:Y:S04]  /*1bd10*/  STL [R1+0xa5c], R119 ;  /* 0x000a5c7701007387 */ /* 0x004fe80000100800 */
[----:B0-----:R-:W2:Y:S04]  /*1bd20*/  LDL.LU R122, [R1+0xec] ;  /* 0x0000ec00017a7983 */ /* 0x001ea80000300800 */
[----:B--2---:R-:W-:Y:S04]  /*1bd30*/  STL [R1+0xa60], R122 ;  /* 0x000a607a01007387 */ /* 0x004fe80000100800 */
[----:B------:R-:W2:Y:S04]  /*1bd40*/  LDL.LU R125, [R1+0xd0] ;  /* 0x0000d000017d7983 */ /* 0x000ea80000300800 */
[----:B--2---:R0:W-:Y:S04]  /*1bd50*/  STL [R1+0xa4c], R125 ;  /* 0x000a4c7d01007387 */ /* 0x0041e80000100800 */
[----:B------:R-:W2:Y:S04]  /*1bd60*/  LDL.LU R0, [R1+0xd4] ;  /* 0x0000d40001007983 */ /* 0x000ea80000300800 */
[----:B-1----:R-:W3:Y:S04]  /*1bd70*/  LDL.LU R123, [R1+0xd8] ;  /* 0x0000d800017b7983 */ /* 0x002ee80000300800 */
[----:B--2---:R1:W-:Y:S04]  /*1bd80*/  STL [R1+0x234], R0 ;  /* 0x0002340001007387 */ /* 0x0043e80000100800 */
[----:B---3--:R-:W-:Y:S04]  /*1bd90*/  STL [R1+0xa64], R123 ;  /* 0x000a647b01007387 */ /* 0x008fe80000100800 */
[----:B0-----:R-:W2:Y:S04]  /*1bda0*/  LDL.LU R125, [R1+0xdc] ;  /* 0x0000dc00017d7983 */ /* 0x001ea80000300800 */
[----:B--2---:R-:W-:Y:S04]  /*1bdb0*/  STL [R1+0xa68], R125 ;  /* 0x000a687d01007387 */ /* 0x004fe80000100800 */
[----:B------:R-:W-:Y:S04]  /*1bdc0*/  STL [R1+0x228], R24 ;  /* 0x0002281801007387 */ /* 0x000fe80000100800 */
[----:B------:R-:W-:Y:S04]  /*1bdd0*/  STL [R1+0x224], R25 ;  /* 0x0002241901007387 */ /* 0x000fe80000100800 */
[----:B------:R-:W-:Y:S04]  /*1bde0*/  STL [R1+0x220], R26 ;  /* 0x0002201a01007387 */ /* 0x000fe80000100800 */
[----:B------:R-:W-:Y:S04]  /*1bdf0*/  STL [R1+0x21c], R27 ;  /* 0x00021c1b01007387 */ /* 0x000fe80000100800 */
[----:B-1----:R-:W2:Y:S04]  /*1be00*/  LDL.LU R0, [R1+0xc0] ;  /* 0x0000c00001007983 */ /* 0x002ea80000300800 */
[----:B------:R-:W3:Y:S04]  /*1be10*/  LDL.LU R4, [R1+0xc4] ;  /* 0x0000c40001047983 */ /* 0x000ee80000300800 */
[----:B--2---:R0:W-:Y:S04]  /*1be20*/  STL [R1+0x218], R0 ;  /* 0x0002180001007387 */ /* 0x0041e80000100800 */
[----:B---3--:R1:W-:Y:S04]  /*1be30*/  STL [R1+0xa6c], R4 ;  /* 0x000a6c0401007387 */ /* 0x0083e80000100800 */
[----:B0-----:R-:W2:Y:S04]  /*1be40*/  LDL.LU R0, [R1+0xc8] ;  /* 0x0000c80001007983 */ /* 0x001ea80000300800 */
[----:B-1----:R-:W3:Y:S04]  /*1be50*/  LDL.LU R4, [R1+0xcc] ;  /* 0x0000cc0001047983 */ /* 0x002ee80000300800 */
[----:B--2---:R-:W-:Y:S04]  /*1be60*/  STL [R1+0x210], R0 ;  /* 0x0002100001007387 */ /* 0x004fe80000100800 */
[----:B---3--:R-:W-:Y:S04]  /*1be70*/  STL [R1+0xa8c], R4 ;  /* 0x000a8c0401007387 */ /* 0x008fe80000100800 */
[----:B------:R-:W2:Y:S04]  /*1be80*/  LDL.LU R121, [R1+0xb0] ;  /* 0x0000b00001797983 */ /* 0x000ea80000300800 */
[----:B--2---:R0:W-:Y:S04]  /*1be90*/  STL [R1+0xa70], R121 ;  /* 0x000a707901007387 */ /* 0x0041e80000100800 */
        /* <DEDUP_REMOVED lines=17> */
[----:B--2---:R2:W-:Y:S04]  /*1bfb0*/  STL [R1+0xa88], R125 ;  /* 0x000a887d01007387 */ /* 0x0045e80000100800 */
[----:B-1----:R-:W3:Y:S04]  /*1bfc0*/  LDL.LU R122, [R1+0x98] ;  /* 0x00009800017a7983 */ /* 0x002ee80000300800 */
[----:B---3--:R-:W-:Y:S04]  /*1bfd0*/  STL [R1+0xaa4], R122 ;  /* 0x000aa47a01007387 */ /* 0x008fe80000100800 */
[----:B0-----:R-:W3:Y:S04]  /*1bfe0*/  LDL.LU R123, [R1+0x9c] ;  /* 0x00009c00017b7983 */ /* 0x001ee80000300800 */
[----:B---3--:R0:W-:Y:S04]  /*1bff0*/  STL [R1+0xaa8], R123 ;  /* 0x000aa87b01007387 */ /* 0x0081e80000100800 */
[----:B--2---:R-:W2:Y:S04]  /*1c000*/  LDL.LU R125, [R1+0x80] ;  /* 0x00008000017d7983 */ /* 0x004ea80000300800 */
[----:B--2---:R1:W-:Y:S04]  /*1c010*/  STL [R1+0xaac], R125 ;  /* 0x000aac7d01007387 */ /* 0x0043e80000100800 */
[----:B------:R-:W2:Y:S04]  /*1c020*/  LDL.LU R4, [R1+0x84] ;  /* 0x0000840001047983 */ /* 0x000ea80000300800 */
[----:B--2---:R2:W-:Y:S04]  /*1c030*/  STL [R1+0xab0], R4 ;  /* 0x000ab00401007387 */ /* 0x0045e80000100800 */
[----:B0-----:R-:W3:Y:S04]  /*1c040*/  LDL.LU R123, [R1+0x88] ;  /* 0x00008800017b7983 */ /* 0x001ee80000300800 */
[----:B---3--:R-:W-:Y:S04]  /*1c050*/  STL [R1+0xacc], R123 ;  /* 0x000acc7b01007387 */ /* 0x008fe80000100800 */
[----:B-1----:R-:W3:Y:S04]  /*1c060*/  LDL.LU R125, [R1+0x8c] ;  /* 0x00008c00017d7983 */ /* 0x002ee80000300800 */
[----:B---3--:R-:W-:Y:S04]  /*1c070*/  STL [R1+0xad0], R125 ;  /* 0x000ad07d01007387 */ /* 0x008fe80000100800 */
[----:B------:R-:W3:Y:S04]  /*1c080*/  LDL.LU R121, [R1+0x70] ;  /* 0x0000700001797983 */ /* 0x000ee80000300800 */
[----:B---3--:R0:W-:Y:S04]  /*1c090*/  STL [R1+0xab8], R121 ;  /* 0x000ab87901007387 */ /* 0x0081e80000100800 */
[----:B------:R-:W3:Y:S04]  /*1c0a0*/  LDL.LU R118, [R1+0x74] ;  /* 0x0000740001767983 */ /* 0x000ee80000300800 */
[----:B---3--:R1:W-:Y:S04]  /*1c0b0*/  STL [R1+0xabc], R118 ;  /* 0x000abc7601007387 */ /* 0x0083e80000100800 */
[----:B--2---:R-:W2:Y:S04]  /*1c0c0*/  LDL.LU R4, [R1+0x78] ;  /* 0x0000780001047983 */ /* 0x004ea80000300800 */
[----:B--2---:R-:W-:Y:S04]  /*1c0d0*/  STL [R1+0xad8], R4 ;  /* 0x000ad80401007387 */ /* 0x004fe80000100800 */
[----:B------:R-:W2:Y:S04]  /*1c0e0*/  LDL.LU R116, [R1+0x7c] ;  /* 0x00007c0001747983 */ /* 0x000ea80000300800 */
[----:B--2---:R-:W-:Y:S04]  /*1c0f0*/  STL [R1+0xadc], R116 ;  /* 0x000adc7401007387 */ /* 0x004fe80000100800 */
[----:B------:R-:W2:Y:S04]  /*1c100*/  LDL.LU R120, [R1+0x60] ;  /* 0x0000600001787983 */ /* 0x000ea80000300800 */
[----:B--2---:R2:W-:Y:S04]  /*1c110*/  STL [R1+0xac0], R120 ;  /* 0x000ac07801007387 */ /* 0x0045e80000100800 */
[----:B------:R-:W3:Y:S04]  /*1c120*/  LDL.LU R117, [R1+0x64] ;  /* 0x0000640001757983 */ /* 0x000ee80000300800 */
[----:B---3--:R3:W-:Y:S04]  /*1c130*/  STL [R1+0xac4], R117 ;  /* 0x000ac47501007387 */ /* 0x0087e80000100800 */
[----:B0-----:R-:W4:Y:S04]  /*1c140*/  LDL.LU R121, [R1+0x68] ;  /* 0x0000680001797983 */ /* 0x001f280000300800 */
[----:B----4-:R-:W-:Y:S04]  /*1c150*/  STL [R1+0xae0], R121 ;  /* 0x000ae07901007387 */ /* 0x010fe80000100800 */
[----:B-1----:R-:W4:Y:S04]  /*1c160*/  LDL.LU R118, [R1+0x6c] ;  /* 0x00006c0001767983 */ /* 0x002f280000300800 */
[----:B----4-:R-:W-:Y:S04]  /*1c170*/  STL [R1+0xae4], R118 ;  /* 0x000ae47601007387 */ /* 0x010fe80000100800 */
[----:B------:R-:W4:Y:S04]  /*1c180*/  LDL.LU R119, [R1+0x50] ;  /* 0x0000500001777983 */ /* 0x000f280000300800 */
[----:B----4-:R0:W-:Y:S04]  /*1c190*/  STL [R1+0xac8], R119 ;  /* 0x000ac87701007387 */ /* 0x0101e80000100800 */
[----:B------:R-:W4:Y:S04]  /*1c1a0*/  LDL.LU R122, [R1+0x54] ;  /* 0x00005400017a7983 */ /* 0x000f280000300800 */
[----:B----4-:R1:W-:Y:S04]  /*1c1b0*/  STL [R1+0xae8], R122 ;  /* 0x000ae87a01007387 */ /* 0x0103e80000100800 */
[----:B--2---:R-:W2:Y:S04]  /*1c1c0*/  LDL.LU R120, [R1+0x58] ;  /* 0x0000580001787983 */ /* 0x004ea80000300800 */
[----:B--2---:R2:W-:Y:S04]  /*1c1d0*/  STL [R1+0xaec], R120 ;  /* 0x000aec7801007387 */ /* 0x0045e80000100800 */
[----:B---3--:R-:W3:Y:S04]  /*1c1e0*/  LDL.LU R117, [R1+0x5c] ;  /* 0x00005c0001757983 */ /* 0x008ee80000300800 */
[----:B---3--:R3:W-:Y:S04]  /*1c1f0*/  STL [R1+0xaf0], R117 ;  /* 0x000af07501007387 */ /* 0x0087e80000100800 */
[----:B0-----:R-:W4:Y:S04]  /*1c200*/  LDL.LU R119, [R1+0x100] ;  /* 0x0001000001777983 */ /* 0x001f280000300800 */
[----:B----4-:R0:W-:Y:S04]  /*1c210*/  STL [R1+0xaf8], R119 ;  /* 0x000af87701007387 */ /* 0x0101e80000100800 */
[----:B------:R-:W4:Y:S04]  /*1c220*/  LDL.LU R123, [R1+0x104] ;  /* 0x00010400017b7983 */ /* 0x000f280000300800 */
[----:B----4-:R4:W-:Y:S04]  /*1c230*/  STL [R1+0xafc], R123 ;  /* 0x000afc7b01007387 */ /* 0x0109e80000100800 */
[----:B-1----:R-:W2:Y:S04]  /*1c240*/  LDL.LU R122, [R1+0x108] ;  /* 0x00010800017a7983 */ /* 0x002ea80000300800 */
[----:B--2---:R-:W-:Y:S04]  /*1c250*/  STL [R1+0xb0c], R122 ;  /* 0x000b0c7a01007387 */ /* 0x004fe80000100800 */
[----:B------:R-:W2:Y:S04]  /*1c260*/  LDL.LU R120, [R1+0x10c] ;  /* 0x00010c0001787983 */ /* 0x000ea80000300800 */
[----:B--2---:R-:W-:Y:S04]  /*1c270*/  STL [R1+0xb10], R120 ;  /* 0x000b107801007387 */ /* 0x004fe80000100800 */
[----:B------:R-:W2:Y:S04]  /*1c280*/  LDL.LU R125, [R1+0xf0] ;  /* 0x0000f000017d7983 */ /* 0x000ea80000300800 */
[----:B--2---:R1:W-:Y:S04]  /*1c290*/  STL [R1+0xb00], R125 ;  /* 0x000b007d01007387 */ /* 0x0043e80000100800 */
[----:B------:R-:W2:Y:S04]  /*1c2a0*/  LDL.LU R114, [R1+0xf4] ;  /* 0x0000f40001727983 */ /* 0x000ea80000300800 */
[----:B--2---:R2:W-:Y:S04]  /*1c2b0*/  STL [R1+0xb04], R114 ;  /* 0x000b047201007387 */ /* 0x0045e80000100800 */
[----:B---3--:R-:W3:Y:S04]  /*1c2c0*/  LDL.LU R117, [R1+0xf8] ;  /* 0x0000f80001757983 */ /* 0x008ee80000300800 */
[----:B---3--:R-:W-:Y:S04]  /*1c2d0*/  STL [R1+0xb18], R117 ;  /* 0x000b187501007387 */ /* 0x008fe80000100800 */
[----:B------:R-:W3:Y:S04]  /*1c2e0*/  LDL.LU R115, [R1+0xfc] ;  /* 0x0000fc0001737983 */ /* 0x000ee80000300800 */
[----:B---3--:R-:W-:Y:S04]  /*1c2f0*/  STL [R1+0xb1c], R115 ;  /* 0x000b1c7301007387 */ /* 0x008fe80000100800 */
[----:B------:R-:W3:Y:S04]  /*1c300*/  LDL.LU R4, [R1+0x40] ;  /* 0x0000400001047983 */ /* 0x000ee80000300800 */
[----:B---3--:R3:W-:Y:S04]  /*1c310*/  STL [R1+0xb08], R4 ;  /* 0x000b080401007387 */ /* 0x0087e80000100800 */
[----:B------:R-:W2:Y:S04]  /*1c320*/  LDL.LU R116, [R1+0x44] ;  /* 0x0000440001747983 */ /* 0x000ea80000300800 */
[----:B--2---:R-:W-:Y:S04]  /*1c330*/  STL [R1+0xb20], R116 ;  /* 0x000b207401007387 */ /* 0x004fe80000100800 */
[----:B0-----:R-:W2:Y:S04]  /*1c340*/  LDL.LU R119, [R1+0x48] ;  /* 0x0000480001777983 */ /* 0x001ea80000300800 */
[----:B--2---:R-:W-:Y:S04]  /*1c350*/  STL [R1+0xb24], R119 ;  /* 0x000b247701007387 */ /* 0x004fe80000100800 */
[----:B----4-:R-:W2:Y:S04]  /*1c360*/  LDL.LU R123, [R1+0x4c] ;  /* 0x00004c00017b7983 */ /* 0x010ea80000300800 */
[----:B--2---:R0:W-:Y:S04]  /*1c370*/  STL [R1+0xb28], R123 ;  /* 0x000b287b01007387 */ /* 0x0041e80000100800 */
[----:B------:R-:W2:Y:S04]  /*1c380*/  LDL.LU R121, [R1+0x30] ;  /* 0x0000300001797983 */ /* 0x000ea80000300800 */
[----:B--2---:R2:W-:Y:S04]  /*1c390*/  STL [R1+0xb2c], R121 ;  /* 0x000b2c7901007387 */ /* 0x0045e80000100800 */
[----:B------:R-:W4:Y:S04]  /*1c3a0*/  LDL.LU R118, [R1+0x34] ;  /* 0x0000340001767983 */ /* 0x000f280000300800 */
[----:B----4-:R4:W-:Y:S04]  /*1c3b0*/  STL [R1+0xb30], R118 ;  /* 0x000b307601007387 */ /* 0x0109e80000100800 */
[----:B-1----:R-:W2:Y:S04]  /*1c3c0*/  LDL.LU R125, [R1+0x38] ;  /* 0x00003800017d7983 */ /* 0x002ea80000300800 */
[----:B--2---:R1:W-:Y:S04]  /*1c3d0*/  STL [R1+0xb38], R125 ;  /* 0x000b387d01007387 */ /* 0x0043e80000100800 */
[----:B------:R-:W2:Y:S04]  /*1c3e0*/  LDL.LU R114, [R1+0x3c] ;  /* 0x00003c0001727983 */ /* 0x000ea80000300800 */
[----:B--2---:R2:W-:Y:S04]  /*1c3f0*/  STL [R1+0xb3c], R114 ;  /* 0x000b3c7201007387 */ /* 0x0045e80000100800 */
[----:B---3--:R-:W3:Y:S04]  /*1c400*/  LDL.LU R4, [R1+0x20] ;  /* 0x0000200001047983 */ /* 0x008ee80000300800 */
[----:B---3--:R3:W-:Y:S04]  /*1c410*/  STL [R1+0xb40], R4 ;  /* 0x000b400401007387 */ /* 0x0087e80000100800 */
[----:B------:R-:W2:Y:S04]  /*1c420*/  LDL.LU R122, [R1+0x24] ;  /* 0x00002400017a7983 */ /* 0x000ea80000300800 */
[----:B--2---:R2:W-:Y:S04]  /*1c430*/  STL [R1+0xb44], R122 ;  /* 0x000b447a01007387 */ /* 0x0045e80000100800 */
[----:B0-----:R-:W2:Y:S04]  /*1c440*/  LDL.LU R123, [R1+0x28] ;  /* 0x00002800017b7983 */ /* 0x001ea80000300800 */
[----:B--2---:R-:W-:Y:S04]  /*1c450*/  STL [R1+0xb4c], R123 ;  /* 0x000b4c7b01007387 */ /* 0x004fe80000100800 */
[----:B------:R-:W2:Y:S04]  /*1c460*/  LDL.LU R121, [R1+0x2c] ;  /* 0x00002c0001797983 */ /* 0x000ea80000300800 */
[----:B--2---:R-:W-:Y:S04]  /*1c470*/  STL [R1+0xb50], R121 ;  /* 0x000b507901007387 */ /* 0x004fe80000100800 */
[----:B------:R-:W2:Y:S04]  /*1c480*/  LDL.LU R120, [R1+0x260] ;  /* 0x0002600001787983 */ /* 0x000ea80000300800 */
[----:B--2---:R0:W-:Y:S04]  /*1c490*/  STL [R1+0xb48], R120 ;  /* 0x000b487801007387 */ /* 0x0041e80000100800 */
[----:B------:R-:W2:Y:S04]  /*1c4a0*/  LDL.LU R112, [R1+0x264] ;  /* 0x0002640001707983 */ /* 0x000ea80000300800 */
[----:B--2---:R-:W-:Y:S04]  /*1c4b0*/  STL [R1+0xb58], R112 ;  /* 0x000b587001007387 */ /* 0x004fe80000100800 */
[----:B----4-:R-:W2:Y:S04]  /*1c4c0*/  LDL.LU R118, [R1+0x268] ;  /* 0x0002680001767983 */ /* 0x010ea80000300800 */
[----:B--2---:R-:W-:Y:S04]  /*1c4d0*/  STL [R1+0xb5c], R118 ;  /* 0x000b5c7601007387 */ /* 0x004fe80000100800 */
[----:B------:R-:W2:Y:S04]  /*1c4e0*/  LDL.LU R113, [R1+0x26c] ;  /* 0x00026c0001717983 */ /* 0x000ea80000300800 */
[----:B--2---:R-:W-:Y:S04]  /*1c4f0*/  STL [R1+0xb60], R113 ;  /* 0x000b607101007387 */ /* 0x004fe80000100800 */
[----:B------:R-:W2:Y:S04]  /*1c500*/  LDL.LU R117, [R1+0x250] ;  /* 0x0002500001757983 */ /* 0x000ea80000300800 */
[----:B--2---:R-:W-:Y:S04]  /*1c510*/  STL [R1+0xb64], R117 ;  /* 0x000b647501007387 */ /* 0x004fe80000100800 */
[----:B------:R-:W2:Y:S04]  /*1c520*/  LDL.LU R115, [R1+0x254] ;  /* 0x0002540001737983 */ /* 0x000ea80000300800 */
[----:B--2---:R2:W-:Y:S04]  /*1c530*/  STL [R1+0xb68], R115 ;  /* 0x000b687301007387 */ /* 0x0045e80000100800 */
[----:B-1----:R-:W4:Y:S04]  /*1c540*/  LDL.LU R125, [R1+0x258] ;  /* 0x00025800017d7983 */ /* 0x002f280000300800 */
[----:B----4-:R1:W-:Y:S04]  /*1c550*/  STL [R1+0xb6c], R125 ;  /* 0x000b6c7d01007387 */ /* 0x0103e80000100800 */
[----:B------:R-:W4:Y:S04]  /*1c560*/  LDL.LU R114, [R1+0x25c] ;  /* 0x00025c0001727983 */ /* 0x000f280000300800 */
[----:B----4-:R4:W-:Y:S04]  /*1c570*/  STL [R1+0xb70], R114 ;  /* 0x000b707201007387 */ /* 0x0109e80000100800 */
[----:B------:R-:W2:Y:S04]  /*1c580*/  LDL.LU R116, [R1+0x240] ;  /* 0x0002400001747983 */ /* 0x000ea80000300800 */
[----:B--2---:R2:W-:Y:S04]  /*1c590*/  STL [R1+0xb78], R116 ;  /* 0x000b787401007387 */ /* 0x0045e80000100800 */
[----:B------:R-:W2:Y:S04]  /*1c5a0*/  LDL.LU R119, [R1+0x244] ;  /* 0x0002440001777983 */ /* 0x000ea80000300800 */
[----:B--2---:R2:W-:Y:S04]  /*1c5b0*/  STL [R1+0xb7c], R119 ;  /* 0x000b7c7701007387 */ /* 0x0045e80000100800 */
[----:B---3--:R-:W3:Y:S04]  /*1c5c0*/  LDL.LU R4, [R1+0x248] ;  /* 0x0002480001047983 */ /* 0x008ee80000300800 */
[----:B---3--:R3:W-:Y:S04]  /*1c5d0*/  STL [R1+0xb84], R4 ;  /* 0x000b840401007387 */ /* 0x0087e80000100800 */
[----:B------:R-:W2:Y:S04]  /*1c5e0*/  LDL.LU R122, [R1+0x24c] ;  /* 0x00024c00017a7983 */ /* 0x000ea80000300800 */
[----:B--2---:R-:W-:Y:S04]  /*1c5f0*/  STL [R1+0xb8c], R122 ;  /* 0x000b8c7a01007387 */ /* 0x004fe80000100800 */
[----:B0-----:R-:W2:Y:S04]  /*1c600*/  LDL.LU R120, [R1+0x2e0] ;  /* 0x0002e00001787983 */ /* 0x001ea80000300800 */
[----:B------:R-:W2:Y:S04]  /*1c610*/  LDL.LU R123, [R1+0x2e4] ;  /* 0x0002e400017b7983 */ /* 0x000ea80000300800 */
[----:B------:R-:W2:Y:S04]  /*1c620*/  LDL.LU R115, [R1+0x2e8] ;  /* 0x0002e80001737983 */ /* 0x000ea80000300800 */
[----:B------:R-:W2:Y:S04]  /*1c630*/  LDL.LU R0, [R1+0x2ec] ;  /* 0x0002ec0001007983 */ /* 0x000ea80000300800 */
[----:B------:R-:W2:Y:S04]  /*1c640*/  LDL.LU R121, [R1+0x2d0] ;  /* 0x0002d00001797983 */ /* 0x000ea80000300800 */
[----:B------:R-:W2:Y:S04]  /*1c650*/  LDL.LU R111, [R1+0x2d4] ;  /* 0x0002d400016f7983 */ /* 0x000ea80000300800 */
[----:B-1----:R-:W2:Y:S04]  /*1c660*/  LDL.LU R125, [R1+0x2d8] ;  /* 0x0002d800017d7983 */ /* 0x002ea80000300800 */
[----:B----4-:R-:W4:Y:S04]  /*1c670*/  LDL.LU R114, [R1+0x2dc] ;  /* 0x0002dc0001727983 */ /* 0x010f280000300800 */
[----:B------:R-:W2:Y:S04]  /*1c680*/  LDL.LU R112, [R1+0x2c0] ;  /* 0x0002c00001707983 */ /* 0x000ea80000300800 */
[----:B------:R-:W2:Y:S04]  /*1c690*/  LDL.LU R118, [R1+0x2c4] ;  /* 0x0002c40001767983 */ /* 0x000ea80000300800 */
[----:B------:R-:W2:Y:S04]  /*1c6a0*/  LDL.LU R109, [R1+0x2c8] ;  /* 0x0002c800016d7983 */ /* 0x000ea80000300800 */
[----:B------:R-:W2:Y:S04]  /*1c6b0*/  LDL.LU R116, [R1+0x2cc] ;  /* 0x0002cc0001747983 */ /* 0x000ea80000300800 */
[----:B------:R-:W2:Y:S04]  /*1c6c0*/  LDL.LU R113, [R1+0x2b0] ;  /* 0x0002b00001717983 */ /* 0x000ea80000300800 */
[----:B------:R-:W2:Y:S04]  /*1c6d0*/  LDL.LU R117, [R1+0x2b4] ;  /* 0x0002b40001757983 */ /* 0x000ea80000300800 */
[----:B------:R-:W2:Y:S04]  /*1c6e0*/  LDL.LU R2, [R1+0x2b8] ;  /* 0x0002b80001027983 */ /* 0x000ea80000300800 */
[----:B------:R-:W3:Y:S04]  /*1c6f0*/  LDL.LU R119, [R1+0x2bc] ;  /* 0x0002bc0001777983 */ /* 0x000ee80000300800 */
[----:B--2---:R0:W-:Y:S04]  /*1c700*/  STL [R1+0x64], R2 ;  /* 0x0000640201007387 */ /* 0x0041e80000100800 */
[----:B------:R-:W2:Y:S04]  /*1c710*/  LDL.LU R88, [R1+0x2a0] ;  /* 0x0002a00001587983 */ /* 0x000ea80000300800 */
[----:B---3--:R-:W3:Y:S04]  /*1c720*/  LDL.LU R4, [R1+0x2a4] ;  /* 0x0002a40001047983 */ /* 0x008ee80000300800 */
[----:B0-----:R-:W2:Y:S04]  /*1c730*/  LDL.LU R2, [R1+0x2a8] ;  /* 0x0002a80001027983 */ /* 0x001ea80000300800 */
[----:B---3--:R0:W-:Y:S04]  /*1c740*/  STL [R1+0x58], R4 ;  /* 0x0000580401007387 */ /* 0x0081e80000100800 */
[----:B------:R-:W3:Y:S04]  /*1c750*/  LDL.LU R110, [R1+0x2ac] ;  /* 0x0002ac00016e7983 */ /* 0x000ee80000300800 */
[----:B------:R-:W2:Y:S04]  /*1c760*/  LDL.LU R6, [R1+0x290] ;  /* 0x0002900001067983 */ /* 0x000ea80000300800 */
[----:B0-----:R-:W3:Y:S04]  /*1c770*/  LDL.LU R4, [R1+0x294] ;  /* 0x0002940001047983 */ /* 0x001ee80000300800 */
[----:B--2---:R0:W-:Y:S04]  /*1c780*/  STL [R1+0x4c], R6 ;  /* 0x00004c0601007387 */ /* 0x0041e80000100800 */
[----:B0-----:R-:W2:Y:S04]  /*1c790*/  LDL.LU R6, [R1+0x298] ;  /* 0x0002980001067983 */ /* 0x001ea80000300800 */
[----:B---3--:R0:W-:Y:S04]  /*1c7a0*/  STL [R1+0x48], R4 ;  /* 0x0000480401007387 */ /* 0x0081e80000100800 */
[----:B0-----:R-:W3:Y:S04]  /*1c7b0*/  LDL.LU R4, [R1+0x29c] ;  /* 0x00029c0001047983 */ /* 0x001ee80000300800 */
[----:B--2---:R0:W-:Y:S04]  /*1c7c0*/  STL [R1+0x44], R6 ;  /* 0x0000440601007387 */ /* 0x0041e80000100800 */
[----:B0-----:R-:W2:Y:S04]  /*1c7d0*/  LDL.LU R6, [R1+0x280] ;  /* 0x0002800001067983 */ /* 0x001ea80000300800 */
[----:B------:R-:W3:Y:S04]  /*1c7e0*/  LDL.LU R7, [R1+0x284] ;  /* 0x0002840001077983 */ /* 0x000ee80000300800 */
[----:B--2---:R0:W-:Y:S04]  /*1c7f0*/  STL [R1+0x3c], R6 ;  /* 0x00003c0601007387 */ /* 0x0041e80000100800 */
[----:B0-----:R-:W2:Y:S04]  /*1c800*/  LDL.LU R6, [R1+0x288] ;  /* 0x0002880001067983 */ /* 0x001ea80000300800 */
[----:B---3--:R-:W-:Y:S04]  /*1c810*/  STL [R1+0x38], R7 ;  /* 0x0000380701007387 */ /* 0x008fe80000100800 */
[----:B------:R-:W3:Y:S04]  /*1c820*/  LDL.LU R108, [R1+0x28c] ;  /* 0x00028c00016c7983 */ /* 0x000ee80000300800 */
[----:B--2---:R0:W-:Y:S04]  /*1c830*/  STL [R1+0x34], R6 ;  /* 0x0000340601007387 */ /* 0x0041e80000100800 */
[----:B0-----:R-:W2:Y:S04]  /*1c840*/  LDL.LU R6, [R1+0x270] ;  /* 0x0002700001067983 */ /* 0x001ea80000300800 */
[----:B------:R-:W3:Y:S04]  /*1c850*/  LDL.LU R7, [R1+0x274] ;  /* 0x0002740001077983 */ /* 0x000ee80000300800 */
[----:B--2---:R0:W-:Y:S04]  /*1c860*/  STL [R1+0x2c], R6 ;  /* 0x00002c0601007387 */ /* 0x0041e80000100800 */
[----:B0-----:R-:W2:Y:S04]  /*1c870*/  LDL.LU R6, [R1+0x278] ;  /* 0x0002780001067983 */ /* 0x001ea80000300800 */
[----:B---3--:R0:W-:Y:S04]  /*1c880*/  STL [R1+0x28], R7 ;  /* 0x0000280701007387 */ /* 0x0081e80000100800 */
[----:B------:R-:W3:Y:S04]  /*1c890*/  LDL.LU R122, [R1+0x27c] ;  /* 0x00027c00017a7983 */ /* 0x000ee80000300800 */
[----:B--2---:R1:W-:Y:S04]  /*1c8a0*/  STL [R1+0x24], R6 ;  /* 0x0000240601007387 */ /* 0x0043e80000100800 */
[----:B0-----:R-:W2:Y:S04]  /*1c8b0*/  LDL.LU R7, [R1+0x460] ;  /* 0x0004600001077983 */ /* 0x001ea80000300800 */
[----:B------:R-:W2:Y:S04]  /*1c8c0*/  LDL.LU R11, [R1+0x464] ;  /* 0x00046400010b7983 */ /* 0x000ea80000300800 */
[----:B-1----:R-:W3:Y:S04]  /*1c8d0*/  LDL.LU R6, [R1+0x468] ;  /* 0x0004680001067983 */ /* 0x002ee80000300800 */
[----:B--2---:R-:W-:Y:S04]  /*1c8e0*/  STL [R1+0x18], R11 ;  /* 0x0000180b01007387 */ /* 0x004fe80000100800 */
[----:B------:R-:W2:Y:S04]  /*1c8f0*/  LDL.LU R107, [R1+0x46c] ;  /* 0x00046c00016b7983 */ /* 0x000ea80000300800 */
[----:B---3--:R0:W-:Y:S04]  /*1c900*/  STL [R1+0x14], R6 ;  /* 0x0000140601007387 */ /* 0x0081e80000100800 */
[----:B0-----:R-:W3:Y:S04]  /*1c910*/  LDL.LU R6, [R1+0x450] ;  /* 0x0004500001067983 */ /* 0x001ee80000300800 */
[----:B------:R-:W2:Y:S01]  /*1c920*/  LDL.LU R11, [R1+0x454] ;  /* 0x00045400010b7983 */ /* 0x000ea20000300800 */
[----:B------:R-:W-:Y:S01]  /*1c930*/  FSETP.NEU.AND P6, PT, R92, RZ, PT ;  /* 0x000000ff5c00720b */ /* 0x000fe20003fcd000 */
[----:B------:R-:W-:-:S03]  /*1c940*/  IMAD.MOV.U32 R92, RZ, RZ, R88 ;  /* 0x000000ffff5c7224 */ /* 0x000fc600078e0058 */
[----:B------:R-:W-:Y:S02]  /*1c950*/  FSEL R124, R95, -INF , P6 ;  /* 0xff8000005f7c7808 */ /* 0x000fe40003000000 */
[----:B------:R-:W-:Y:S02]  /*1c960*/  FSETP.NEU.AND P6, PT, R93, RZ, PT ;  /* 0x000000ff5d00720b */ /* 0x000fe40003fcd000 */
[----:B------:R-:W-:Y:S01]  /*1c970*/  MOV R95, R92 ;  /* 0x0000005c005f7202 */ /* 0x000fe20000000f00 */
[----:B---3--:R0:W-:Y:S04]  /*1c980*/  STL [R1+0xc], R6 ;  /* 0x00000c0601007387 */ /* 0x0081e80000100800 */
[----:B0-----:R-:W3:Y:S04]  /*1c990*/  LDL.LU R6, [R1+0x458] ;  /* 0x0004580001067983 */ /* 0x001ee80000300800 */
[----:B--2---:R0:W-:Y:S04]  /*1c9a0*/  STL [R1+0x8], R11 ;  /* 0x0000080b01007387 */ /* 0x0041e80000100800 */
[----:B------:R-:W2:Y:S04]  /*1c9b0*/  LDL.LU R106, [R1+0x45c] ;  /* 0x00045c00016a7983 */ /* 0x000ea80000300800 */
[----:B------:R-:W2:Y:S04]  /*1c9c0*/  LDL.LU R99, [R1+0x440] ;  /* 0x0004400001637983 */ /* 0x000ea80000300800 */
[----:B------:R-:W2:Y:S04]  /*1c9d0*/  LDL.LU R98, [R1+0x444] ;  /* 0x0004440001627983 */ /* 0x000ea80000300800 */
[----:B------:R-:W2:Y:S04]  /*1c9e0*/  LDL.LU R97, [R1+0x448] ;  /* 0x0004480001617983 */ /* 0x000ea80000300800 */
[----:B------:R-:W2:Y:S04]  /*1c9f0*/  LDL.LU R96, [R1+0x44c] ;  /* 0x00044c0001607983 */ /* 0x000ea80000300800 */
        /* <DEDUP_REMOVED lines=80> */
[----:B------:R-:W3:Y:S04]  /*1cf00*/  LDL.LU R91, [R1+0x30c] ;  /* 0x00030c00015b7983 */ /* 0x000ee80000300800 */
[----:B------:R-:W-:Y:S04]  /*1cf10*/  STL [R1+0x6c0], R124 ;  /* 0x0006c07c01007387 */ /* 0x000fe80000100800 */
[----:B------:R0:W-:Y:S04]  /*1cf20*/  STL [R1+0x888], R124 ;  /* 0x0008887c01007387 */ /* 0x0001e80000100800 */
[----:B------:R-:W4:Y:S04]  /*1cf30*/  LDL.LU R92, [R1+0x2f0] ;  /* 0x0002f000015c7983 */ /* 0x000f280000300800 */
[----:B------:R-:W4:Y:S01]  /*1cf40*/  LDL.LU R93, [R1+0x2f4] ;  /* 0x0002f400015d7983 */ /* 0x000f220000300800 */
[----:B0-----:R-:W-:-:S02]  /*1cf50*/  MOV R124, R7 ;  /* 0x00000007007c7202 */ /* 0x001fc40000000f00 */
[----:B------:R-:W-:-:S05]  /*1cf60*/  FSEL R7, R94, -INF , P6 ;  /* 0xff8000005e077808 */ /* 0x000fca0003000000 */
[----:B------:R-:W-:Y:S04]  /*1cf70*/  STL [R1+0x6c4], R7 ;  /* 0x0006c40701007387 */ /* 0x000fe80000100800 */
[----:B------:R0:W-:Y:S04]  /*1cf80*/  STL [R1+0x898], R7 ;  /* 0x0008980701007387 */ /* 0x0001e80000100800 */
[----:B------:R-:W4:Y:S01]  /*1cf90*/  LDL.LU R94, [R1+0x2f8] ;  /* 0x0002f800015e7983 */ /* 0x000f220000300800 */
[----:B0-----:R-:W-:-:S03]  /*1cfa0*/  IMAD.MOV.U32 R7, RZ, RZ, R95 ;  /* 0x000000ffff077224 */ /* 0x001fc600078e005f */
[----:B------:R-:W4:Y:S01]  /*1cfb0*/  LDL.LU R95, [R1+0x2fc] ;  /* 0x0002fc00015f7983 */ /* 0x000f220000300800 */
[C---:B------:R-:W-:Y:S02]  /*1cfc0*/  LOP3.LUT P5, RZ, R105.reuse, 0x10, RZ, 0xc0, !PT ;  /* 0x0000001069ff7812 */ /* 0x040fe400078ac0ff */
[----:B------:R-:W-:Y:S01]  /*1cfd0*/  LOP3.LUT P6, RZ, R105, 0x2, RZ, 0xc0, !PT ;  /* 0x0000000269ff7812 */ /* 0x000fe200078cc0ff */
[C---:B--2---:R-:W-:Y:S01]  /*1cfe0*/  FMUL R105, R88.reuse, 8388608 ;  /* 0x4b00000058697820 */ /* 0x044fe20000400000 */
[C---:B------:R-:W-:Y:S02]  /*1cff0*/  FSETP.GEU.AND P1, PT, R88.reuse, 1.175494350822287508e-38, PT ;  /* 0x008000005800780b */ /* 0x040fe40003f2e000 */
[C---:B------:R-:W-:Y:S02]  /*1d000*/  FSETP.GT.AND P0, PT, |R88|.reuse, 8.50705917302346158658e+37, PT ;  /* 0x7e8000005800780b */ /* 0x040fe40003f04200 */
[----:B------:R-:W-:Y:S02]  /*1d010*/  FSEL R105, R105, R88, !P1 ;  /* 0x0000005869697208 */ /* 0x000fe40004800000 */
[----:B------:R-:W-:-:S03]  /*1d020*/  FSETP.GEU.AND P2, PT, |R88|, 1.175494350822287508e-38, PT ;  /* 0x008000005800780b */ /* 0x000fc60003f4e200 */
[----:B------:R0:W-:Y:S06]  /*1d030*/  STL [R1+0x554], R105 ;  /* 0x0005546901007387 */ /* 0x0001ec0000100800 */
[----:B---3--:R-:W-:Y:S01]  /*1d040*/  @P0 FMUL R91, R91, 0.25 ;  /* 0x3e8000005b5b0820 */ /* 0x008fe20000400000 */
[----:B0-----:R-:W-:Y:S02]  /*1d050*/  FSEL R105, RZ, -23, P1 ;  /* 0xc1b80000ff697808 */ /* 0x001fe40000800000 */
[----:B------:R-:W-:Y:S01]  /*1d060*/  FSETP.GT.AND P1, PT, |R10|, 8.50705917302346158658e+37, PT ;  /* 0x7e8000000a00780b */ /* 0x000fe20003f24200 */
[----:B------:R-:W-:-:S02]  /*1d070*/  @P0 FMUL R90, R90, 0.25 ;  /* 0x3e8000005a5a0820 */ /* 0x000fc40000400000 */
[----:B------:R-:W-:Y:S02]  /*1d080*/  @P0 FMUL R86, R86, 0.25 ;  /* 0x3e80000056560820 */ /* 0x000fe40000400000 */
[----:B------:R-:W-:Y:S02]  /*1d090*/  @P0 FMUL R85, R85, 0.25 ;  /* 0x3e80000055550820 */ /* 0x000fe40000400000 */
[----:B------:R-:W-:Y:S02]  /*1d0a0*/  @P0 FMUL R82, R82, 0.25 ;  /* 0x3e80000052520820 */ /* 0x000fe40000400000 */
[----:B------:R-:W-:Y:S02]  /*1d0b0*/  @P0 FMUL R88, R88, 0.25 ;  /* 0x3e80000058580820 */ /* 0x000fe40000400000 */
[----:B------:R-:W-:Y:S02]  /*1d0c0*/  @P0 FMUL R81, R81, 0.25 ;  /* 0x3e80000051510820 */ /* 0x000fe40000400000 */
[----:B------:R-:W-:-:S02]  /*1d0d0*/  @!P2 FMUL R91, R91, 16777216 ;  /* 0x4b8000005b5ba820 */ /* 0x000fc40000400000 */
[----:B----4-:R-:W-:Y:S02]  /*1d0e0*/  @P0 FMUL R94, R94, 0.25 ;  /* 0x3e8000005e5e0820 */ /* 0x010fe40000400000 */
[----:B------:R-:W-:Y:S02]  /*1d0f0*/  @!P2 FMUL R90, R90, 16777216 ;  /* 0x4b8000005a5aa820 */ /* 0x000fe40000400000 */
[----:B------:R-:W-:Y:S01]  /*1d100*/  @P0 FMUL R95, R95, 0.25 ;  /* 0x3e8000005f5f0820 */ /* 0x000fe20000400000 */
[----:B------:R-:W-:Y:S01]  /*1d110*/  FSETP.GEU.AND P0, PT, |R10|, 1.175494350822287508e-38, PT ;  /* 0x008000000a00780b */ /* 0x000fe20003f0e200 */
[----:B------:R-:W-:Y:S02]  /*1d120*/  @!P2 FMUL R94, R94, 16777216 ;  /* 0x4b8000005e5ea820 */ /* 0x000fe40000400000 */
[----:B------:R-:W-:Y:S02]  /*1d130*/  @!P2 FMUL R95, R95, 16777216 ;  /* 0x4b8000005f5fa820 */ /* 0x000fe40000400000 */
[----:B------:R-:W-:-:S02]  /*1d140*/  @!P2 FMUL R86, R86, 16777216 ;  /* 0x4b8000005656a820 */ /* 0x000fc40000400000 */
[----:B------:R-:W-:Y:S02]  /*1d150*/  @!P2 FMUL R85, R85, 16777216 ;  /* 0x4b8000005555a820 */ /* 0x000fe40000400000 */
[----:B------:R-:W-:Y:S02]  /*1d160*/  @!P2 FMUL R82, R82, 16777216 ;  /* 0x4b8000005252a820 */ /* 0x000fe40000400000 */
[----:B------:R-:W-:Y:S02]  /*1d170*/  @!P2 FMUL R88, R88, 16777216 ;  /* 0x4b8000005858a820 */ /* 0x000fe40000400000 */
[----:B------:R-:W-:Y:S01]  /*1d180*/  @!P2 FMUL R81, R81, 16777216 ;  /* 0x4b8000005151a820 */ /* 0x000fe20000400000 */
[----:B------:R-:W-:Y:S01]  /*1d190*/  FSETP.GT.AND P2, PT, |R9|, 8.50705917302346158658e+37, PT ;  /* 0x7e8000000900780b */ /* 0x000fe20003f44200 */
[----:B------:R-:W-:Y:S02]  /*1d1a0*/  @P1 FMUL R93, R93, 0.25 ;  /* 0x3e8000005d5d1820 */ /* 0x000fe40000400000 */
[----:B------:R-:W-:-:S02]  /*1d1b0*/  @P1 FMUL R92, R92, 0.25 ;  /* 0x3e8000005c5c1820 */ /* 0x000fc40000400000 */
[----:B------:R-:W-:Y:S02]  /*1d1c0*/  @P1 FMUL R89, R89, 0.25 ;  /* 0x3e80000059591820 */ /* 0x000fe40000400000 */
[----:B------:R-:W-:Y:S02]  /*1d1d0*/  @P1 FMUL R87, R87, 0.25 ;  /* 0x3e80000057571820 */ /* 0x000fe40000400000 */
[----:B------:R-:W-:Y:S02]  /*1d1e0*/  @P1 FMUL R84, R84, 0.25 ;  /* 0x3e80000054541820 */ /* 0x000fe40000400000 */
[----:B------:R-:W-:Y:S02]  /*1d1f0*/  @P1 FMUL R83, R83, 0.25 ;  /* 0x3e80000053531820 */ /* 0x000fe40000400000 */
[----:B------:R-:W-:Y:S02]  /*1d200*/  @P1 FMUL R80, R80, 0.25 ;  /* 0x3e80000050501820 */ /* 0x000fe40000400000 */
[----:B------:R-:W-:-:S02]  /*1d210*/  @P1 FMUL R10, R10, 0.25 ;  /* 0x3e8000000a0a1820 */ /* 0x000fc40000400000 */
[----:B------:R-:W-:Y:S01]  /*1d220*/  @P1 FMUL R79, R79, 0.25 ;  /* 0x3e8000004f4f1820 */ /* 0x000fe20000400000 */
[----:B------:R-:W-:Y:S01]  /*1d230*/  FSETP.GEU.AND P1, PT, |R9|, 1.175494350822287508e-38, PT ;  /* 0x008000000900780b */ /* 0x000fe20003f2e200 */
[----:B------:R-:W-:Y:S02]  /*1d240*/  @!P0 FMUL R93, R93, 16777216 ;  /* 0x4b8000005d5d8820 */ /* 0x000fe40000400000 */
[----:B------:R-:W-:Y:S02]  /*1d250*/  @!P0 FMUL R92, R92, 16777216 ;  /* 0x4b8000005c5c8820 */ /* 0x000fe40000400000 */
        /* <DEDUP_REMOVED lines=108> */
[----:B------:R0:W-:Y:S01]  /*1d920*/  STL [R1+0x25c], R105 ;  /* 0x00025c6901007387 */ /* 0x0001e20000100800 */
[----:B------:R-:W-:Y:S02]  /*1d930*/  @P1 FMUL R44, R44, 0.25 ;  /* 0x3e8000002c2c1820 */ /* 0x000fe40000400000 */
[----:B------:R-:W-:-:S02]  /*1d940*/  @P1 FMUL R43, R43, 0.25 ;  /* 0x3e8000002b2b1820 */ /* 0x000fc40000400000 */
[----:B------:R-:W-:Y:S02]  /*1d950*/  @P1 FMUL R40, R40, 0.25 ;  /* 0x3e80000028281820 */ /* 0x000fe40000400000 */
[----:B------:R-:W-:Y:S02]  /*1d960*/  @P1 FMUL R39, R39, 0.25 ;  /* 0x3e80000027271820 */ /* 0x000fe40000400000 */
[----:B------:R-:W-:Y:S01]  /*1d970*/  @P1 FMUL R36, R36, 0.25 ;  /* 0x3e80000024241820 */ /* 0x000fe20000400000 */
[----:B0-----:R-:W2:Y:S01]  /*1d980*/  LDL.LU R105, [R1+0xb98] ;  /* 0x000b980001697983 */ /* 0x001ea20000300800 */
[----:B------:R-:W-:Y:S02]  /*1d990*/  @P1 FMUL R35, R35, 0.25 ;  /* 0x3e80000023231820 */ /* 0x000fe40000400000 */
[----:B------:R-:W-:Y:S02]  /*1d9a0*/  @P1 FMUL R32, R32, 0.25 ;  /* 0x3e80000020201820 */ /* 0x000fe40000400000 */
[----:B------:R-:W-:-:S02]  /*1d9b0*/  @P1 FMUL R101, R101, 0.25 ;  /* 0x3e80000065651820 */ /* 0x000fc40000400000 */
[----:B------:R-:W-:Y:S01]  /*1d9c0*/  @P1 FMUL R31, R31, 0.25 ;  /* 0x3e8000001f1f1820 */ /* 0x000fe20000400000 */
[----:B------:R-:W-:Y:S01]  /*1d9d0*/  FSETP.GEU.AND P1, PT, |R102|, 1.175494350822287508e-38, PT ;  /* 0x008000006600780b */ /* 0x000fe20003f2e200 */
[----:B------:R-:W-:Y:S01]  /*1d9e0*/  STL [R1+0x9b0], R95 ;  /* 0x0009b05f01007387 */ /* 0x000fe20000100800 */
[----:B------:R-:W-:Y:S02]  /*1d9f0*/  @!P0 FMUL R44, R44, 16777216 ;  /* 0x4b8000002c2c8820 */ /* 0x000fe40000400000 */
[----:B------:R-:W-:Y:S01]  /*1da00*/  @!P0 FMUL R43, R43, 16777216 ;  /* 0x4b8000002b2b8820 */ /* 0x000fe20000400000 */
[----:B------:R-:W-:Y:S01]  /*1da10*/  STL [R1+0x9b4], R94 ;  /* 0x0009b45e01007387 */ /* 0x000fe20000100800 */
[----:B------:R-:W-:Y:S02]  /*1da20*/  @!P0 FMUL R40, R40, 16777216 ;  /* 0x4b80000028288820 */ /* 0x000fe40000400000 */
[----:B------:R-:W-:Y:S01]  /*1da30*/  @!P0 FMUL R39, R39, 16777216 ;  /* 0x4b80000027278820 */ /* 0x000fe20000400000 */
[----:B------:R-:W-:Y:S01]  /*1da40*/  STL [R1+0x9b8], R91 ;  /* 0x0009b85b01007387 */ /* 0x000fe20000100800 */
[----:B------:R-:W-:-:S02]  /*1da50*/  @!P0 FMUL R36, R36, 16777216 ;  /* 0x4b80000024248820 */ /* 0x000fc40000400000 */
[----:B------:R-:W-:Y:S01]  /*1da60*/  @!P0 FMUL R35, R35, 16777216 ;  /* 0x4b80000023238820 */ /* 0x000fe20000400000 */
[----:B------:R-:W-:Y:S01]  /*1da70*/  STL [R1+0x9a8], R90 ;  /* 0x0009a85a01007387 */ /* 0x000fe20000100800 */
[----:B------:R-:W-:Y:S02]  /*1da80*/  @!P0 FMUL R32, R32, 16777216 ;  /* 0x4b80000020208820 */ /* 0x000fe40000400000 */
[----:B------:R-:W-:Y:S02]  /*1da90*/  @!P0 FMUL R101, R101, 16777216 ;  /* 0x4b80000065658820 */ /* 0x000fe40000400000 */
[----:B------:R-:W-:Y:S01]  /*1daa0*/  @!P0 FMUL R31, R31, 16777216 ;  /* 0x4b8000001f1f8820 */ /* 0x000fe20000400000 */
[----:B------:R-:W-:Y:S01]  /*1dab0*/  FSETP.GT.AND P0, PT, |R103|, 8.50705917302346158658e+37, PT ;  /* 0x7e8000006700780b */ /* 0x000fe20003f04200 */
[----:B------:R-:W-:Y:S01]  /*1dac0*/  STL [R1+0x9a4], R86 ;  /* 0x0009a45601007387 */ /* 0x000fe20000100800 */
[----:B------:R-:W-:-:S03]  /*1dad0*/  @P2 FMUL R30, R30, 0.25 ;  /* 0x3e8000001e1e2820 */ /* 0x000fc60000400000 */
[----:B------:R-:W-:Y:S01]  /*1dae0*/  STL [R1+0x99c], R85 ;  /* 0x00099c5501007387 */ /* 0x000fe20000100800 */
[----:B------:R-:W-:-:S03]  /*1daf0*/  @P2 FMUL R29, R29, 0.25 ;  /* 0x3e8000001d1d2820 */ /* 0x000fc60000400000 */
[----:B------:R-:W-:Y:S01]  /*1db00*/  STL [R1+0x9a0], R82 ;  /* 0x0009a05201007387 */ /* 0x000fe20000100800 */
[----:B------:R-:W-:Y:S02]  /*1db10*/  @P2 FMUL R26, R26, 0.25 ;  /* 0x3e8000001a1a2820 */ /* 0x000fe40000400000 */
[----:B------:R-:W-:Y:S01]  /*1db20*/  @P2 FMUL R25, R25, 0.25 ;  /* 0x3e80000019192820 */ /* 0x000fe20000400000 */
[----:B------:R-:W-:Y:S01]  /*1db30*/  STL [R1+0x9d0], R88 ;  /* 0x0009d05801007387 */ /* 0x000fe20000100800 */
[----:B------:R-:W-:Y:S02]  /*1db40*/  @P2 FMUL R22, R22, 0.25 ;  /* 0x3e80000016162820 */ /* 0x000fe40000400000 */
[----:B------:R-:W-:Y:S01]  /*1db50*/  @P2 FMUL R21, R21, 0.25 ;  /* 0x3e80000015152820 */ /* 0x000fe20000400000 */
[----:B------:R-:W-:Y:S01]  /*1db60*/  STL [R1+0x998], R81 ;  /* 0x0009985101007387 */ /* 0x000fe20000100800 */
[----:B------:R-:W-:Y:S02]  /*1db70*/  @P2 FMUL R18, R18, 0.25 ;  /* 0x3e80000012122820 */ /* 0x000fe40000400000 */
[----:B------:R-:W-:Y:S01]  /*1db80*/  @P2 FMUL R102, R102, 0.25 ;  /* 0x3e80000066662820 */ /* 0x000fe20000400000 */
[----:B------:R0:W-:Y:S01]  /*1db90*/  STL [R1+0x990], R93 ;  /* 0x0009905d01007387 */ /* 0x0001e20000100800 */
[----:B------:R-:W-:-:S02]  /*1dba0*/  @P2 FMUL R17, R17, 0.25 ;  /* 0x3e80000011112820 */ /* 0x000fc40000400000 */
[----:B------:R-:W-:Y:S02]  /*1dbb0*/  @!P1 FMUL R30, R30, 16777216 ;  /* 0x4b8000001e1e9820 */ /* 0x000fe40000400000 */
[----:B------:R-:W-:Y:S02]  /*1dbc0*/  @!P1 FMUL R29, R29, 16777216 ;  /* 0x4b8000001d1d9820 */ /* 0x000fe40000400000 */
[----:B------:R-:W-:Y:S01]  /*1dbd0*/  @!P1 FMUL R26, R26, 16777216 ;  /* 0x4b8000001a1a9820 */ /* 0x000fe20000400000 */
[----:B0-----:R-:W3:Y:S01]  /*1dbe0*/  LDL.LU R93, [R1+0x14] ;  /* 0x00001400015d7983 */ /* 0x001ee20000300800 */
[----:B------:R-:W-:Y:S02]  /*1dbf0*/  @!P1 FMUL R25, R25, 16777216 ;  /* 0x4b80000019199820 */ /* 0x000fe40000400000 */
[----:B------:R-:W-:Y:S01]  /*1dc00*/  @!P1 FMUL R22, R22, 16777216 ;  /* 0x4b80000016169820 */ /* 0x000fe20000400000 */
[----:B------:R-:W-:Y:S01]  /*1dc10*/  STL [R1+0x98c], R92 ;  /* 0x00098c5c01007387 */ /* 0x000fe20000100800 */
[----:B------:R-:W-:-:S02]  /*1dc20*/  @!P1 FMUL R21, R21, 16777216 ;  /* 0x4b80000015159820 */ /* 0x000fc40000400000 */
[----:B------:R-:W-:Y:S01]  /*1dc30*/  @!P1 FMUL R18, R18, 16777216 ;  /* 0x4b80000012129820 */ /* 0x000fe20000400000 */
[----:B------:R-:W-:Y:S01]  /*1dc40*/  STL [R1+0x980], R89 ;  /* 0x0009805901007387 */ /* 0x000fe20000100800 */
[----:B------:R-:W-:Y:S02]  /*1dc50*/  @!P1 FMUL R102, R102, 16777216 ;  /* 0x4b80000066669820 */ /* 0x000fe40000400000 */
[----:B------:R-:W-:Y:S01]  /*1dc60*/  @!P1 FMUL R17, R17, 16777216 ;  /* 0x4b80000011119820 */ /* 0x000fe20000400000 */
[----:B------:R-:W-:Y:S01]  /*1dc70*/  STL [R1+0x97c], R87 ;  /* 0x00097c5701007387 */ /* 0x000fe20000100800 */
[----:B------:R-:W-:Y:S01]  /*1dc80*/  FSETP.GT.AND P1, PT, |R104|, 8.50705917302346158658e+37, PT ;  /* 0x7e8000006800780b */ /* 0x000fe20003f24200 */
[----:B------:R-:W-:Y:S01]  /*1dc90*/  @P0 FMUL R28, R28, 0.25 ;  /* 0x3e8000001c1c0820 */ /* 0x000fe20000400000 */
[----:B------:R-:W-:Y:S01]  /*1dca0*/  FSETP.GEU.AND P2, PT, |R103|, 1.175494350822287508e-38, PT ;  /* 0x008000006700780b */ /* 0x000fe20003f4e200 */
[----:B------:R0:W-:Y:S01]  /*1dcb0*/  STL [R1+0x984], R84 ;  /* 0x0009845401007387 */ /* 0x0001e20000100800 */
[----:B------:R-:W-:-:S02]  /*1dcc0*/  @P0 FMUL R27, R27, 0.25 ;  /* 0x3e8000001b1b0820 */ /* 0x000fc40000400000 */
[----:B------:R-:W-:Y:S02]  /*1dcd0*/  @P0 FMUL R24, R24, 0.25 ;  /* 0x3e80000018180820 */ /* 0x000fe40000400000 */
[----:B------:R-:W-:Y:S02]  /*1dce0*/  @P0 FMUL R23, R23, 0.25 ;  /* 0x3e80000017170820 */ /* 0x000fe40000400000 */
[----:B------:R-:W-:Y:S02]  /*1dcf0*/  @P0 FMUL R20, R20, 0.25 ;  /* 0x3e80000014140820 */ /* 0x000fe40000400000 */
[----:B------:R-:W-:Y:S01]  /*1dd00*/  @P0 FMUL R19, R19, 0.25 ;  /* 0x3e80000013130820 */ /* 0x000fe20000400000 */
[----:B0-----:R-:W4:Y:S01]  /*1dd10*/  LDL.LU R84, [R1+0x24] ;  /* 0x0000240001547983 */ /* 0x001f220000300800 */
[----:B------:R-:W-:Y:S02]  /*1dd20*/  @P0 FMUL R16, R16, 0.25 ;  /* 0x3e80000010100820 */ /* 0x000fe40000400000 */
[----:B------:R-:W-:Y:S01]  /*1dd30*/  @P0 FMUL R103, R103, 0.25 ;  /* 0x3e80000067670820 */ /* 0x000fe20000400000 */
[----:B------:R-:W-:Y:S01]  /*1dd40*/  STL [R1+0x988], R83 ;  /* 0x0009885301007387 */ /* 0x000fe20000100800 */
[----:B------:R-:W-:Y:S01]  /*1dd50*/  @P0 FMUL R15, R15, 0.25 ;  /* 0x3e8000000f0f0820 */ /* 0x000fe20000400000 */
[----:B------:R-:W-:-:S02]  /*1dd60*/  FSETP.GEU.AND P0, PT, |R104|, 1.175494350822287508e-38, PT ;  /* 0x008000006800780b */ /* 0x000fc40003f0e200 */
[----:B------:R-:W-:Y:S04]  /*1dd70*/  STL [R1+0x994], R80 ;  /* 0x0009945001007387 */ /* 0x000fe80000100800 */
[----:B------:R-:W-:Y:S04]  /*1dd80*/  STL [R1+0x9bc], R10 ;  /* 0x0009bc0a01007387 */ /* 0x000fe80000100800 */
[----:B------:R0:W-:Y:S01]  /*1dd90*/  STL [R1+0x978], R79 ;  /* 0x0009784f01007387 */ /* 0x0001e20000100800 */
[----:B------:R-:W-:-:S03]  /*1dda0*/  @P1 FMUL R106, R106, 0.25 ;  /* 0x3e8000006a6a1820 */ /* 0x000fc60000400000 */
[----:B0-----:R-:W4:Y:S04]  /*1ddb0*/  LDL.LU R79, [R1+0xc] ;  /* 0x00000c00014f7983 */ /* 0x001f280000300800 */
[----:B------:R0:W-:Y:S01]  /*1ddc0*/  STL [R1+0x970], R78 ;  /* 0x0009704e01007387 */ /* 0x0001e20000100800 */
[----:B------:R-:W-:-:S03]  /*1ddd0*/  @!P0 FMUL R106, R106, 16777216 ;  /* 0x4b8000006a6a8820 */ /* 0x000fc60000400000 */
[----:B0-----:R-:W4:Y:S04]  /*1dde0*/  LDL.LU R78, [R1+0x18] ;  /* 0x00001800014e7983 */ /* 0x001f280000300800 */
[----:B------:R0:W-:Y:S04]  /*1ddf0*/  STL [R1+0x974], R77 ;  /* 0x0009744d01007387 */ /* 0x0001e80000100800 */
[----:B0-----:R-:W4:Y:S04]  /*1de00*/  LDL.LU R77, [R1+0x8] ;  /* 0x00000800014d7983 */ /* 0x001f280000300800 */
        /* <DEDUP_REMOVED lines=10> */
[----:B------:R0:W-:Y:S04]  /*1deb0*/  STL [R1], R106 ;  /* 0x0000006a01007387 */ /* 0x0001e80000100800 */
[----:B0-----:R-:W4:Y:S01]  /*1dec0*/  LDL.LU R106, [R1+0xb94] ;  /* 0x000b9400016a7983 */ /* 0x001f220000300800 */
[----:B------:R-:W-:-:S02]  /*1ded0*/  @!P2 FMUL R28, R28, 16777216 ;  /* 0x4b8000001c1ca820 */ /* 0x000fc40000400000 */
[----:B------:R-:W-:Y:S01]  /*1dee0*/  @!P2 FMUL R27, R27, 16777216 ;  /* 0x4b8000001b1ba820 */ /* 0x000fe20000400000 */
[----:B------:R-:W4:Y:S01]  /*1def0*/  LDL.LU R83, [R1+0x34] ;  /* 0x0000340001537983 */ /* 0x000f220000300800 */
[----:B------:R-:W-:Y:S02]  /*1df00*/  @!P2 FMUL R24, R24, 16777216 ;  /* 0x4b8000001818a820 */ /* 0x000fe40000400000 */
[----:B------:R-:W-:Y:S02]  /*1df10*/  @!P2 FMUL R23, R23, 16777216 ;  /* 0x4b8000001717a820 */ /* 0x000fe40000400000 */
[----:B------:R-:W-:Y:S02]  /*1df20*/  @!P2 FMUL R20, R20, 16777216 ;  /* 0x4b8000001414a820 */ /* 0x000fe40000400000 */
[----:B------:R-:W-:Y:S02]  /*1df30*/  @!P2 FMUL R19, R19, 16777216 ;  /* 0x4b8000001313a820 */ /* 0x000fe40000400000 */
[----:B------:R-:W-:-:S02]  /*1df40*/  @!P2 FMUL R16, R16, 16777216 ;  /* 0x4b8000001010a820 */ /* 0x000fc40000400000 */
[----:B------:R-:W-:Y:S02]  /*1df50*/  @!P2 FMUL R103, R103, 16777216 ;  /* 0x4b8000006767a820 */ /* 0x000fe40000400000 */
[----:B------:R-:W-:Y:S02]  /*1df60*/  @!P2 FMUL R15, R15, 16777216 ;  /* 0x4b8000000f0fa820 */ /* 0x000fe40000400000 */
[----:B------:R-:W-:Y:S02]  /*1df70*/  @P1 FMUL R14, R14, 0.25 ;  /* 0x3e8000000e0e1820 */ /* 0x000fe40000400000 */
[----:B------:R-:W-:Y:S02]  /*1df80*/  @P1 FMUL R13, R13, 0.25 ;  /* 0x3e8000000d0d1820 */ /* 0x000fe40000400000 */
[----:B------:R-:W-:Y:S02]  /*1df90*/  @P1 FMUL R96, R96, 0.25 ;  /* 0x3e80000060601820 */ /* 0x000fe40000400000 */
[----:B------:R-:W-:-:S02]  /*1dfa0*/  @P1 FMUL R97, R97, 0.25 ;  /* 0x3e80000061611820 */ /* 0x000fc40000400000 */
[----:B------:R-:W-:Y:S02]  /*1dfb0*/  @P1 FMUL R6, R6, 0.25 ;  /* 0x3e80000006061820 */ /* 0x000fe40000400000 */
[----:B------:R-:W-:Y:S02]  /*1dfc0*/  @P1 FMUL R107, R107, 0.25 ;  /* 0x3e8000006b6b1820 */ /* 0x000fe40000400000 */
[----:B------:R-:W-:Y:S02]  /*1dfd0*/  @P1 FMUL R104, R104, 0.25 ;  /* 0x3e80000068681820 */ /* 0x000fe40000400000 */
[----:B------:R-:W-:Y:S02]  /*1dfe0*/  @!P0 FMUL R14, R14, 16777216 ;  /* 0x4b8000000e0e8820 */ /* 0x000fe40000400000 */
[----:B------:R-:W-:Y:S02]  /*1dff0*/  @!P0 FMUL R13, R13, 16777216 ;  /* 0x4b8000000d0d8820 */ /* 0x000fe40000400000 */
[----:B------:R-:W-:-:S02]  /*1e000*/  @!P0 FMUL R96, R96, 16777216 ;  /* 0x4b80000060608820 */ /* 0x000fc40000400000 */
[----:B------:R-:W-:Y:S02]  /*1e010*/  @!P0 FMUL R97, R97, 16777216 ;  /* 0x4b80000061618820 */ /* 0x000fe40000400000 */
[----:B------:R-:W-:Y:S02]  /*1e020*/  @!P0 FMUL R6, R6, 16777216 ;  /* 0x4b80000006068820 */ /* 0x000fe40000400000 */
[----:B------:R-:W-:Y:S02]  /*1e030*/  @!P0 FMUL R107, R107, 16777216 ;  /* 0x4b8000006b6b8820 */ /* 0x000fe40000400000 */
[----:B------:R-:W-:-:S03]  /*1e040*/  @!P0 FMUL R104, R104, 16777216 ;  /* 0x4b80000068688820 */ /* 0x000fc60000400000 */
[----:B------:R0:W-:Y:S04]  /*1e050*/  STL [R1+0x10], R107 ;  /* 0x0000106b01007387 */ /* 0x0001e80000100800 */
        /* <DEDUP_REMOVED lines=9> */
[----:B--2---:R-:W-:-:S13]  /*1e0f0*/  FSETP.GT.AND P2, PT, |R105|, 8.50705917302346158658e+37, PT ;  /* 0x7e8000006900780b */ /* 0x004fda0003f44200 */
[----:B------:R-:W-:Y:S02]  /*1e100*/  @P2 FMUL R12, R12, 0.25 ;  /* 0x3e8000000c0c2820 */ /* 0x000fe40000400000 */
[----:B------:R-:W-:Y:S02]  /*1e110*/  @P2 FMUL R11, R11, 0.25 ;  /* 0x3e8000000b0b2820 */ /* 0x000fe40000400000 */
[----:B------:R-:W-:Y:S02]  /*1e120*/  @P2 FMUL R98, R98, 0.25 ;  /* 0x3e80000062622820 */ /* 0x000fe40000400000 */
[----:B------:R-:W-:Y:S02]  /*1e130*/  @P2 FMUL R99, R99, 0.25 ;  /* 0x3e80000063632820 */ /* 0x000fe40000400000 */
[----:B------:R-:W-:Y:S02]  /*1e140*/  @P2 FMUL R124, R124, 0.25 ;  /* 0x3e8000007c7c2820 */ /* 0x000fe40000400000 */
[----:B---3--:R-:W-:Y:S01]  /*1e150*/  @P1 FMUL R93, R93, 0.25 ;  /* 0x3e8000005d5d1820 */ /* 0x008fe20000400000 */
[----:B------:R-:W-:-:S03]  /*1e160*/  FSETP.GEU.AND P1, PT, |R105|, 1.175494350822287508e-38, PT ;  /* 0x008000006900780b */ /* 0x000fc60003f2e200 */
[----:B------:R-:W-:Y:S02]  /*1e170*/  @!P0 FMUL R93, R93, 16777216 ;  /* 0x4b8000005d5d8820 */ /* 0x000fe40000400000 */
[----:B------:R-:W-:Y:S02]  /*1e180*/  @P2 FMUL R105, R105, 0.25 ;  /* 0x3e80000069692820 */ /* 0x000fe40000400000 */
[----:B----4-:R-:W-:Y:S02]  /*1e190*/  @P2 FMUL R79, R79, 0.25 ;  /* 0x3e8000004f4f2820 */ /* 0x010fe40000400000 */
[----:B------:R-:W-:Y:S02]  /*1e1a0*/  @P2 FMUL R78, R78, 0.25 ;  /* 0x3e8000004e4e2820 */ /* 0x000fe40000400000 */
[----:B------:R-:W-:Y:S01]  /*1e1b0*/  @P2 FMUL R77, R77, 0.25 ;  /* 0x3e8000004d4d2820 */ /* 0x000fe20000400000 */
[C---:B------:R-:W-:Y:S02]  /*1e1c0*/  FSETP.GT.AND P0, PT, |R106|.reuse, 8.50705917302346158658e+37, PT ;  /* 0x7e8000006a00780b */ /* 0x040fe40003f04200 */
[----:B------:R-:W-:-:S11]  /*1e1d0*/  FSETP.GEU.AND P2, PT, |R106|, 1.175494350822287508e-38, PT ;  /* 0x008000006a00780b */ /* 0x000fd60003f4e200 */
[----:B------:R-:W-:Y:S02]  /*1e1e0*/  @P0 FMUL R122, R122, 0.25 ;  /* 0x3e8000007a7a0820 */ /* 0x000fe40000400000 */
[----:B------:R-:W-:Y:S02]  /*1e1f0*/  @P0 FMUL R108, R108, 0.25 ;  /* 0x3e8000006c6c0820 */ /* 0x000fe40000400000 */
[----:B------:R-:W-:Y:S02]  /*1e200*/  @!P2 FMUL R122, R122, 16777216 ;  /* 0x4b8000007a7aa820 */ /* 0x000fe40000400000 */
[----:B------:R-:W-:-:S03]  /*1e210*/  @!P2 FMUL R108, R108, 16777216 ;  /* 0x4b8000006c6ca820 */ /* 0x000fc60000400000 */
[----:B------:R0:W-:Y:S04]  /*1e220*/  STL [R1+0x20], R122 ;  /* 0x0000207a01007387 */ /* 0x0001e80000100800 */
[----:B0-----:R-:W2:Y:S04]  /*1e230*/  LDL.LU R122, [R1+0xb8c] ;  /* 0x000b8c00017a7983 */ /* 0x001ea80000300800 */
[----:B------:R-:W3:Y:S04]  /*1e240*/  LDL.LU R86, [R1+0x64] ;  /* 0x0000640001567983 */ /* 0x000ee80000300800 */
[----:B------:R0:W-:Y:S04]  /*1e250*/  STL [R1+0x30], R108 ;  /* 0x0000306c01007387 */ /* 0x0001e80000100800 */
[----:B0-----:R-:W4:Y:S01]  /*1e260*/  LDL.LU R108, [R1+0xb88] ;  /* 0x000b8800016c7983 */ /* 0x001f220000300800 */
[----:B------:R-:W-:-:S02]  /*1e270*/  @P0 FMUL R4, R4, 0.25 ;  /* 0x3e80000004040820 */ /* 0x000fc40000400000 */
[----:B------:R-:W-:Y:S02]  /*1e280*/  @P0 FMUL R110, R110, 0.25 ;  /* 0x3e8000006e6e0820 */ /* 0x000fe40000400000 */
[----:B------:R-:W-:Y:S02]  /*1e290*/  @!P2 FMUL R4, R4, 16777216 ;  /* 0x4b8000000404a820 */ /* 0x000fe40000400000 */
[----:B------:R-:W-:-:S03]  /*1e2a0*/  @!P2 FMUL R110, R110, 16777216 ;  /* 0x4b8000006e6ea820 */ /* 0x000fc60000400000 */
[----:B------:R0:W-:Y:S04]  /*1e2b0*/  STL [R1+0x40], R4 ;  /* 0x0000400401007387 */ /* 0x0001e80000100800 */
[----:B0-----:R-:W2:Y:S04]  /*1e2c0*/  LDL.LU R4, [R1+0xb84] ;  /* 0x000b840001047983 */ /* 0x001ea80000300800 */
[----:B------:R0:W-:Y:S04]  /*1e2d0*/  STL [R1+0x50], R110 ;  /* 0x0000506e01007387 */ /* 0x0001e80000100800 */
[----:B0-----:R-:W2:Y:S01]  /*1e2e0*/  LDL.LU R110, [R1+0xb80] ;  /* 0x000b8000016e7983 */ /* 0x001ea20000300800 */
[----:B------:R-:W-:-:S02]  /*1e2f0*/  @!P1 FMUL R12, R12, 16777216 ;  /* 0x4b8000000c0c9820 */ /* 0x000fc40000400000 */
[----:B------:R-:W-:Y:S02]  /*1e300*/  @!P1 FMUL R11, R11, 16777216 ;  /* 0x4b8000000b0b9820 */ /* 0x000fe40000400000 */
[----:B------:R-:W-:Y:S02]  /*1e310*/  @!P1 FMUL R98, R98, 16777216 ;  /* 0x4b80000062629820 */ /* 0x000fe40000400000 */
[----:B------:R-:W-:Y:S02]  /*1e320*/  @!P1 FMUL R99, R99, 16777216 ;  /* 0x4b80000063639820 */ /* 0x000fe40000400000 */
[----:B------:R-:W-:Y:S02]  /*1e330*/  @!P1 FMUL R77, R77, 16777216 ;  /* 0x4b8000004d4d9820 */ /* 0x000fe40000400000 */
[----:B------:R-:W-:Y:S02]  /*1e340*/  @!P1 FMUL R79, R79, 16777216 ;  /* 0x4b8000004f4f9820 */ /* 0x000fe40000400000 */
[----:B------:R-:W-:-:S02]  /*1e350*/  @!P1 FMUL R78, R78, 16777216 ;  /* 0x4b8000004e4e9820 */ /* 0x000fc40000400000 */
[----:B------:R-:W-:Y:S02]  /*1e360*/  @!P1 FMUL R105, R105, 16777216 ;  /* 0x4b80000069699820 */ /* 0x000fe40000400000 */
[----:B------:R-:W-:Y:S01]  /*1e370*/  @!P1 FMUL R124, R124, 16777216 ;  /* 0x4b8000007c7c9820 */ /* 0x000fe20000400000 */
[----:B------:R-:W-:Y:S01]  /*1e380*/  FSETP.GT.AND P1, PT, |R107|, 8.50705917302346158658e+37, PT ;  /* 0x7e8000006b00780b */ /* 0x000fe20003f24200 */
[----:B------:R-:W-:Y:S02]  /*1e390*/  @P0 FMUL R84, R84, 0.25 ;  /* 0x3e80000054540820 */ /* 0x000fe40000400000 */
[----:B------:R-:W-:Y:S02]  /*1e3a0*/  @P0 FMUL R83, R83, 0.25 ;  /* 0x3e80000053530820 */ /* 0x000fe40000400000 */
[----:B------:R-:W-:Y:S02]  /*1e3b0*/  @P0 FMUL R85, R85, 0.25 ;  /* 0x3e80000055550820 */ /* 0x000fe40000400000 */
[----:B------:R-:W-:-:S02]  /*1e3c0*/  @P0 FMUL R106, R106, 0.25 ;  /* 0x3e8000006a6a0820 */ /* 0x000fc40000400000 */
[----:B------:R-:W-:Y:S02]  /*1e3d0*/  @P0 FMUL R2, R2, 0.25 ;  /* 0x3e80000002020820 */ /* 0x000fe40000400000 */
[----:B------:R-:W-:Y:S02]  /*1e3e0*/  @!P2 FMUL R84, R84, 16777216 ;  /* 0x4b8000005454a820 */ /* 0x000fe40000400000 */
[----:B------:R-:W-:Y:S02]  /*1e3f0*/  @!P2 FMUL R83, R83, 16777216 ;  /* 0x4b8000005353a820 */ /* 0x000fe40000400000 */
[----:B------:R-:W-:Y:S02]  /*1e400*/  @!P2 FMUL R85, R85, 16777216 ;  /* 0x4b8000005555a820 */ /* 0x000fe40000400000 */
[----:B------:R-:W-:Y:S02]  /*1e410*/  @!P2 FMUL R106, R106, 16777216 ;  /* 0x4b8000006a6aa820 */ /* 0x000fe40000400000 */
[----:B------:R-:W-:Y:S01]  /*1e420*/  @!P2 FMUL R2, R2, 16777216 ;  /* 0x4b8000000202a820 */ /* 0x000fe20000400000 */
[----:B------:R-:W-:Y:S01]  /*1e430*/  FSETP.GEU.AND P0, PT, |R107|, 1.175494350822287508e-38, PT ;  /* 0x008000006b00780b */ /* 0x000fe20003f0e200 */
[----:B------:R-:W-:-:S02]  /*1e440*/  @P1 FMUL R82, R82, 0.25 ;  /* 0x3e80000052521820 */ /* 0x000fc40000400000 */
[----:B------:R-:W-:Y:S02]  /*1e450*/  @P1 FMUL R92, R92, 0.25 ;  /* 0x3e8000005c5c1820 */ /* 0x000fe40000400000 */
[----:B------:R-:W-:Y:S02]  /*1e460*/  @P1 FMUL R80, R80, 0.25 ;  /* 0x3e80000050501820 */ /* 0x000fe40000400000 */
[----:B------:R-:W-:Y:S02]  /*1e470*/  @P1 FMUL R87, R87, 0.25 ;  /* 0x3e80000057571820 */ /* 0x000fe40000400000 */
[----:B------:R-:W-:Y:S02]  /*1e480*/  @P1 FMUL R90, R90, 0.25 ;  /* 0x3e8000005a5a1820 */ /* 0x000fe40000400000 */
[----:B------:R-:W-:Y:S02]  /*1e490*/  @P1 FMUL R89, R89, 0.25 ;  /* 0x3e80000059591820 */ /* 0x000fe40000400000 */
[----:B------:R-:W-:-:S02]  /*1e4a0*/  @P1 FMUL R81, R81, 0.25 ;  /* 0x3e80000051511820 */ /* 0x000fc40000400000 */
[----:B------:R-:W-:Y:S02]  /*1e4b0*/  @P1 FMUL R107, R107, 0.25 ;  /* 0x3e8000006b6b1820 */ /* 0x000fe40000400000 */
[----:B------:R-:W-:Y:S02]  /*1e4c0*/  @P1 FMUL R7, R7, 0.25 ;  /* 0x3e80000007071820 */ /* 0x000fe40000400000 */
[----:B------:R-:W-:Y:S02]  /*1e4d0*/  @!P0 FMUL R82, R82, 16777216 ;  /* 0x4b80000052528820 */ /* 0x000fe40000400000 */
[----:B------:R-:W-:Y:S02]  /*1e4e0*/  @!P0 FMUL R92, R92, 16777216 ;  /* 0x4b8000005c5c8820 */ /* 0x000fe40000400000 */
[----:B------:R-:W-:Y:S02]  /*1e4f0*/  @!P0 FMUL R80, R80, 16777216 ;  /* 0x4b80000050508820 */ /* 0x000fe40000400000 */
[----:B------:R-:W-:-:S02]  /*1e500*/  @!P0 FMUL R87, R87, 16777216 ;  /* 0x4b80000057578820 */ /* 0x000fc40000400000 */
[----:B------:R-:W-:Y:S02]  /*1e510*/  @!P0 FMUL R90, R90, 16777216 ;  /* 0x4b8000005a5a8820 */ /* 0x000fe40000400000 */
[----:B------:R-:W-:Y:S02]  /*1e520*/  @!P0 FMUL R89, R89, 16777216 ;  /* 0x4b80000059598820 */ /* 0x000fe40000400000 */
[----:B------:R-:W-:Y:S02]  /*1e530*/  @!P0 FMUL R81, R81, 16777216 ;  /* 0x4b80000051518820 */ /* 0x000fe40000400000 */
[----:B------:R-:W-:Y:S02]  /*1e540*/  @!P0 FMUL R107, R107, 16777216 ;  /* 0x4b8000006b6b8820 */ /* 0x000fe40000400000 */
[----:B------:R-:W-:Y:S01]  /*1e550*/  @!P0 FMUL R7, R7, 16777216 ;  /* 0x4b80000007078820 */ /* 0x000fe20000400000 */
[C---:B----4-:R-:W-:Y:S02]  /*1e560*/  FSETP.GT.AND P2, PT, |R108|.reuse, 8.50705917302346158658e+37, PT ;  /* 0x7e8000006c00780b */ /* 0x050fe40003f44200 */
[----:B------:R-:W-:-:S11]  /*1e570*/  FSETP.GEU.AND P1, PT, |R108|, 1.175494350822287508e-38, PT ;  /* 0x008000006c00780b */ /* 0x000fd60003f2e200 */
[----:B------:R-:W-:Y:S02]  /*1e580*/  @P2 FMUL R119, R119, 0.25 ;  /* 0x3e80000077772820 */ /* 0x000fe40000400000 */
[----:B------:R-:W-:Y:S02]  /*1e590*/  @P2 FMUL R116, R116, 0.25 ;  /* 0x3e80000074742820 */ /* 0x000fe40000400000 */
[----:B------:R-:W-:Y:S02]  /*1e5a0*/  @P2 FMUL R109, R109, 0.25 ;  /* 0x3e8000006d6d2820 */ /* 0x000fe40000400000 */
[----:B------:R-:W-:Y:S02]  /*1e5b0*/  @!P1 FMUL R119, R119, 16777216 ;  /* 0x4b80000077779820 */ /* 0x000fe40000400000 */
[----:B------:R-:W-:Y:S02]  /*1e5c0*/  @!P1 FMUL R116, R116, 16777216 ;  /* 0x4b80000074749820 */ /* 0x000fe40000400000 */
[----:B------:R-:W-:Y:S01]  /*1e5d0*/  @!P1 FMUL R109, R109, 16777216 ;  /* 0x4b8000006d6d9820 */ /* 0x000fe20000400000 */
[----:B------:R0:W-:Y:S01]  /*1e5e0*/  STL [R1+0x60], R119 ;  /* 0x0000607701007387 */ /* 0x0001e20000100800 */
[----:B---3--:R-:W-:-:S02]  /*1e5f0*/  @P2 FMUL R86, R86, 0.25 ;  /* 0x3e80000056562820 */ /* 0x008fc40000400000 */
[----:B------:R-:W-:Y:S01]  /*1e600*/  @P2 FMUL R114, R114, 0.25 ;  /* 0x3e80000072722820 */ /* 0x000fe20000400000 */
[----:B0-----:R-:W3:Y:S01]  /*1e610*/  LDL.LU R119, [R1+0xb7c] ;  /* 0x000b7c0001777983 */ /* 0x001ee20000300800 */
[----:B--2---:R-:W-:-:S03]  /*1e620*/  FSETP.GT.AND P0, PT, |R110|, 8.50705917302346158658e+37, PT ;  /* 0x7e8000006e00780b */ /* 0x004fc60003f04200 */
[----:B------:R0:W-:Y:S01]  /*1e630*/  STL [R1+0x70], R116 ;  /* 0x0000707401007387 */ /* 0x0001e20000100800 */
[----:B------:R-:W-:Y:S02]  /*1e640*/  @P2 FMUL R125, R125, 0.25 ;  /* 0x3e8000007d7d2820 */ /* 0x000fe40000400000 */
[----:B------:R-:W-:Y:S02]  /*1e650*/  @P2 FMUL R0, R0, 0.25 ;  /* 0x3e80000000002820 */ /* 0x000fe40000400000 */
[----:B------:R-:W-:Y:S01]  /*1e660*/  @P2 FMUL R108, R108, 0.25 ;  /* 0x3e8000006c6c2820 */ /* 0x000fe20000400000 */
[----:B0-----:R-:W2:Y:S04]  /*1e670*/  LDL.LU R116, [R1+0xb78] ;  /* 0x000b780001747983 */ /* 0x001ea80000300800 */
[----:B------:R0:W-:Y:S01]  /*1e680*/  STL [R1+0x74], R109 ;  /* 0x0000746d01007387 */ /* 0x0001e20000100800 */
[----:B------:R-:W-:Y:S01]  /*1e690*/  @P2 FMUL R115, R115, 0.25 ;  /* 0x3e80000073732820 */ /* 0x000fe20000400000 */
[----:B------:R-:W-:-:S02]  /*1e6a0*/  FSETP.GEU.AND P2, PT, |R110|, 1.175494350822287508e-38, PT ;  /* 0x008000006e00780b */ /* 0x000fc40003f4e200 */
[----:B0-----:R-:W4:Y:S01]  /*1e6b0*/  LDL.LU R109, [R1+0xb74] ;  /* 0x000b7400016d7983 */ /* 0x001f220000300800 */
[----:B------:R-:W-:Y:S02]  /*1e6c0*/  @!P1 FMUL R114, R114, 16777216 ;  /* 0x4b80000072729820 */ /* 0x000fe40000400000 */
[----:B------:R-:W-:Y:S02]  /*1e6d0*/  @!P1 FMUL R125, R125, 16777216 ;  /* 0x4b8000007d7d9820 */ /* 0x000fe40000400000 */
[----:B------:R-:W-:Y:S01]  /*1e6e0*/  @P0 FMUL R117, R117, 0.25 ;  /* 0x3e80000075750820 */ /* 0x000fe20000400000 */
[----:B------:R0:W-:Y:S01]  /*1e6f0*/  STL [R1+0x80], R114 ;  /* 0x0000807201007387 */ /* 0x0001e20000100800 */
[----:B------:R-:W-:Y:S02]  /*1e700*/  @!P1 FMUL R115, R115, 16777216 ;  /* 0x4b80000073739820 */ /* 0x000fe40000400000 */
[----:B------:R-:W-:Y:S02]  /*1e710*/  @P0 FMUL R113, R113, 0.25 ;  /* 0x3e80000071710820 */ /* 0x000fe40000400000 */
[----:B------:R-:W-:-:S02]  /*1e720*/  @!P2 FMUL R117, R117, 16777216 ;  /* 0x4b8000007575a820 */ /* 0x000fc40000400000 */
[----:B------:R-:W-:Y:S01]  /*1e730*/  @!P2 FMUL R113, R113, 16777216 ;  /* 0x4b8000007171a820 */ /* 0x000fe20000400000 */
[----:B0-----:R-:W2:Y:S04]  /*1e740*/  LDL.LU R114, [R1+0xb70] ;  /* 0x000b700001727983 */ /* 0x001ea80000300800 */
[----:B------:R0:W-:Y:S04]  /*1e750*/  STL [R1+0x84], R125 ;  /* 0x0000847d01007387 */ /* 0x0001e80000100800 */
[----:B0-----:R-:W3:Y:S04]  /*1e760*/  LDL.LU R125, [R1+0xb6c] ;  /* 0x000b6c00017d7983 */ /* 0x001ee80000300800 */
[----:B------:R0:W-:Y:S04]  /*1e770*/  STL [R1+0x94], R115 ;  /* 0x0000947301007387 */ /* 0x0001e80000100800 */
[----:B0-----:R-:W3:Y:S04]  /*1e780*/  LDL.LU R115, [R1+0xb68] ;  /* 0x000b680001737983 */ /* 0x001ee80000300800 */
[----:B------:R0:W-:Y:S04]  /*1e790*/  STL [R1+0x68], R117 ;  /* 0x0000687501007387 */ /* 0x0001e80000100800 */
[----:B0-----:R-:W3:Y:S04]  /*1e7a0*/  LDL.LU R117, [R1+0xb64] ;  /* 0x000b640001757983 */ /* 0x001ee80000300800 */
[----:B------:R0:W-:Y:S04]  /*1e7b0*/  STL [R1+0x6c], R113 ;  /* 0x00006c7101007387 */ /* 0x0001e80000100800 */
[----:B0-----:R-:W3:Y:S01]  /*1e7c0*/  LDL.LU R113, [R1+0xb60] ;  /* 0x000b600001717983 */ /* 0x001ee20000300800 */
[----:B------:R-:W-:-:S02]  /*1e7d0*/  @P0 FMUL R118, R118, 0.25 ;  /* 0x3e80000076760820 */ /* 0x000fc40000400000 */
[----:B------:R-:W-:Y:S02]  /*1e7e0*/  @P0 FMUL R112, R112, 0.25 ;  /* 0x3e80000070700820 */ /* 0x000fe40000400000 */
[----:B------:R-:W-:Y:S02]  /*1e7f0*/  @P0 FMUL R111, R111, 0.25 ;  /* 0x3e8000006f6f0820 */ /* 0x000fe40000400000 */
[----:B------:R-:W-:Y:S02]  /*1e800*/  @!P2 FMUL R118, R118, 16777216 ;  /* 0x4b8000007676a820 */ /* 0x000fe40000400000 */
[----:B------:R-:W-:Y:S02]  /*1e810*/  @P0 FMUL R121, R121, 0.25 ;  /* 0x3e80000079790820 */ /* 0x000fe40000400000 */
[----:B------:R-:W-:Y:S01]  /*1e820*/  @!P2 FMUL R112, R112, 16777216 ;  /* 0x4b8000007070a820 */ /* 0x000fe20000400000 */
[----:B------:R0:W-:Y:S01]  /*1e830*/  STL [R1+0x78], R118 ;  /* 0x0000787601007387 */ /* 0x0001e20000100800 */
[----:B------:R-:W-:-:S02]  /*1e840*/  @P0 FMUL R123, R123, 0.25 ;  /* 0x3e8000007b7b0820 */ /* 0x000fc40000400000 */
[----:B------:R-:W-:Y:S02]  /*1e850*/  @!P2 FMUL R111, R111, 16777216 ;  /* 0x4b8000006f6fa820 */ /* 0x000fe40000400000 */
[----:B------:R-:W-:Y:S02]  /*1e860*/  @!P2 FMUL R121, R121, 16777216 ;  /* 0x4b8000007979a820 */ /* 0x000fe40000400000 */
[----:B------:R-:W-:Y:S01]  /*1e870*/  @!P2 FMUL R123, R123, 16777216 ;  /* 0x4b8000007b7ba820 */ /* 0x000fe20000400000 */
[----:B0-----:R-:W3:Y:S04]  /*1e880*/  LDL.LU R118, [R1+0xb5c] ;  /* 0x000b5c0001767983 */ /* 0x001ee80000300800 */
[----:B------:R0:W-:Y:S01]  /*1e890*/  STL [R1+0x7c], R112 ;  /* 0x00007c7001007387 */ /* 0x0001e20000100800 */
[----:B------:R-:W-:-:S02]  /*1e8a0*/  @!P1 FMUL R86, R86, 16777216 ;  /* 0x4b80000056569820 */ /* 0x000fc40000400000 */
[----:B------:R-:W-:Y:S02]  /*1e8b0*/  @!P1 FMUL R0, R0, 16777216 ;  /* 0x4b80000000009820 */ /* 0x000fe40000400000 */
[----:B------:R-:W-:Y:S01]  /*1e8c0*/  @!P1 FMUL R108, R108, 16777216 ;  /* 0x4b8000006c6c9820 */ /* 0x000fe20000400000 */
[----:B0-----:R-:W3:Y:S04]  /*1e8d0*/  LDL.LU R112, [R1+0xb58] ;  /* 0x000b580001707983 */ /* 0x001ee80000300800 */
[----:B------:R0:W-:Y:S01]  /*1e8e0*/  STL [R1+0x88], R111 ;  /* 0x0000886f01007387 */ /* 0x0001e20000100800 */
[----:B------:R-:W-:Y:S02]  /*1e8f0*/  @P0 FMUL R110, R110, 0.25 ;  /* 0x3e8000006e6e0820 */ /* 0x000fe40000400000 */
[----:B------:R-:W-:Y:S01]  /*1e900*/  @P0 FMUL R120, R120, 0.25 ;  /* 0x3e80000078780820 */ /* 0x000fe20000400000 */
[----:B0-----:R-:W3:Y:S04]  /*1e910*/  LDL.LU R111, [R1+0xb54] ;  /* 0x000b5400016f7983 */ /* 0x001ee80000300800 */
[----:B------:R0:W-:Y:S04]  /*1e920*/  STL [R1+0x8c], R121 ;  /* 0x00008c7901007387 */ /* 0x0001e80000100800 */
[----:B0-----:R-:W3:Y:S04]  /*1e930*/  LDL.LU R121, [R1+0xb50] ;  /* 0x000b500001797983 */ /* 0x001ee80000300800 */
[----:B------:R0:W-:Y:S04]  /*1e940*/  STL [R1+0x98], R123 ;  /* 0x0000987b01007387 */ /* 0x0001e80000100800 */
[----:B0-----:R-:W3:Y:S01]  /*1e950*/  LDL.LU R123, [R1+0xb4c] ;  /* 0x000b4c00017b7983 */ /* 0x001ee20000300800 */
[----:B------:R-:W-:-:S05]  /*1e960*/  @!P2 FMUL R120, R120, 16777216 ;  /* 0x4b8000007878a820 */ /* 0x000fca0000400000 */
[----:B------:R0:W-:Y:S04]  /*1e970*/  STL [R1+0x9c], R120 ;  /* 0x00009c7801007387 */ /* 0x0001e80000100800 */
[----:B0-----:R-:W3:Y:S01]  /*1e980*/  LDL.LU R120, [R1+0xb48] ;  /* 0x000b480001787983 */ /* 0x001ee20000300800 */
[C---:B----4-:R-:W-:Y:S02]  /*1e990*/  FSETP.GT.AND P1, PT, |R109|.reuse, 8.50705917302346158658e+37, PT ;  /* 0x7e8000006d00780b */ /* 0x050fe40003f24200 */
[----:B------:R-:W-:-:S11]  /*1e9a0*/  FSETP.GEU.AND P0, PT, |R109|, 1.175494350822287508e-38, PT ;  /* 0x008000006d00780b */ /* 0x000fd60003f0e200 */
[----:B------:R-:W-:Y:S02]  /*1e9b0*/  @P1 FMUL R122, R122, 0.25 ;  /* 0x3e8000007a7a1820 */ /* 0x000fe40000400000 */
[----:B------:R-:W-:Y:S02]  /*1e9c0*/  @P1 FMUL R4, R4, 0.25 ;  /* 0x3e80000004041820 */ /* 0x000fe40000400000 */
[----:B------:R-:W-:Y:S02]  /*1e9d0*/  @!P0 FMUL R122, R122, 16777216 ;  /* 0x4b8000007a7a8820 */ /* 0x000fe40000400000 */
[----:B--2---:R-:W-:Y:S02]  /*1e9e0*/  @P1 FMUL R114, R114, 0.25 ;  /* 0x3e80000072721820 */ /* 0x004fe40000400000 */
[----:B------:R-:W-:Y:S01]  /*1e9f0*/  @!P0 FMUL R4, R4, 16777216 ;  /* 0x4b80000004048820 */ /* 0x000fe20000400000 */
[----:B------:R0:W-:Y:S01]  /*1ea00*/  STL [R1+0xa0], R122 ;  /* 0x0000a07a01007387 */ /* 0x0001e20000100800 */
[----:B------:R-:W-:-:S02]  /*1ea10*/  @!P0 FMUL R114, R114, 16777216 ;  /* 0x4b80000072728820 */ /* 0x000fc40000400000 */
[----:B---3--:R-:W-:Y:S01]  /*1ea20*/  @P1 FMUL R125, R125, 0.25 ;  /* 0x3e8000007d7d1820 */ /* 0x008fe20000400000 */
[----:B0-----:R-:W2:Y:S03]  /*1ea30*/  LDL.LU R122, [R1+0xb44] ;  /* 0x000b4400017a7983 */ /* 0x001ea60000300800 */
[----:B------:R-:W-:Y:S01]  /*1ea40*/  @!P0 FMUL R125, R125, 16777216 ;  /* 0x4b8000007d7d8820 */ /* 0x000fe20000400000 */
[----:B------:R0:W-:Y:S04]  /*1ea50*/  STL [R1+0xa4], R4 ;  /* 0x0000a40401007387 */ /* 0x0001e80000100800 */
[----:B0-----:R-:W3:Y:S04]  /*1ea60*/  LDL.LU R4, [R1+0xb40] ;  /* 0x000b400001047983 */ /* 0x001ee80000300800 */
[----:B------:R0:W-:Y:S04]  /*1ea70*/  STL [R1+0xb0], R114 ;  /* 0x0000b07201007387 */ /* 0x0001e80000100800 */
[----:B0-----:R-:W4:Y:S04]  /*1ea80*/  LDL.LU R114, [R1+0xb3c] ;  /* 0x000b3c0001727983 */ /* 0x001f280000300800 */
[----:B------:R0:W-:Y:S01]  /*1ea90*/  STL [R1+0xb4], R125 ;  /* 0x0000b47d01007387 */ /* 0x0001e20000100800 */
[----:B------:R-:W-:-:S03]  /*1eaa0*/  @P1 FMUL R113, R113, 0.25 ;  /* 0x3e80000071711820 */ /* 0x000fc60000400000 */
[----:B0-----:R-:W4:Y:S01]  /*1eab0*/  LDL.LU R125, [R1+0xb38] ;  /* 0x000b3800017d7983 */ /* 0x001f220000300800 */
[----:B------:R-:W-:-:S05]  /*1eac0*/  @!P0 FMUL R113, R113, 16777216 ;  /* 0x4b80000071718820 */ /* 0x000fca0000400000 */
[----:B------:R0:W-:Y:S04]  /*1ead0*/  STL [R1+0xc0], R113 ;  /* 0x0000c07101007387 */ /* 0x0001e80000100800 */
[----:B0-----:R-:W4:Y:S01]  /*1eae0*/  LDL.LU R113, [R1+0xb34] ;  /* 0x000b340001717983 */ /* 0x001f220000300800 */
[----:B------:R-:W-:Y:S02]  /*1eaf0*/  @!P2 FMUL R110, R110, 16777216 ;  /* 0x4b8000006e6ea820 */ /* 0x000fe40000400000 */
[----:B------:R-:W-:Y:S02]  /*1eb00*/  @P1 FMUL R118, R118, 0.25 ;  /* 0x3e80000076761820 */ /* 0x000fe40000400000 */
[----:B------:R-:W-:Y:S02]  /*1eb10*/  @P1 FMUL R109, R109, 0.25 ;  /* 0x3e8000006d6d1820 */ /* 0x000fe40000400000 */
[----:B------:R-:W-:-:S05]  /*1eb20*/  @!P0 FMUL R118, R118, 16777216 ;  /* 0x4b80000076768820 */ /* 0x000fca0000400000 */
[----:B------:R0:W-:Y:S04]  /*1eb30*/  STL [R1+0xc4], R118 ;  /* 0x0000c47601007387 */ /* 0x0001e80000100800 */
[----:B0-----:R-:W4:Y:S01]  /*1eb40*/  LDL.LU R118, [R1+0xb30] ;  /* 0x000b300001767983 */ /* 0x001f220000300800 */
[----:B------:R-:W-:Y:S01]  /*1eb50*/  FSETP.GT.AND P2, PT, |R111|, 8.50705917302346158658e+37, PT ;  /* 0x7e8000006f00780b */ /* 0x000fe20003f44200 */
[----:B------:R-:W-:-:S12]  /*1eb60*/  @P1 FMUL R121, R121, 0.25 ;  /* 0x3e80000079791820 */ /* 0x000fd80000400000 */
[----:B------:R-:W-:Y:S02]  /*1eb70*/  @P2 FMUL R119, R119, 0.25 ;  /* 0x3e80000077772820 */ /* 0x000fe40000400000 */
[----:B------:R-:W-:Y:S02]  /*1eb80*/  @!P0 FMUL R121, R121, 16777216 ;  /* 0x4b80000079798820 */ /* 0x000fe40000400000 */
[----:B------:R-:W-:Y:S01]  /*1eb90*/  @P1 FMUL R123, R123, 0.25 ;  /* 0x3e8000007b7b1820 */ /* 0x000fe20000400000 */
[----:B------:R-:W-:Y:S01]  /*1eba0*/  FSETP.GEU.AND P1, PT, |R111|, 1.175494350822287508e-38, PT ;  /* 0x008000006f00780b */ /* 0x000fe20003f2e200 */
[----:B------:R-:W-:Y:S02]  /*1ebb0*/  @P2 FMUL R116, R116, 0.25 ;  /* 0x3e80000074742820 */ /* 0x000fe40000400000 */
[----:B------:R-:W-:Y:S01]  /*1ebc0*/  @!P0 FMUL R123, R123, 16777216 ;  /* 0x4b8000007b7b8820 */ /* 0x000fe20000400000 */
[----:B------:R0:W-:Y:S01]  /*1ebd0*/  STL [R1+0xd0], R121 ;  /* 0x0000d07901007387 */ /* 0x0001e20000100800 */
[----:B------:R-:W-:-:S02]  /*1ebe0*/  @P2 FMUL R115, R115, 0.25 ;  /* 0x3e80000073732820 */ /* 0x000fc40000400000 */
[----:B------:R-:W-:Y:S02]  /*1ebf0*/  @P2 FMUL R117, R117, 0.25 ;  /* 0x3e80000075752820 */ /* 0x000fe40000400000 */
[----:B------:R-:W-:-:S04]  /*1ec00*/  @P2 FMUL R112, R112, 0.25 ;  /* 0x3e80000070702820 */ /* 0x000fc80000400000 */
[----:B------:R-:W-:Y:S01]  /*1ec10*/  @!P1 FMUL R119, R119, 16777216 ;  /* 0x4b80000077779820 */ /* 0x000fe20000400000 */
[----:B0-----:R-:W4:Y:S01]  /*1ec20*/  LDL.LU R121, [R1+0xb2c] ;  /* 0x000b2c0001797983 */ /* 0x001f220000300800 */
[----:B------:R-:W-:Y:S02]  /*1ec30*/  @!P1 FMUL R116, R116, 16777216 ;  /* 0x4b80000074749820 */ /* 0x000fe40000400000 */
[----:B------:R-:W-:Y:S01]  /*1ec40*/  @!P1 FMUL R115, R115, 16777216 ;  /* 0x4b80000073739820 */ /* 0x000fe20000400000 */
[----:B------:R0:W-:Y:S01]  /*1ec50*/  STL [R1+0xd4], R123 ;  /* 0x0000d47b01007387 */ /* 0x0001e20000100800 */
[----:B------:R-:W-:Y:S02]  /*1ec60*/  @P2 FMUL R120, R120, 0.25 ;  /* 0x3e80000078782820 */ /* 0x000fe40000400000 */
[----:B------:R-:W-:Y:S02]  /*1ec70*/  @!P1 FMUL R117, R117, 16777216 ;  /* 0x4b80000075759820 */ /* 0x000fe40000400000 */
[----:B------:R-:W-:Y:S01]  /*1ec80*/  @!P1 FMUL R112, R112, 16777216 ;  /* 0x4b80000070709820 */ /* 0x000fe20000400000 */
[----:B0-----:R-:W4:Y:S04]  /*1ec90*/  LDL.LU R123, [R1+0xb28] ;  /* 0x000b2800017b7983 */ /* 0x001f280000300800 */
[----:B------:R0:W-:Y:S01]  /*1eca0*/  STL [R1+0xa8], R119 ;  /* 0x0000a87701007387 */ /* 0x0001e20000100800 */
[----:B------:R-:W-:-:S03]  /*1ecb0*/  @!P1 FMUL R120, R120, 16777216 ;  /* 0x4b80000078789820 */ /* 0x000fc60000400000 */
[----:B0-----:R-:W4:Y:S04]  /*1ecc0*/  LDL.LU R119, [R1+0xb24] ;  /* 0x000b240001777983 */ /* 0x001f280000300800 */
[----:B------:R0:W-:Y:S04]  /*1ecd0*/  STL [R1+0xac], R116 ;  /* 0x0000ac7401007387 */ /* 0x0001e80000100800 */
[----:B0-----:R-:W4:Y:S04]  /*1ece0*/  LDL.LU R116, [R1+0xb20] ;  /* 0x000b200001747983 */ /* 0x001f280000300800 */
[----:B------:R0:W-:Y:S01]  /*1ecf0*/  STL [R1+0xb8], R115 ;  /* 0x0000b87301007387 */ /* 0x0001e20000100800 */
[----:B------:R-:W-:-:S03]  /*1ed00*/  @!P0 FMUL R109, R109, 16777216 ;  /* 0x4b8000006d6d8820 */ /* 0x000fc60000400000 */
[----:B0-----:R-:W4:Y:S04]  /*1ed10*/  LDL.LU R115, [R1+0xb1c] ;  /* 0x000b1c0001737983 */ /* 0x001f280000300800 */
[----:B------:R0:W-:Y:S04]  /*1ed20*/  STL [R1+0xbc], R117 ;  /* 0x0000bc7501007387 */ /* 0x0001e80000100800 */
[----:B0-----:R-:W4:Y:S04]  /*1ed30*/  LDL.LU R117, [R1+0xb18] ;  /* 0x000b180001757983 */ /* 0x001f280000300800 */
[----:B------:R0:W-:Y:S01]  /*1ed40*/  STL [R1+0xc8], R112 ;  /* 0x0000c87001007387 */ /* 0x0001e20000100800 */
[----:B------:R-:W-:-:S03]  /*1ed50*/  @P2 FMUL R111, R111, 0.25 ;  /* 0x3e8000006f6f2820 */ /* 0x000fc60000400000 */
[----:B0-----:R-:W4:Y:S04]  /*1ed60*/  LDL.LU R112, [R1+0xb14] ;  /* 0x000b140001707983 */ /* 0x001f280000300800 */
[----:B------:R0:W-:Y:S04]  /*1ed70*/  STL [R1+0xcc], R120 ;  /* 0x0000cc7801007387 */ /* 0x0001e80000100800 */
[----:B0-----:R-:W4:Y:S01]  /*1ed80*/  LDL.LU R120, [R1+0xb10] ;  /* 0x000b100001787983 */ /* 0x001f220000300800 */
[----:B--2---:R-:W-:-:S04]  /*1ed90*/  @P2 FMUL R122, R122, 0.25 ;  /* 0x3e8000007a7a2820 */ /* 0x004fc80000400000 */
[----:B------:R-:W-:-:S05]  /*1eda0*/  @!P1 FMUL R122, R122, 16777216 ;  /* 0x4b8000007a7a9820 */ /* 0x000fca0000400000 */
[----:B------:R0:W-:Y:S01]  /*1edb0*/  STL [R1+0xd8], R122 ;  /* 0x0000d87a01007387 */ /* 0x0001e20000100800 */
[----:B---3--:R-:W-:-:S03]  /*1edc0*/  @P2 FMUL R4, R4, 0.25 ;  /* 0x3e80000004042820 */ /* 0x008fc60000400000 */
[----:B0-----:R-:W2:Y:S01]  /*1edd0*/  LDL.LU R122, [R1+0xb0c] ;  /* 0x000b0c00017a7983 */ /* 0x001ea20000300800 */
        /* <DEDUP_REMOVED lines=8> */
[----:B------:R-:W-:-:S03]  /*1ee60*/  @!P2 FMUL R125, R125, 16777216 ;  /* 0x4b8000007d7da820 */ /* 0x000fc60000400000 */
[----:B------:R0:W-:Y:S04]  /*1ee70*/  STL [R1+0xe0], R114 ;  /* 0x0000e07201007387 */ /* 0x0001e80000100800 */
[----:B0-----:R-:W4:Y:S04]  /*1ee80*/  LDL.LU R114, [R1+0xb04] ;  /* 0x000b040001727983 */ /* 0x001f280000300800 */
[----:B------:R0:W-:Y:S04]  /*1ee90*/  STL [R1+0xe4], R125 ;  /* 0x0000e47d01007387 */ /* 0x0001e80000100800 */
[----:B0-----:R-:W4:Y:S01]  /*1eea0*/  LDL.LU R125, [R1+0xb00] ;  /* 0x000b0000017d7983 */ /* 0x001f220000300800 */
[----:B------:R-:W-:-:S02]  /*1eeb0*/  @!P1 FMUL R111, R111, 16777216 ;  /* 0x4b8000006f6f9820 */ /* 0x000fc40000400000 */
[----:B------:R-:W-:Y:S02]  /*1eec0*/  @P0 FMUL R113, R113, 0.25 ;  /* 0x3e80000071710820 */ /* 0x000fe40000400000 */
[----:B------:R-:W-:-:S04]  /*1eed0*/  @P0 FMUL R123, R123, 0.25 ;  /* 0x3e8000007b7b0820 */ /* 0x000fc80000400000 */
[----:B------:R-:W-:Y:S02]  /*1eee0*/  @!P2 FMUL R123, R123, 16777216 ;  /* 0x4b8000007b7ba820 */ /* 0x000fe40000400000 */
[----:B------:R-:W-:-:S03]  /*1eef0*/  @P0 FMUL R119, R119, 0.25 ;  /* 0x3e80000077770820 */ /* 0x000fc60000400000 */
[----:B------:R0:W-:Y:S01]  /*1ef00*/  STL [R1+0xf0], R123 ;  /* 0x0000f07b01007387 */ /* 0x0001e20000100800 */
[----:B------:R-:W-:-:S03]  /*1ef10*/  @!P2 FMUL R119, R119, 16777216 ;  /* 0x4b8000007777a820 */ /* 0x000fc60000400000 */
[----:B0-----:R-:W4:Y:S04]  /*1ef20*/  LDL.LU R123, [R1+0xafc] ;  /* 0x000afc00017b7983 */ /* 0x001f280000300800 */
[----:B------:R0:W-:Y:S04]  /*1ef30*/  STL [R1+0xf4], R119 ;  /* 0x0000f47701007387 */ /* 0x0001e80000100800 */
[----:B0-----:R-:W4:Y:S01]  /*1ef40*/  LDL.LU R119, [R1+0xaf8] ;  /* 0x000af80001777983 */ /* 0x001f220000300800 */
[----:B------:R-:W-:-:S04]  /*1ef50*/  @P0 FMUL R115, R115, 0.25 ;  /* 0x3e80000073730820 */ /* 0x000fc80000400000 */
[----:B------:R-:W-:-:S05]  /*1ef60*/  @!P2 FMUL R115, R115, 16777216 ;  /* 0x4b8000007373a820 */ /* 0x000fca0000400000 */
[----:B------:R0:W-:Y:S01]  /*1ef70*/  STL [R1+0x100], R115 ;  /* 0x0001007301007387 */ /* 0x0001e20000100800 */
[----:B------:R-:W-:-:S03]  /*1ef80*/  @P0 FMUL R117, R117, 0.25 ;  /* 0x3e80000075750820 */ /* 0x000fc60000400000 */
[----:B0-----:R-:W4:Y:S01]  /*1ef90*/  LDL.LU R115, [R1+0xaf4] ;  /* 0x000af40001737983 */ /* 0x001f220000300800 */
[----:B------:R-:W-:Y:S01]  /*1efa0*/  FSETP.GT.AND P1, PT, |R112|, 8.50705917302346158658e+37, PT ;  /* 0x7e8000007000780b */ /* 0x000fe20003f24200 */
[----:B------:R-:W-:Y:S02]  /*1efb0*/  @!P2 FMUL R117, R117, 16777216 ;  /* 0x4b8000007575a820 */ /* 0x000fe40000400000 */
[----:B------:R-:W-:-:S10]  /*1efc0*/  @P0 FMUL R120, R120, 0.25 ;  /* 0x3e80000078780820 */ /* 0x000fd40000400000 */
[----:B------:R-:W-:Y:S02]  /*1efd0*/  @P1 FMUL R118, R118, 0.25 ;  /* 0x3e80000076761820 */ /* 0x000fe40000400000 */
[----:B------:R-:W-:Y:S01]  /*1efe0*/  @!P2 FMUL R120, R120, 16777216 ;  /* 0x4b8000007878a820 */ /* 0x000fe20000400000 */
[----:B------:R0:W-:Y:S01]  /*1eff0*/  STL [R1+0x104], R117 ;  /* 0x0001047501007387 */ /* 0x0001e20000100800 */
[----:B------:R-:W-:Y:S02]  /*1f000*/  @P1 FMUL R121, R121, 0.25 ;  /* 0x3e80000079791820 */ /* 0x000fe40000400000 */
[----:B------:R-:W-:Y:S01]  /*1f010*/  @P1 FMUL R116, R116, 0.25 ;  /* 0x3e80000074741820 */ /* 0x000fe20000400000 */
[----:B0-----:R-:W4:Y:S04]  /*1f020*/  LDL.LU R117, [R1+0xaf0] ;  /* 0x000af00001757983 */ /* 0x001f280000300800 */
[----:B------:R0:W-:Y:S04]  /*1f030*/  STL [R1+0x130], R120 ;  /* 0x0001307801007387 */ /* 0x0001e80000100800 */
[----:B0-----:R-:W4:Y:S01]  /*1f040*/  LDL.LU R120, [R1+0xaec] ;  /* 0x000aec0001787983 */ /* 0x001f220000300800 */
[----:B--2---:R-:W-:Y:S01]  /*1f050*/  @P0 FMUL R122, R122, 0.25 ;  /* 0x3e8000007a7a0820 */ /* 0x004fe20000400000 */
[----:B------:R-:W-:-:S03]  /*1f060*/  FSETP.GEU.AND P0, PT, |R112|, 1.175494350822287508e-38, PT ;  /* 0x008000007000780b */ /* 0x000fc60003f0e200 */
[----:B------:R-:W-:-:S05]  /*1f070*/  @!P2 FMUL R122, R122, 16777216 ;  /* 0x4b8000007a7aa820 */ /* 0x000fca0000400000 */
[----:B------:R0:W-:Y:S05]  /*1f080*/  STL [R1+0x134], R122 ;  /* 0x0001347a01007387 */ /* 0x0001ea0000100800 */
[----:B------:R-:W-:Y:S02]  /*1f090*/  @!P0 FMUL R118, R118, 16777216 ;  /* 0x4b80000076768820 */ /* 0x000fe40000400000 */
[----:B---3--:R-:W-:Y:S02]  /*1f0a0*/  @P1 FMUL R4, R4, 0.25 ;  /* 0x3e80000004041820 */ /* 0x008fe40000400000 */
[----:B------:R-:W-:Y:S01]  /*1f0b0*/  @!P0 FMUL R121, R121, 16777216 ;  /* 0x4b80000079798820 */ /* 0x000fe20000400000 */
[----:B0-----:R-:W2:Y:S01]  /*1f0c0*/  LDL.LU R122, [R1+0xae8] ;  /* 0x000ae800017a7983 */ /* 0x001ea20000300800 */
[----:B------:R-:W-:-:S02]  /*1f0d0*/  @!P0 FMUL R116, R116, 16777216 ;  /* 0x4b80000074748820 */ /* 0x000fc40000400000 */
[----:B------:R-:W-:Y:S01]  /*1f0e0*/  @!P0 FMUL R4, R4, 16777216 ;  /* 0x4b80000004048820 */ /* 0x000fe20000400000 */
[----:B------:R0:W-:Y:S04]  /*1f0f0*/  STL [R1+0xe8], R118 ;  /* 0x0000e87601007387 */ /* 0x0001e80000100800 */
[----:B0-----:R-:W3:Y:S04]  /*1f100*/  LDL.LU R118, [R1+0xae4] ;  /* 0x000ae40001767983 */ /* 0x001ee80000300800 */
[----:B------:R0:W-:Y:S04]  /*1f110*/  STL [R1+0xec], R121 ;  /* 0x0000ec7901007387 */ /* 0x0001e80000100800 */
[----:B0-----:R-:W2:Y:S04]  /*1f120*/  LDL.LU R121, [R1+0xae0] ;  /* 0x000ae00001797983 */ /* 0x001ea80000300800 */
[----:B------:R0:W-:Y:S04]  /*1f130*/  STL [R1+0xf8], R116 ;  /* 0x0000f87401007387 */ /* 0x0001e80000100800 */
[----:B0-----:R-:W2:Y:S04]  /*1f140*/  LDL.LU R116, [R1+0xadc] ;  /* 0x000adc0001747983 */ /* 0x001ea80000300800 */
[----:B------:R0:W-:Y:S01]  /*1f150*/  STL [R1+0xfc], R4 ;  /* 0x0000fc0401007387 */ /* 0x0001e20000100800 */
[----:B----4-:R-:W-:-:S03]  /*1f160*/  @P1 FMUL R114, R114, 0.25 ;  /* 0x3e80000072721820 */ /* 0x010fc60000400000 */
[----:B0-----:R-:W4:Y:S01]  /*1f170*/  LDL.LU R4, [R1+0xad8] ;  /* 0x000ad80001047983 */ /* 0x001f220000300800 */
[----:B------:R-:W-:Y:S02]  /*1f180*/  @!P0 FMUL R114, R114, 16777216 ;  /* 0x4b80000072728820 */ /* 0x000fe40000400000 */
[----:B------:R-:W-:-:S03]  /*1f190*/  @P1 FMUL R125, R125, 0.25 ;  /* 0x3e8000007d7d1820 */ /* 0x000fc60000400000 */
[----:B------:R0:W-:Y:S01]  /*1f1a0*/  STL [R1+0x108], R114 ;  /* 0x0001087201007387 */ /* 0x0001e20000100800 */
[----:B------:R-:W-:-:S03]  /*1f1b0*/  @!P0 FMUL R125, R125, 16777216 ;  /* 0x4b8000007d7d8820 */ /* 0x000fc60000400000 */
[----:B0-----:R-:W4:Y:S04]  /*1f1c0*/  LDL.LU R114, [R1+0xad4] ;  /* 0x000ad40001727983 */ /* 0x001f280000300800 */
[----:B------:R0:W-:Y:S04]  /*1f1d0*/  STL [R1+0x10c], R125 ;  /* 0x00010c7d01007387 */ /* 0x0001e80000100800 */
[----:B0-----:R-:W4:Y:S01]  /*1f1e0*/  LDL.LU R125, [R1+0xad0] ;  /* 0x000ad000017d7983 */ /* 0x001f220000300800 */
[----:B------:R-:W-:Y:S02]  /*1f1f0*/  @!P2 FMUL R113, R113, 16777216 ;  /* 0x4b8000007171a820 */ /* 0x000fe40000400000 */
[----:B------:R-:W-:-:S02]  /*1f200*/  @P1 FMUL R112, R112, 0.25 ;  /* 0x3e80000070701820 */ /* 0x000fc40000400000 */
[----:B------:R-:W-:-:S04]  /*1f210*/  @P1 FMUL R123, R123, 0.25 ;  /* 0x3e8000007b7b1820 */ /* 0x000fc80000400000 */
[----:B------:R-:W-:Y:S02]  /*1f220*/  @!P0 FMUL R123, R123, 16777216 ;  /* 0x4b8000007b7b8820 */ /* 0x000fe40000400000 */
[----:B------:R-:W-:-:S03]  /*1f230*/  @P1 FMUL R119, R119, 0.25 ;  /* 0x3e80000077771820 */ /* 0x000fc60000400000 */
[----:B------:R0:W-:Y:S01]  /*1f240*/  STL [R1+0x138], R123 ;  /* 0x0001387b01007387 */ /* 0x0001e20000100800 */
[----:B------:R-:W-:-:S03]  /*1f250*/  @!P0 FMUL R119, R119, 16777216 ;  /* 0x4b80000077778820 */ /* 0x000fc60000400000 */
[----:B0-----:R-:W4:Y:S01]  /*1f260*/  LDL.LU R123, [R1+0xacc] ;  /* 0x000acc00017b7983 */ /* 0x001f220000300800 */
[C---:B------:R-:W-:Y:S02]  /*1f270*/  FSETP.GT.AND P2, PT, |R115|.reuse, 8.50705917302346158658e+37, PT ;  /* 0x7e8000007300780b */ /* 0x040fe40003f44200 */
[----:B------:R-:W-:Y:S01]  /*1f280*/  FSETP.GEU.AND P1, PT, |R115|, 1.175494350822287508e-38, PT ;  /* 0x008000007300780b */ /* 0x000fe20003f2e200 */
[----:B------:R0:W-:Y:S04]  /*1f290*/  STL [R1+0x13c], R119 ;  /* 0x00013c7701007387 */ /* 0x0001e80000100800 */
[----:B0-----:R-:W4:Y:S06]  /*1f2a0*/  LDL.LU R119, [R1+0xac8] ;  /* 0x000ac80001777983 */ /* 0x001f2c0000300800 */
        /* <DEDUP_REMOVED lines=8> */
[----:B---3--:R-:W-:-:S04]  /*1f330*/  @P2 FMUL R118, R118, 0.25 ;  /* 0x3e80000076762820 */ /* 0x008fc80000400000 */
[----:B------:R-:W-:Y:S02]  /*1f340*/  @!P1 FMUL R118, R118, 16777216 ;  /* 0x4b80000076769820 */ /* 0x000fe40000400000 */
[----:B--2---:R-:W-:-:S03]  /*1f350*/  @P2 FMUL R121, R121, 0.25 ;  /* 0x3e80000079792820 */ /* 0x004fc60000400000 */
[----:B------:R0:W-:Y:S01]  /*1f360*/  STL [R1+0x1a8], R118 ;  /* 0x0001a87601007387 */ /* 0x0001e20000100800 */
[----:B------:R-:W-:-:S03]  /*1f370*/  @!P1 FMUL R121, R121, 16777216 ;  /* 0x4b80000079799820 */ /* 0x000fc60000400000 */
[----:B0-----:R-:W2:Y:S01]  /*1f380*/  LDL.LU R118, [R1+0xabc] ;  /* 0x000abc0001767983 */ /* 0x001ea20000300800 */
[----:B------:R-:W-:-:S03]  /*1f390*/  @P2 FMUL R116, R116, 0.25 ;  /* 0x3e80000074742820 */ /* 0x000fc60000400000 */
[----:B------:R0:W-:Y:S01]  /*1f3a0*/  STL [R1+0x1b0], R121 ;  /* 0x0001b07901007387 */ /* 0x0001e20000100800 */
[----:B------:R-:W-:-:S03]  /*1f3b0*/  @!P1 FMUL R116, R116, 16777216 ;  /* 0x4b80000074749820 */ /* 0x000fc60000400000 */
[----:B0-----:R-:W3:Y:S01]  /*1f3c0*/  LDL.LU R121, [R1+0xab8] ;  /* 0x000ab80001797983 */ /* 0x001ee20000300800 */
[----:B----4-:R-:W-:-:S03]  /*1f3d0*/  @P2 FMUL R4, R4, 0.25 ;  /* 0x3e80000004042820 */ /* 0x010fc60000400000 */
[----:B------:R0:W-:Y:S01]  /*1f3e0*/  STL [R1+0x1b8], R116 ;  /* 0x0001b87401007387 */ /* 0x0001e20000100800 */
[----:B------:R-:W-:-:S03]  /*1f3f0*/  @!P1 FMUL R4, R4, 16777216 ;  /* 0x4b80000004049820 */ /* 0x000fc60000400000 */
[----:B0-----:R-:W4:Y:S04]  /*1f400*/  LDL.LU R116, [R1+0xab4] ;  /* 0x000ab40001747983 */ /* 0x001f280000300800 */
[----:B------:R0:W-:Y:S04]  /*1f410*/  STL [R1+0x1c0], R4 ;  /* 0x0001c00401007387 */ /* 0x0001e80000100800 */
[----:B0-----:R-:W4:Y:S01]  /*1f420*/  LDL.LU R4, [R1+0xab0] ;  /* 0x000ab00001047983 */ /* 0x001f220000300800 */
[----:B------:R-:W-:-:S04]  /*1f430*/  @P2 FMUL R125, R125, 0.25 ;  /* 0x3e8000007d7d2820 */ /* 0x000fc80000400000 */
[----:B------:R-:W-:-:S05]  /*1f440*/  @!P1 FMUL R125, R125, 16777216 ;  /* 0x4b8000007d7d9820 */ /* 0x000fca0000400000 */
[----:B------:R0:W-:Y:S04]  /*1f450*/  STL [R1+0x1c8], R125 ;  /* 0x0001c87d01007387 */ /* 0x0001e80000100800 */
[----:B0-----:R-:W4:Y:S01]  /*1f460*/  LDL.LU R125, [R1+0xaac] ;  /* 0x000aac00017d7983 */ /* 0x001f220000300800 */
[----:B------:R-:W-:Y:S01]  /*1f470*/  @!P0 FMUL R112, R112, 16777216 ;  /* 0x4b80000070708820 */ /* 0x000fe20000400000 */
[----:B------:R-:W-:Y:S01]  /*1f480*/  FSETP.GT.AND P0, PT, |R114|, 8.50705917302346158658e+37, PT ;  /* 0x7e8000007200780b */ /* 0x000fe20003f04200 */
[----:B------:R-:W-:-:S12]  /*1f490*/  @P2 FMUL R115, R115, 0.25 ;  /* 0x3e80000073732820 */ /* 0x000fd80000400000 */
[----:B------:R-:W-:Y:S02]  /*1f4a0*/  @P0 FMUL R122, R122, 0.25 ;  /* 0x3e8000007a7a0820 */ /* 0x000fe40000400000 */
[----:B------:R-:W-:Y:S01]  /*1f4b0*/  @P2 FMUL R123, R123, 0.25 ;  /* 0x3e8000007b7b2820 */ /* 0x000fe20000400000 */
[----:B------:R-:W-:-:S03]  /*1f4c0*/  FSETP.GEU.AND P2, PT, |R114|, 1.175494350822287508e-38, PT ;  /* 0x008000007200780b */ /* 0x000fc60003f4e200 */
[----:B------:R-:W-:-:S05]  /*1f4d0*/  @!P1 FMUL R123, R123, 16777216 ;  /* 0x4b8000007b7b9820 */ /* 0x000fca0000400000 */
[----:B------:R0:W-:Y:S05]  /*1f4e0*/  STL [R1+0x1d0], R123 ;  /* 0x0001d07b01007387 */ /* 0x0001ea0000100800 */
[----:B------:R-:W-:Y:S01]  /*1f4f0*/  @!P2 FMUL R122, R122, 16777216 ;  /* 0x4b8000007a7aa820 */ /* 0x000fe20000400000 */
[----:B0-----:R-:W4:Y:S04]  /*1f500*/  LDL.LU R123, [R1+0xaa8] ;  /* 0x000aa800017b7983 */ /* 0x001f280000300800 */
[----:B------:R-:W4:Y:S01]  /*1f510*/  LDL.LU R88, [R1+0x210] ;  /* 0x0002100001587983 */ /* 0x000f220000300800 */
[----:B------:R-:W-:-:S04]  /*1f520*/  @P0 FMUL R119, R119, 0.25 ;  /* 0x3e80000077770820 */ /* 0x000fc80000400000 */
[----:B------:R-:W-:Y:S01]  /*1f530*/  @!P2 FMUL R119, R119, 16777216 ;  /* 0x4b8000007777a820 */ /* 0x000fe20000400000 */
[----:B------:R0:W-:Y:S04]  /*1f540*/  STL [R1+0x1a4], R122 ;  /* 0x0001a47a01007387 */ /* 0x0001e80000100800 */
[----:B0-----:R-:W4:Y:S04]  /*1f550*/  LDL.LU R122, [R1+0xaa4] ;  /* 0x000aa400017a7983 */ /* 0x001f280000300800 */
[----:B------:R0:W-:Y:S04]  /*1f560*/  STL [R1+0x1ac], R119 ;  /* 0x0001ac7701007387 */ /* 0x0001e80000100800 */
[----:B0-----:R-:W4:Y:S01]  /*1f570*/  LDL.LU R119, [R1+0xaa0] ;  /* 0x000aa00001777983 */ /* 0x001f220000300800 */
        /* <DEDUP_REMOVED lines=8> */
[----:B--2---:R-:W-:-:S04]  /*1f600*/  @P0 FMUL R118, R118, 0.25 ;  /* 0x3e80000076760820 */ /* 0x004fc80000400000 */
[----:B------:R-:W-:Y:S02]  /*1f610*/  @!P2 FMUL R118, R118, 16777216 ;  /* 0x4b8000007676a820 */ /* 0x000fe40000400000 */
[----:B---3--:R-:W-:-:S03]  /*1f620*/  @P0 FMUL R121, R121, 0.25 ;  /* 0x3e80000079790820 */ /* 0x008fc60000400000 */
[----:B------:R0:W-:Y:S01]  /*1f630*/  STL [R1+0x1c4], R118 ;  /* 0x0001c47601007387 */ /* 0x0001e20000100800 */
[----:B------:R-:W-:-:S03]  /*1f640*/  @!P2 FMUL R121, R121, 16777216 ;  /* 0x4b8000007979a820 */ /* 0x000fc60000400000 */
[----:B0-----:R-:W2:Y:S04]  /*1f650*/  LDL.LU R118, [R1+0xa94] ;  /* 0x000a940001767983 */ /* 0x001ea80000300800 */
[----:B------:R0:W-:Y:S04]  /*1f660*/  STL [R1+0x1cc], R121 ;  /* 0x0001cc7901007387 */ /* 0x0001e80000100800 */
[----:B0-----:R-:W3:Y:S01]  /*1f670*/  LDL.LU R121, [R1+0xa90] ;  /* 0x000a900001797983 */ /* 0x001ee20000300800 */
[----:B----4-:R-:W-:-:S04]  /*1f680*/  @P0 FMUL R4, R4, 0.25 ;  /* 0x3e80000004040820 */ /* 0x010fc80000400000 */
[----:B------:R-:W-:-:S05]  /*1f690*/  @!P2 FMUL R4, R4, 16777216 ;  /* 0x4b8000000404a820 */ /* 0x000fca0000400000 */
        /* <DEDUP_REMOVED lines=8> */
[----:B------:R-:W-:Y:S01]  /*1f720*/  @P0 FMUL R114, R114, 0.25 ;  /* 0x3e80000072720820 */ /* 0x000fe20000400000 */
[----:B------:R-:W-:Y:S01]  /*1f730*/  FSETP.GEU.AND P0, PT, |R116|, 1.175494350822287508e-38, PT ;  /* 0x008000007400780b */ /* 0x000fe20003f0e200 */
[----:B------:R-:W4:Y:S02]  /*1f740*/  LDL.LU R91, [R1+0x218] ;  /* 0x00021800015b7983 */ /* 0x000f240000300800 */
[----:B------:R-:W-:-:S08]  /*1f750*/  @!P2 FMUL R114, R114, 16777216 ;  /* 0x4b8000007272a820 */ /* 0x000fd00000400000 */
[----:B------:R-:W-:Y:S02]  /*1f760*/  @P1 FMUL R116, R116, 0.25 ;  /* 0x3e80000074741820 */ /* 0x000fe40000400000 */
[----:B------:R-:W-:-:S04]  /*1f770*/  @P1 FMUL R123, R123, 0.25 ;  /* 0x3e8000007b7b1820 */ /* 0x000fc80000400000 */
[----:B------:R-:W-:-:S05]  /*1f780*/  @!P0 FMUL R123, R123, 16777216 ;  /* 0x4b8000007b7b8820 */ /* 0x000fca0000400000 */
[----:B------:R0:W-:Y:S01]  /*1f790*/  STL [R1+0x1dc], R123 ;  /* 0x0001dc7b01007387 */ /* 0x0001e20000100800 */
[----:B------:R-:W-:-:S03]  /*1f7a0*/  @P1 FMUL R88, R88, 0.25 ;  /* 0x3e80000058581820 */ /* 0x000fc60000400000 */
        /* <DEDUP_REMOVED lines=12> */
[----:B------:R-:W-:-:S04]  /*1f870*/  @P1 FMUL R120, R120, 0.25 ;  /* 0x3e80000078781820 */ /* 0x000fc80000400000 */
[----:B------:R-:W-:Y:S01]  /*1f880*/  @!P0 FMUL R120, R120, 16777216 ;  /* 0x4b80000078788820 */ /* 0x000fe20000400000 */
[----:B0-----:R-:W4:Y:S04]  /*1f890*/  LDL.LU R117, [R1+0xa78] ;  /* 0x000a780001757983 */ /* 0x001f280000300800 */
[----:B------:R-:W4:Y:S04]  /*1f8a0*/  LDL.LU R94, [R1+0x21c] ;  /* 0x00021c00015e7983 */ /* 0x000f280000300800 */
[----:B------:R-:W4:Y:S04]  /*1f8b0*/  LDL.LU R95, [R1+0x220] ;  /* 0x00022000015f7983 */ /* 0x000f280000300800 */
[----:B------:R0:W-:Y:S01]  /*1f8c0*/  STL [R1+0x1f8], R120 ;  /* 0x0001f87801007387 */ /* 0x0001e20000100800 */
[----:B------:R-:W-:-:S03]  /*1f8d0*/  @!P0 FMUL R88, R88, 16777216 ;  /* 0x4b80000058588820 */ /* 0x000fc60000400000 */
[----:B0-----:R-:W4:Y:S01]  /*1f8e0*/  LDL.LU R120, [R1+0xa74] ;  /* 0x000a740001787983 */ /* 0x001f220000300800 */
[----:B--2---:R-:W-:Y:S01]  /*1f8f0*/  FSETP.GT.AND P2, PT, |R118|, 8.50705917302346158658e+37, PT ;  /* 0x7e8000007600780b */ /* 0x004fe20003f44200 */
[----:B---3--:R-:W-:-:S04]  /*1f900*/  @P1 FMUL R121, R121, 0.25 ;  /* 0x3e80000079791820 */ /* 0x008fc80000400000 */
[----:B------:R-:W-:-:S05]  /*1f910*/  @!P0 FMUL R121, R121, 16777216 ;  /* 0x4b80000079798820 */ /* 0x000fca0000400000 */
[----:B------:R0:W-:Y:S04]  /*1f920*/  STL [R1+0x200], R121 ;  /* 0x0002007901007387 */ /* 0x0001e80000100800 */
[----:B0-----:R-:W2:Y:S01]  /*1f930*/  LDL.LU R121, [R1+0xa70] ;  /* 0x000a700001797983 */ /* 0x001ea20000300800 */
[----:B----4-:R-:W-:Y:S01]  /*1f940*/  @P1 FMUL R4, R4, 0.25 ;  /* 0x3e80000004041820 */ /* 0x010fe20000400000 */
[----:B------:R-:W-:-:S03]  /*1f950*/  FSETP.GEU.AND P1, PT, |R118|, 1.175494350822287508e-38, PT ;  /* 0x008000007600780b */ /* 0x000fc60003f2e200 */
[----:B------:R-:W-:-:S05]  /*1f960*/  @!P0 FMUL R4, R4, 16777216 ;  /* 0x4b80000004048820 */ /* 0x000fca0000400000 */
[----:B------:R0:W-:Y:S04]  /*1f970*/  STL [R1+0x208], R4 ;  /* 0x0002080401007387 */ /* 0x0001e80000100800 */
[----:B0-----:R-:W3:Y:S01]  /*1f980*/  LDL.LU R4, [R1+0xa6c] ;  /* 0x000a6c0001047983 */ /* 0x001ee20000300800 */
[----:B------:R-:W-:-:S04]  /*1f990*/  @P2 FMUL R125, R125, 0.25 ;  /* 0x3e8000007d7d2820 */ /* 0x000fc80000400000 */
[----:B------:R-:W-:Y:S01]  /*1f9a0*/  @!P1 FMUL R125, R125, 16777216 ;  /* 0x4b8000007d7d9820 */ /* 0x000fe20000400000 */
[----:B------:R-:W-:Y:S04]  /*1f9b0*/  STL [R1+0x210], R88 ;  /* 0x0002105801007387 */ /* 0x000fe80000100800 */
[----:B------:R0:W-:Y:S04]  /*1f9c0*/  STL [R1+0x1e4], R125 ;  /* 0x0001e47d01007387 */ /* 0x0001e80000100800 */
[----:B0-----:R-:W4:Y:S01]  /*1f9d0*/  LDL.LU R125, [R1+0xa68] ;  /* 0x000a6800017d7983 */ /* 0x001f220000300800 */
[----:B------:R-:W-:-:S02]  /*1f9e0*/  @!P0 FMUL R116, R116, 16777216 ;  /* 0x4b80000074748820 */ /* 0x000fc40000400000 */
[----:B------:R-:W-:Y:S02]  /*1f9f0*/  @P2 FMUL R118, R118, 0.25 ;  /* 0x3e80000076762820 */ /* 0x000fe40000400000 */
[----:B------:R-:W-:-:S04]  /*1fa00*/  @P2 FMUL R91, R91, 0.25 ;  /* 0x3e8000005b5b2820 */ /* 0x000fc80000400000 */
[----:B------:R-:W-:Y:S02]  /*1fa10*/  @!P1 FMUL R91, R91, 16777216 ;  /* 0x4b8000005b5b9820 */ /* 0x000fe40000400000 */
[----:B------:R-:W-:-:S04]  /*1fa20*/  @P2 FMUL R123, R123, 0.25 ;  /* 0x3e8000007b7b2820 */ /* 0x000fc80000400000 */
[----:B------:R-:W-:-:S05]  /*1fa30*/  @!P1 FMUL R123, R123, 16777216 ;  /* 0x4b8000007b7b9820 */ /* 0x000fca0000400000 */
        /* <DEDUP_REMOVED lines=10> */
[----:B------:R-:W-:Y:S01]  /*1fae0*/  FSETP.GT.AND P0, PT, |R117|, 8.50705917302346158658e+37, PT ;  /* 0x7e8000007500780b */ /* 0x000fe20003f04200 */
[----:B------:R-:W-:-:S04]  /*1faf0*/  @P2 FMUL R120, R120, 0.25 ;  /* 0x3e80000078782820 */ /* 0x000fc80000400000 */
[----:B------:R-:W-:-:S05]  /*1fb00*/  @!P1 FMUL R120, R120, 16777216 ;  /* 0x4b80000078789820 */ /* 0x000fca0000400000 */
[----:B------:R0:W-:Y:S03]  /*1fb10*/  STL [R1+0x204], R120 ;  /* 0x0002047801007387 */ /* 0x0001e60000100800 */
[----:B------:R-:W-:Y:S01]  /*1fb20*/  @P0 FMUL R94, R94, 0.25 ;  /* 0x3e8000005e5e0820 */ /* 0x000fe20000400000 */
[----:B0-----:R-:W4:Y:S01]  /*1fb30*/  LDL.LU R120, [R1+0xa58] ;  /* 0x000a580001787983 */ /* 0x001f220000300800 */
[----:B--2---:R-:W-:-:S04]  /*1fb40*/  @P2 FMUL R121, R121, 0.25 ;  /* 0x3e80000079792820 */ /* 0x004fc80000400000 */
[----:B------:R-:W-:-:S05]  /*1fb50*/  @!P1 FMUL R121, R121, 16777216 ;  /* 0x4b80000079799820 */ /* 0x000fca0000400000 */
[----:B------:R0:W-:Y:S04]  /*1fb60*/  STL [R1+0x20c], R121 ;  /* 0x00020c7901007387 */ /* 0x0001e80000100800 */
[----:B0-----:R-:W2:Y:S01]  /*1fb70*/  LDL.LU R121, [R1+0xa54] ;  /* 0x000a540001797983 */ /* 0x001ea20000300800 */
[----:B---3--:R-:W-:Y:S01]  /*1fb80*/  @P2 FMUL R4, R4, 0.25 ;  /* 0x3e80000004042820 */ /* 0x008fe20000400000 */
[----:B------:R-:W-:-:S03]  /*1fb90*/  FSETP.GEU.AND P2, PT, |R117|, 1.175494350822287508e-38, PT ;  /* 0x008000007500780b */ /* 0x000fc60003f4e200 */
[----:B------:R-:W-:-:S05]  /*1fba0*/  @!P1 FMUL R4, R4, 16777216 ;  /* 0x4b80000004049820 */ /* 0x000fca0000400000 */
[----:B------:R0:W-:Y:S04]  /*1fbb0*/  STL [R1+0x214], R4 ;  /* 0x0002140401007387 */ /* 0x0001e80000100800 */
[----:B0-----:R-:W3:Y:S01]  /*1fbc0*/  LDL.LU R4, [R1+0xa50] ;  /* 0x000a500001047983 */ /* 0x001ee20000300800 */
[----:B------:R-:W-:-:S03]  /*1fbd0*/  @!P2 FMUL R94, R94, 16777216 ;  /* 0x4b8000005e5ea820 */ /* 0x000fc60000400000 */
[----:B------:R-:W3:Y:S04]  /*1fbe0*/  LDL.LU R70, [R1+0x224] ;  /* 0x0002240001467983 */ /* 0x000ee80000300800 */
[----:B------:R-:W3:Y:S01]  /*1fbf0*/  LDL.LU R73, [R1+0x228] ;  /* 0x0002280001497983 */ /* 0x000ee20000300800 */
[----:B----4-:R-:W-:-:S03]  /*1fc00*/  @P0 FMUL R125, R125, 0.25 ;  /* 0x3e8000007d7d0820 */ /* 0x010fc60000400000 */
[----:B------:R-:W4:Y:S01]  /*1fc10*/  LDL.LU R88, [R1+0x234] ;  /* 0x0002340001587983 */ /* 0x000f220000300800 */
[----:B------:R-:W-:-:S03]  /*1fc20*/  @!P2 FMUL R125, R125, 16777216 ;  /* 0x4b8000007d7da820 */ /* 0x000fc60000400000 */
[----:B------:R-:W-:Y:S04]  /*1fc30*/  STL [R1+0x218], R91 ;  /* 0x0002185b01007387 */ /* 0x000fe80000100800 */
[----:B------:R0:W-:Y:S04]  /*1fc40*/  STL [R1+0x22c], R125 ;  /* 0x00022c7d01007387 */ /* 0x0001e80000100800 */
[----:B------:R-:W-:Y:S04]  /*1fc50*/  STL [R1+0x21c], R94 ;  /* 0x00021c5e01007387 */ /* 0x000fe80000100800 */
[----:B0-----:R-:W4:Y:S01]  /*1fc60*/  LDL.LU R125, [R1+0xa4c] ;  /* 0x000a4c00017d7983 */ /* 0x001f220000300800 */
[----:B------:R-:W-:-:S04]  /*1fc70*/  @P0 FMUL R95, R95, 0.25 ;  /* 0x3e8000005f5f0820 */ /* 0x000fc80000400000 */
[----:B------:R-:W-:Y:S02]  /*1fc80*/  @!P2 FMUL R95, R95, 16777216 ;  /* 0x4b8000005f5fa820 */ /* 0x000fe40000400000 */
[----:B------:R-:W-:-:S03]  /*1fc90*/  @!P1 FMUL R118, R118, 16777216 ;  /* 0x4b80000076769820 */ /* 0x000fc60000400000 */
[----:B------:R-:W-:Y:S01]  /*1fca0*/  STL [R1+0x220], R95 ;  /* 0x0002205f01007387 */ /* 0x000fe20000100800 */
[----:B------:R-:W-:Y:S02]  /*1fcb0*/  @P0 FMUL R117, R117, 0.25 ;  /* 0x3e80000075750820 */ /* 0x000fe40000400000 */
[----:B------:R-:W-:-:S04]  /*1fcc0*/  @P0 FMUL R123, R123, 0.25 ;  /* 0x3e8000007b7b0820 */ /* 0x000fc80000400000 */
[----:B------:R-:W-:-:S05]  /*1fcd0*/  @!P2 FMUL R123, R123, 16777216 ;  /* 0x4b8000007b7ba820 */ /* 0x000fca0000400000 */
        /* <DEDUP_REMOVED lines=8> */
[----:B------:R0:W-:Y:S04]  /*1fd60*/  STL [R1+0x470], R119 ;  /* 0x0004707701007387 */ /* 0x0001e80000100800 */
[----:B0-----:R-:W4:Y:S01]  /*1fd70*/  LDL.LU R119, [R1+0xa40] ;  /* 0x000a400001777983 */ /* 0x001f220000300800 */
[----:B------:R-:W-:Y:S01]  /*1fd80*/  FSETP.GT.AND P1, PT, |R120|, 8.50705917302346158658e+37, PT ;  /* 0x7e8000007800780b */ /* 0x000fe20003f24200 */
[----:B--2---:R-:W-:-:S04]  /*1fd90*/  @P0 FMUL R121, R121, 0.25 ;  /* 0x3e80000079790820 */ /* 0x004fc80000400000 */
[----:B------:R-:W-:-:S05]  /*1fda0*/  @!P2 FMUL R121, R121, 16777216 ;  /* 0x4b8000007979a820 */ /* 0x000fca0000400000 */
[----:B------:R0:W-:Y:S04]  /*1fdb0*/  STL [R1+0x47c], R121 ;  /* 0x00047c7901007387 */ /* 0x0001e80000100800 */
[----:B0-----:R-:W2:Y:S01]  /*1fdc0*/  LDL.LU R121, [R1+0xa3c] ;  /* 0x000a3c0001797983 */ /* 0x001ea20000300800 */
[----:B---3--:R-:W-:Y:S01]  /*1fdd0*/  @P0 FMUL R4, R4, 0.25 ;  /* 0x3e80000004040820 */ /* 0x008fe20000400000 */
[----:B------:R-:W-:-:S03]  /*1fde0*/  FSETP.GEU.AND P0, PT, |R120|, 1.175494350822287508e-38, PT ;  /* 0x008000007800780b */ /* 0x000fc60003f0e200 */
[----:B------:R-:W-:Y:S02]  /*1fdf0*/  @!P2 FMUL R4, R4, 16777216 ;  /* 0x4b8000000404a820 */ /* 0x000fe40000400000 */
[----:B------:R-:W-:-:S03]  /*1fe00*/  @P1 FMUL R70, R70, 0.25 ;  /* 0x3e80000046461820 */ /* 0x000fc60000400000 */
[----:B------:R0:W-:Y:S01]  /*1fe10*/  STL [R1+0x480], R4 ;  /* 0x0004800401007387 */ /* 0x0001e20000100800 */
[----:B------:R-:W-:-:S04]  /*1fe20*/  @P1 FMUL R73, R73, 0.25 ;  /* 0x3e80000049491820 */ /* 0x000fc80000400000 */
[----:B------:R-:W-:Y:S01]  /*1fe30*/  @!P0 FMUL R70, R70, 16777216 ;  /* 0x4b80000046468820 */ /* 0x000fe20000400000 */
[----:B0-----:R-:W3:Y:S01]  /*1fe40*/  LDL.LU R4, [R1+0xa38] ;  /* 0x000a380001047983 */ /* 0x001ee20000300800 */
[----:B------:R-:W-:-:S03]  /*1fe50*/  @!P0 FMUL R73, R73, 16777216 ;  /* 0x4b80000049498820 */ /* 0x000fc60000400000 */
[----:B------:R-:W3:Y:S04]  /*1fe60*/  LDL.LU R74, [R1+0x48c] ;  /* 0x00048c00014a7983 */ /* 0x000ee80000300800 */
[----:B------:R-:W3:Y:S01]  /*1fe70*/  LDL.LU R10, [R1+0x490] ;  /* 0x00049000010a7983 */ /* 0x000ee20000300800 */
[----:B----4-:R-:W-:-:S03]  /*1fe80*/  @P1 FMUL R125, R125, 0.25 ;  /* 0x3e8000007d7d1820 */ /* 0x010fc60000400000 */
[----:B------:R-:W4:Y:S01]  /*1fe90*/  LDL.LU R91, [R1+0x494] ;  /* 0x00049400015b7983 */ /* 0x000f220000300800 */
[----:B------:R-:W-:-:S03]  /*1fea0*/  @!P0 FMUL R125, R125, 16777216 ;  /* 0x4b8000007d7d8820 */ /* 0x000fc60000400000 */
[----:B------:R-:W4:Y:S04]  /*1feb0*/  LDL.LU R94, [R1+0x498] ;  /* 0x00049800015e7983 */ /* 0x000f280000300800 */
[----:B------:R-:W4:Y:S04]  /*1fec0*/  LDL.LU R95, [R1+0x4a4] ;  /* 0x0004a400015f7983 */ /* 0x000f280000300800 */
        /* <DEDUP_REMOVED lines=16> */
[----:B------:R-:W-:-:S03]  /*1ffd0*/  FSETP.GT.AND P2, PT, |R119|, 8.50705917302346158658e+37, PT ;  /* 0x7e8000007700780b */ /* 0x000fc60003f44200 */
[----:B0-----:R-:W4:Y:S01]  /*1ffe0*/  LDL.LU R122, [R1+0xa2c] ;  /* 0x000a2c00017a7983 */ /* 0x001f220000300800 */
[----:B--2---:R-:W-:-:S04]  /*1fff0*/  @P1 FMUL R121, R121, 0.25 ;  /* 0x3e80000079791820 */ /* 0x004fc80000400000 */
[----:B------:R-:W-:-:S05]  /*20000*/  @!P0 FMUL R121, R121, 16777216 ;  /* 0x4b80000079798820 */ /* 0x000fca0000400000 */
[----:B------:R0:W-:Y:S04]  /*20010*/  STL [R1+0x484], R121 ;  /* 0x0004847901007387 */ /* 0x0001e80000100800 */
[----:B0-----:R-:W2:Y:S01]  /*20020*/  LDL.LU R121, [R1+0xa28] ;  /* 0x000a280001797983 */ /* 0x001ea20000300800 */
[----:B---3--:R-:W-:Y:S01]  /*20030*/  @P1 FMUL R4, R4, 0.25 ;  /* 0x3e80000004041820 */ /* 0x008fe20000400000 */
[----:B------:R-:W-:Y:S02]  /*20040*/  FSETP.GEU.AND P1, PT, |R119|, 1.175494350822287508e-38, PT ;  /* 0x008000007700780b */ /* 0x000fe40003f2e200 */
[----:B------:R-:W3:Y:S01]  /*20050*/  LDL.LU R65, [R1+0x49c] ;  /* 0x00049c0001417983 */ /* 0x000ee20000300800 */
[----:B------:R-:W-:Y:S02]  /*20060*/  @!P0 FMUL R4, R4, 16777216 ;  /* 0x4b80000004048820 */ /* 0x000fe40000400000 */
[----:B------:R-:W-:Y:S01]  /*20070*/  @P2 FMUL R74, R74, 0.25 ;  /* 0x3e8000004a4a2820 */ /* 0x000fe20000400000 */
[----:B------:R-:W3:Y:S01]  /*20080*/  LDL.LU R9, [R1+0x4a0] ;  /* 0x0004a00001097983 */ /* 0x000ee20000300800 */
[----:B------:R-:W-:-:S03]  /*20090*/  @P2 FMUL R10, R10, 0.25 ;  /* 0x3e8000000a0a2820 */ /* 0x000fc60000400000 */
[----:B------:R-:W3:Y:S01]  /*200a0*/  LDL.LU R66, [R1+0x4ac] ;  /* 0x0004ac0001427983 */ /* 0x000ee20000300800 */
[----:B----4-:R-:W-:Y:S02]  /*200b0*/  @P2 FMUL R91, R91, 0.25 ;  /* 0x3e8000005b5b2820 */ /* 0x010fe40000400000 */
[----:B------:R-:W-:Y:S01]  /*200c0*/  @!P1 FMUL R74, R74, 16777216 ;  /* 0x4b8000004a4a9820 */ /* 0x000fe20000400000 */
[----:B------:R0:W-:Y:S01]  /*200d0*/  STL [R1+0x488], R4 ;  /* 0x0004880401007387 */ /* 0x0001e20000100800 */
[----:B------:R-:W-:Y:S02]  /*200e0*/  @P2 FMUL R94, R94, 0.25 ;  /* 0x3e8000005e5e2820 */ /* 0x000fe40000400000 */
[----:B------:R-:W-:Y:S01]  /*200f0*/  @!P1 FMUL R10, R10, 16777216 ;  /* 0x4b8000000a0a9820 */ /* 0x000fe20000400000 */
[----:B------:R-:W4:Y:S01]  /*20100*/  LDL.LU R69, [R1+0x4b0] ;  /* 0x0004b00001457983 */ /* 0x000f220000300800 */
[----:B------:R-:W-:-:S03]  /*20110*/  @!P1 FMUL R91, R91, 16777216 ;  /* 0x4b8000005b5b9820 */ /* 0x000fc60000400000 */
[----:B------:R-:W4:Y:S01]  /*20120*/  LDL.LU R70, [R1+0x4b8] ;  /* 0x0004b80001467983 */ /* 0x000f220000300800 */
[----:B------:R-:W-:-:S03]  /*20130*/  @!P1 FMUL R94, R94, 16777216 ;  /* 0x4b8000005e5e9820 */ /* 0x000fc60000400000 */
[----:B------:R-:W4:Y:S04]  /*20140*/  LDL.LU R88, [R1+0x4bc] ;  /* 0x0004bc0001587983 */ /* 0x000f280000300800 */
[----:B0-----:R-:W4:Y:S01]  /*20150*/  LDL.LU R4, [R1+0x12c] ;  /* 0x00012c0001047983 */ /* 0x001f220000300800 */
[----:B------:R-:W-:-:S03]  /*20160*/  @P2 FMUL R125, R125, 0.25 ;  /* 0x3e8000007d7d2820 */ /* 0x000fc60000400000 */
[----:B------:R-:W-:Y:S01]  /*20170*/  STL [R1+0x48c], R74 ;  /* 0x00048c4a01007387 */ /* 0x000fe20000100800 */
[----:B------:R-:W-:-:S03]  /*20180*/  @!P1 FMUL R125, R125, 16777216 ;  /* 0x4b8000007d7d9820 */ /* 0x000fc60000400000 */
[----:B------:R-:W-:Y:S04]  /*20190*/  STL [R1+0x490], R10 ;  /* 0x0004900a01007387 */ /* 0x000fe80000100800 */
        /* <DEDUP_REMOVED lines=15> */
[----:B------:R0:W-:Y:S04]  /*20290*/  STL [R1+0x4c0], R122 ;  /* 0x0004c07a01007387 */ /* 0x0001e80000100800 */
[----:B0-----:R-:W4:Y:S04]  /*202a0*/  LDL.LU R122, [R1+0xa1c] ;  /* 0x000a1c00017a7983 */ /* 0x001f280000300800 */
[----:B------:R-:W4:Y:S04]  /*202b0*/  LDL.LU R73, [R1+0x4d4] ;  /* 0x0004d40001497983 */ /* 0x000f280000300800 */
[----:B------:R-:W4:Y:S04]  /*202c0*/  LDL.LU R74, [R1+0x4d8] ;  /* 0x0004d800014a7983 */ /* 0x000f280000300800 */
[----:B------:R-:W4:Y:S04]  /*202d0*/  LDL.LU R10, [R1+0x4dc] ;  /* 0x0004dc00010a7983 */ /* 0x000f280000300800 */
[----:B------:R-:W4:Y:S04]  /*202e0*/  LDL.LU R91, [R1+0x4e0] ;  /* 0x0004e000015b7983 */ /* 0x000f280000300800 */
[----:B------:R-:W4:Y:S04]  /*202f0*/  LDL.LU R94, [R1+0x4ec] ;  /* 0x0004ec00015e7983 */ /* 0x000f280000300800 */
[----:B------:R-:W4:Y:S01]  /*20300*/  LDL.LU R95, [R1+0x4f0] ;  /* 0x0004f000015f7983 */ /* 0x000f220000300800 */
[----:B--2---:R-:W-:-:S02]  /*20310*/  FSETP.GT.AND P0, PT, |R121|, 8.50705917302346158658e+37, PT ;  /* 0x7e8000007900780b */ /* 0x004fc40003f04200 */
[----:B------:R-:W-:-:S11]  /*20320*/  FSETP.GEU.AND P2, PT, |R121|, 1.175494350822287508e-38, PT ;  /* 0x008000007900780b */ /* 0x000fd60003f4e200 */
[----:B---3--:R-:W-:Y:S02]  /*20330*/  @P0 FMUL R65, R65, 0.25 ;  /* 0x3e80000041410820 */ /* 0x008fe40000400000 */
[----:B------:R-:W-:Y:S02]  /*20340*/  @P0 FMUL R9, R9, 0.25 ;  /* 0x3e80000009090820 */ /* 0x000fe40000400000 */
[----:B------:R-:W-:Y:S02]  /*20350*/  @P0 FMUL R66, R66, 0.25 ;  /* 0x3e80000042420820 */ /* 0x000fe40000400000 */
[----:B------:R-:W-:Y:S02]  /*20360*/  @!P2 FMUL R65, R65, 16777216 ;  /* 0x4b8000004141a820 */ /* 0x000fe40000400000 */
[----:B----4-:R-:W-:Y:S02]  /*20370*/  @P0 FMUL R69, R69, 0.25 ;  /* 0x3e80000045450820 */ /* 0x010fe40000400000 */
[----:B------:R-:W-:-:S02]  /*20380*/  @!P2 FMUL R9, R9, 16777216 ;  /* 0x4b8000000909a820 */ /* 0x000fc40000400000 */
[----:B------:R-:W-:Y:S02]  /*20390*/  @P0 FMUL R70, R70, 0.25 ;  /* 0x3e80000046460820 */ /* 0x000fe40000400000 */
[----:B------:R-:W-:Y:S02]  /*203a0*/  @!P2 FMUL R66, R66, 16777216 ;  /* 0x4b8000004242a820 */ /* 0x000fe40000400000 */
[----:B------:R-:W-:Y:S01]  /*203b0*/  @!P2 FMUL R69, R69, 16777216 ;  /* 0x4b8000004545a820 */ /* 0x000fe20000400000 */
[----:B------:R-:W-:Y:S01]  /*203c0*/  STL [R1+0x49c], R65 ;  /* 0x00049c4101007387 */ /* 0x000fe20000100800 */
[----:B------:R-:W-:-:S03]  /*203d0*/  @!P2 FMUL R70, R70, 16777216 ;  /* 0x4b8000004646a820 */ /* 0x000fc60000400000 */
[----:B------:R-:W-:Y:S04]  /*203e0*/  STL [R1+0x4a0], R9 ;  /* 0x0004a00901007387 */ /* 0x000fe80000100800 */
[----:B------:R-:W-:Y:S04]  /*203f0*/  STL [R1+0x4ac], R66 ;  /* 0x0004ac4201007387 */ /* 0x000fe80000100800 */
[----:B------:R-:W-:Y:S01]  /*20400*/  STL [R1+0x4b0], R69 ;  /* 0x0004b04501007387 */ /* 0x000fe20000100800 */
[----:B------:R-:W-:-:S04]  /*20410*/  @P0 FMUL R125, R125, 0.25 ;  /* 0x3e8000007d7d0820 */ /* 0x000fc80000400000 */
[----:B------:R-:W-:-:S05]  /*20420*/  @!P2 FMUL R125, R125, 16777216 ;  /* 0x4b8000007d7da820 */ /* 0x000fca0000400000 */
[----:B------:R0:W-:Y:S04]  /*20430*/  STL [R1+0x4c4], R125 ;  /* 0x0004c47d01007387 */ /* 0x0001e80000100800 */
[----:B------:R-:W-:Y:S04]  /*20440*/  STL [R1+0x4b8], R70 ;  /* 0x0004b84601007387 */ /* 0x000fe80000100800 */
[----:B0-----:R-:W2:Y:S01]  /*20450*/  LDL.LU R125, [R1+0xa18] ;  /* 0x000a1800017d7983 */ /* 0x001ea20000300800 */
[----:B------:R-:W-:-:S04]  /*20460*/  @P0 FMUL R88, R88, 0.25 ;  /* 0x3e80000058580820 */ /* 0x000fc80000400000 */
[----:B------:R-:W-:Y:S02]  /*20470*/  @!P2 FMUL R88, R88, 16777216 ;  /* 0x4b8000005858a820 */ /* 0x000fe40000400000 */
[----:B------:R-:W-:-:S03]  /*20480*/  @!P1 FMUL R119, R119, 16777216 ;  /* 0x4b80000077779820 */ /* 0x000fc60000400000 */
[----:B------:R-:W-:Y:S01]  /*20490*/  STL [R1+0x4bc], R88 ;  /* 0x0004bc5801007387 */ /* 0x000fe20000100800 */
[----:B------:R-:W-:Y:S01]  /*204a0*/  @P0 FMUL R121, R121, 0.25 ;  /* 0x3e80000079790820 */ /* 0x000fe20000400000 */
[----:B------:R-:W-:Y:S01]  /*204b0*/  FSETP.GT.AND P1, PT, |R123|, 8.50705917302346158658e+37, PT ;  /* 0x7e8000007b00780b */ /* 0x000fe20003f24200 */
[----:B------:R-:W-:-:S04]  /*204c0*/  @P0 FMUL R122, R122, 0.25 ;  /* 0x3e8000007a7a0820 */ /* 0x000fc80000400000 */
[----:B------:R-:W-:Y:S01]  /*204d0*/  @!P2 FMUL R122, R122, 16777216 ;  /* 0x4b8000007a7aa820 */ /* 0x000fe20000400000 */
[----:B------:R-:W-:-:S04]  /*204e0*/  FSETP.GEU.AND P0, PT, |R123|, 1.175494350822287508e-38, PT ;  /* 0x008000007b00780b */ /* 0x000fc80003f0e200 */
[----:B------:R0:W-:Y:S04]  /*204f0*/  STL [R1+0x4cc], R122 ;  /* 0x0004cc7a01007387 */ /* 0x0001e80000100800 */
[----:B0-----:R-:W3:Y:S01]  /*20500*/  LDL.LU R122, [R1+0xa14] ;  /* 0x000a1400017a7983 */ /* 0x001ee20000300800 */
[----:B------:R-:W-:-:S03]  /*20510*/  @P1 FMUL R73, R73, 0.25 ;  /* 0x3e80000049491820 */ /* 0x000fc60000400000 */
[----:B------:R-:W4:Y:S01]  /*20520*/  LDL.LU R72, [R1+0x4e4] ;  /* 0x0004e40001487983 */ /* 0x000f220000300800 */
[----:B------:R-:W-:Y:S02]  /*20530*/  @P1 FMUL R74, R74, 0.25 ;  /* 0x3e8000004a4a1820 */ /* 0x000fe40000400000 */
[----:B------:R-:W-:Y:S01]  /*20540*/  @P1 FMUL R10, R10, 0.25 ;  /* 0x3e8000000a0a1820 */ /* 0x000fe20000400000 */
[----:B------:R-:W4:Y:S01]  /*20550*/  LDL.LU R75, [R1+0x4e8] ;  /* 0x0004e800014b7983 */ /* 0x000f220000300800 */
[----:B------:R-:W-:Y:S02]  /*20560*/  @P1 FMUL R91, R91, 0.25 ;  /* 0x3e8000005b5b1820 */ /* 0x000fe40000400000 */
[----:B------:R-:W-:Y:S01]  /*20570*/  @!P0 FMUL R73, R73, 16777216 ;  /* 0x4b80000049498820 */ /* 0x000fe20000400000 */
[----:B------:R-:W4:Y:S01]  /*20580*/  LDL.LU R88, [R1+0x4f4] ;  /* 0x0004f40001587983 */ /* 0x000f220000300800 */
[----:B------:R-:W-:Y:S02]  /*20590*/  @P1 FMUL R94, R94, 0.25 ;  /* 0x3e8000005e5e1820 */ /* 0x000fe40000400000 */
[----:B------:R-:W-:Y:S01]  /*205a0*/  @!P0 FMUL R74, R74, 16777216 ;  /* 0x4b8000004a4a8820 */ /* 0x000fe20000400000 */
[----:B------:R-:W4:Y:S01]  /*205b0*/  LDL.LU R76, [R1+0x4f8] ;  /* 0x0004f800014c7983 */ /* 0x000f220000300800 */
[----:B------:R-:W-:-:S02]  /*205c0*/  @!P0 FMUL R10, R10, 16777216 ;  /* 0x4b8000000a0a8820 */ /* 0x000fc40000400000 */
[----:B------:R-:W-:Y:S01]  /*205d0*/  @!P0 FMUL R91, R91, 16777216 ;  /* 0x4b8000005b5b8820 */ /* 0x000fe20000400000 */
[----:B------:R-:W4:Y:S01]  /*205e0*/  LDL.LU R65, [R1+0x500] ;  /* 0x0005000001417983 */ /* 0x000f220000300800 */
[----:B------:R-:W-:-:S03]  /*205f0*/  @!P0 FMUL R94, R94, 16777216 ;  /* 0x4b8000005e5e8820 */ /* 0x000fc60000400000 */
[----:B------:R-:W4:Y:S04]  /*20600*/  LDL.LU R9, [R1+0x504] ;  /* 0x0005040001097983 */ /* 0x000f280000300800 */
[----:B------:R-:W4:Y:S04]  /*20610*/  LDL.LU R66, [R1+0x50c] ;  /* 0x00050c0001427983 */ /* 0x000f280000300800 */
[----:B------:R-:W-:Y:S04]  /*20620*/  STL [R1+0x4d4], R73 ;  /* 0x0004d44901007387 */ /* 0x000fe80000100800 */
[----:B------:R-:W-:Y:S04]  /*20630*/  STL [R1+0x4d8], R74 ;  /* 0x0004d84a01007387 */ /* 0x000fe80000100800 */
[----:B------:R-:W-:Y:S04]  /*20640*/  STL [R1+0x4dc], R10 ;  /* 0x0004dc0a01007387 */ /* 0x000fe80000100800 */
[----:B------:R-:W-:Y:S01]  /*20650*/  STL [R1+0x4e0], R91 ;  /* 0x0004e05b01007387 */ /* 0x000fe20000100800 */
[----:B--2---:R-:W-:-:S04]  /*20660*/  @P1 FMUL R125, R125, 0.25 ;  /* 0x3e8000007d7d1820 */ /* 0x004fc80000400000 */
[----:B------:R-:W-:-:S05]  /*20670*/  @!P0 FMUL R125, R125, 16777216 ;  /* 0x4b8000007d7d8820 */ /* 0x000fca0000400000 */
[----:B------:R0:W-:Y:S04]  /*20680*/  STL [R1+0x4fc], R125 ;  /* 0x0004fc7d01007387 */ /* 0x0001e80000100800 */
[----:B------:R-:W-:Y:S04]  /*20690*/  STL [R1+0x4ec], R94 ;  /* 0x0004ec5e01007387 */ /* 0x000fe80000100800 */
[----:B0-----:R-:W2:Y:S01]  /*206a0*/  LDL.LU R125, [R1+0xa10] ;  /* 0x000a1000017d7983 */ /* 0x001ea20000300800 */
[----:B------:R-:W-:Y:S01]  /*206b0*/  @!P2 FMUL R121, R121, 16777216 ;  /* 0x4b8000007979a820 */ /* 0x000fe20000400000 */
[----:B------:R-:W-:Y:S01]  /*206c0*/  FSETP.GT.AND P2, PT, |R4|, 8.50705917302346158658e+37, PT ;  /* 0x7e8000000400780b */ /* 0x000fe20003f44200 */
[----:B------:R-:W-:-:S02]  /*206d0*/  @P1 FMUL R95, R95, 0.25 ;  /* 0x3e8000005f5f1820 */ /* 0x000fc40000400000 */
[----:B------:R-:W-:Y:S02]  /*206e0*/  @P1 FMUL R123, R123, 0.25 ;  /* 0x3e8000007b7b1820 */ /* 0x000fe40000400000 */
[----:B------:R-:W-:Y:S02]  /*206f0*/  @!P0 FMUL R95, R95, 16777216 ;  /* 0x4b8000005f5f8820 */ /* 0x000fe40000400000 */
[----:B------:R-:W-:-:S03]  /*20700*/  @!P0 FMUL R123, R123, 16777216 ;  /* 0x4b8000007b7b8820 */ /* 0x000fc60000400000 */
[----:B------:R-:W-:Y:S04]  /*20710*/  STL [R1+0x4f0], R95 ;  /* 0x0004f05f01007387 */ /* 0x000fe80000100800 */
[----:B------:R0:W-:Y:S04]  /*20720*/  STL [R1+0x140], R123 ;  /* 0x0001407b01007387 */ /* 0x0001e80000100800 */
[----:B0-----:R-:W2:Y:S01]  /*20730*/  LDL.LU R123, [R1+0xa0c] ;  /* 0x000a0c00017b7983 */ /* 0x001ea20000300800 */
[----:B---3--:R-:W-:Y:S01]  /*20740*/  @P1 FMUL R122, R122, 0.25 ;  /* 0x3e8000007a7a1820 */ /* 0x008fe20000400000 */
[----:B------:R-:W-:-:S03]  /*20750*/  FSETP.GEU.AND P1, PT, |R4|, 1.175494350822287508e-38, PT ;  /* 0x008000000400780b */ /* 0x000fc60003f2e200 */
[----:B------:R-:W-:Y:S02]  /*20760*/  @!P0 FMUL R122, R122, 16777216 ;  /* 0x4b8000007a7a8820 */ /* 0x000fe40000400000 */
[----:B----4-:R-:W-:-:S03]  /*20770*/  @P2 FMUL R72, R72, 0.25 ;  /* 0x3e80000048482820 */ /* 0x010fc60000400000 */
[----:B------:R0:W-:Y:S01]  /*20780*/  STL [R1+0x508], R122 ;  /* 0x0005087a01007387 */ /* 0x0001e20000100800 */
[----:B------:R-:W-:Y:S02]  /*20790*/  @P2 FMUL R75, R75, 0.25 ;  /* 0x3e8000004b4b2820 */ /* 0x000fe40000400000 */
[----:B------:R-:W-:Y:S02]  /*207a0*/  @P2 FMUL R88, R88, 0.25 ;  /* 0x3e80000058582820 */ /* 0x000fe40000400000 */
[----:B------:R-:W-:Y:S01]  /*207b0*/  @!P1 FMUL R72, R72, 16777216 ;  /* 0x4b80000048489820 */ /* 0x000fe20000400000 */
[----:B0-----:R-:W3:Y:S04]  /*207c0*/  LDL.LU R122, [R1+0xa08] ;  /* 0x000a0800017a7983 */ /* 0x001ee80000300800 */
[----:B------:R-:W4:Y:S04]  /*207d0*/  LDL R69, [R1+0x548] ;  /* 0x0005480001457983 */ /* 0x000f280000100800 */
[----:B------:R-:W3:Y:S01]  /*207e0*/  LDL R70, [R1+0x550] ;  /* 0x0005500001467983 */ /* 0x000ee20000100800 */
[----:B------:R-:W-:-:S03]  /*207f0*/  @P2 FMUL R76, R76, 0.25 ;  /* 0x3e8000004c4c2820 */ /* 0x000fc60000400000 */
[----:B------:R-:W3:Y:S01]  /*20800*/  LDL.LU R73, [R1+0x514] ;  /* 0x0005140001497983 */ /* 0x000ee20000300800 */
[----:B------:R-:W-:-:S03]  /*20810*/  @!P1 FMUL R75, R75, 16777216 ;  /* 0x4b8000004b4b9820 */ /* 0x000fc60000400000 */
[----:B------:R-:W3:Y:S01]  /*20820*/  LDL.LU R74, [R1+0x518] ;  /* 0x00051800014a7983 */ /* 0x000ee20000300800 */
        /* <DEDUP_REMOVED lines=9> */
[----:B------:R0:W-:Y:S01]  /*208c0*/  STL [R1+0x4e4], R72 ;  /* 0x0004e44801007387 */ /* 0x0001e20000100800 */
[----:B------:R-:W-:Y:S02]  /*208d0*/  @!P1 FMUL R65, R65, 16777216 ;  /* 0x4b80000041419820 */ /* 0x000fe40000400000 */
[----:B------:R-:W-:Y:S02]  /*208e0*/  @P2 FMUL R4, R4, 0.25 ;  /* 0x3e80000004042820 */ /* 0x000fe40000400000 */
[----:B------:R-:W-:Y:S01]  /*208f0*/  @!P1 FMUL R9, R9, 16777216 ;  /* 0x4b80000009099820 */ /* 0x000fe20000400000 */
[----:B0-----:R-:W3:Y:S04]  /*20900*/  LDL.LU R72, [R1+0xa04] ;  /* 0x000a040001487983 */ /* 0x001ee80000300800 */
[----:B------:R0:W-:Y:S01]  /*20910*/  STL [R1+0x4e8], R75 ;  /* 0x0004e84b01007387 */ /* 0x0001e20000100800 */
[----:B------:R-:W-:-:S02]  /*20920*/  @!P1 FMUL R66, R66, 16777216 ;  /* 0x4b80000042429820 */ /* 0x000fc40000400000 */
[----:B------:R-:W-:Y:S01]  /*20930*/  @!P1 FMUL R4, R4, 16777216 ;  /* 0x4b80000004049820 */ /* 0x000fe20000400000 */
[----:B0-----:R-:W3:Y:S04]  /*20940*/  LDL.LU R75, [R1+0xa00] ;  /* 0x000a0000014b7983 */ /* 0x001ee80000300800 */
[----:B------:R0:W-:Y:S04]  /*20950*/  STL [R1+0x4f4], R88 ;  /* 0x0004f45801007387 */ /* 0x0001e80000100800 */
        /* <DEDUP_REMOVED lines=11> */
[----:B--2---:R-:W-:-:S04]  /*20a10*/  @P2 FMUL R125, R125, 0.25 ;  /* 0x3e8000007d7d2820 */ /* 0x004fc80000400000 */
[----:B------:R-:W-:-:S05]  /*20a20*/  @!P1 FMUL R125, R125, 16777216 ;  /* 0x4b8000007d7d9820 */ /* 0x000fca0000400000 */
[----:B------:R0:W-:Y:S04]  /*20a30*/  STL [R1+0x510], R125 ;  /* 0x0005107d01007387 */ /* 0x0001e80000100800 */
[----:B0-----:R-:W2:Y:S01]  /*20a40*/  LDL.LU R125, [R1+0x9e8] ;  /* 0x0009e800017d7983 */ /* 0x001ea20000300800 */
[----:B------:R-:W-:-:S13]  /*20a50*/  FSETP.GT.AND P0, PT, |R123|, 8.50705917302346158658e+37, PT ;  /* 0x7e8000007b00780b */ /* 0x000fda0003f04200 */
[----:B---3--:R-:W-:-:S05]  /*20a60*/  @P0 FMUL R4, R4, 0.25 ;  /* 0x3e80000004040820 */ /* 0x008fca0000400000 */
[----:B------:R0:W-:Y:S04]  /*20a70*/  STL [R1+0x51c], R4 ;  /* 0x00051c0401007387 */ /* 0x0001e80000100800 */
[----:B0-----:R-:W3:Y:S01]  /*20a80*/  LDL.LU R4, [R1+0x9e4] ;  /* 0x0009e40001047983 */ /* 0x001ee20000300800 */
[----:B--2---:R-:W-:-:S05]  /*20a90*/  @P0 FMUL R125, R125, 0.25 ;  /* 0x3e8000007d7d0820 */ /* 0x004fca0000400000 */
[----:B------:R0:W-:Y:S04]  /*20aa0*/  STL [R1+0x524], R125 ;  /* 0x0005247d01007387 */ /* 0x0001e80000100800 */
[----:B0-----:R-:W2:Y:S01]  /*20ab0*/  LDL.LU R125, [R1+0x9e0] ;  /* 0x0009e000017d7983 */ /* 0x001ea20000300800 */
        /* <DEDUP_REMOVED lines=12> */
[----:B----4-:R-:W-:Y:S02]  /*20b80*/  @P0 FMUL R69, R69, 0.25 ;  /* 0x3e80000045450820 */ /* 0x010fe40000400000 */
[----:B------:R-:W-:-:S03]  /*20b90*/  @P0 FMUL R70, R70, 0.25 ;  /* 0x3e80000046460820 */ /* 0x000fc60000400000 */
[----:B------:R-:W-:Y:S04]  /*20ba0*/  @P0 STL [R1+0x548], R69 ;  /* 0x0005484501000387 */ /* 0x000fe80000100800 */
[----:B------:R0:W-:Y:S04]  /*20bb0*/  @P0 STL [R1+0x550], R70 ;  /* 0x0005504601000387 */ /* 0x0001e80000100800 */
[----:B0-----:R-:W0:Y:S01]  /*20bc0*/  S2R R70, SR_TID.X ;  /* 0x0000000000467919 */ /* 0x001e220000002100 */
[C---:B------:R-:W-:Y:S02]  /*20bd0*/  FSETP.GT.AND P2, PT, |R122|.reuse, 8.50705917302346158658e+37, PT ;  /* 0x7e8000007a00780b */ /* 0x040fe40003f44200 */
[C---:B------:R-:W-:Y:S01]  /*20be0*/  FSETP.GEU.AND P1, PT, |R123|.reuse, 1.175494350822287508e-38, PT ;  /* 0x008000007b00780b */ /* 0x040fe20003f2e200 */
[----:B------:R-:W-:Y:S01]  /*20bf0*/  @P0 FMUL R123, R123, 0.25 ;  /* 0x3e8000007b7b0820 */ /* 0x000fe20000400000 */
[----:B------:R-:W-:-:S02]  /*20c00*/  FSETP.GEU.AND P0, PT, |R122|, 1.175494350822287508e-38, PT ;  /* 0x008000007a00780b */ /* 0x000fc40003f0e200 */
[C---:B0-----:R-:W-:Y:S02]  /*20c10*/  SHF.L.U32 R69, R70.reuse, 0x5, RZ ;  /* 0x0000000546457819 */ /* 0x041fe400000006ff */
[----:B------:R-:W-:Y:S02]  /*20c20*/  LOP3.LUT R70, R70, 0xc, RZ, 0xc0, !PT ;  /* 0x0000000c46467812 */ /* 0x000fe400078ec0ff */
[----:B------:R-:W-:-:S03]  /*20c30*/  LOP3.LUT R69, R69, 0x60, RZ, 0xc0, !PT ;  /* 0x0000006045457812 */ /* 0x000fc600078ec0ff */
[----:B------:R-:W-:Y:S01]  /*20c40*/  @P2 FMUL R73, R73, 0.25 ;  /* 0x3e80000049492820 */ /* 0x000fe20000400000 */
[----:B------:R-:W-:Y:S01]  /*20c50*/  LEA R69, R70, R69, 0xe ;  /* 0x0000004546457211 */ /* 0x000fe200078e70ff */
[----:B------:R-:W-:Y:S02]  /*20c60*/  @P2 FMUL R74, R74, 0.25 ;  /* 0x3e8000004a4a2820 */ /* 0x000fe40000400000 */
[----:B------:R-:W-:Y:S02]  /*20c70*/  @P2 FMUL R10, R10, 0.25 ;  /* 0x3e8000000a0a2820 */ /* 0x000fe40000400000 */
[----:B------:R-:W-:Y:S02]  /*20c80*/  IMAD R70, R70, 0x2, R69 ;  /* 0x0000000246467824 */ /* 0x000fe400078e0245 */
        /* <DEDUP_REMOVED lines=10> */
[----:B---3--:R-:W-:Y:S02]  /*20d30*/  @P2 FMUL R4, R4, 0.25 ;  /* 0x3e80000004042820 */ /* 0x008fe40000400000 */
[----:B--2---:R-:W-:Y:S01]  /*20d40*/  @P2 FMUL R125, R125, 0.25 ;  /* 0x3e8000007d7d2820 */ /* 0x004fe20000400000 */
[----:B------:R-:W-:Y:S02]  /*20d50*/  FSETP.NEU.AND P2, PT, R88, RZ, PT ;  /* 0x000000ff5800720b */ /* 0x000fe40003f4d000 */
[----:B------:R-:W2:Y:S04]  /*20d60*/  LDL.LU R88, [R1+0x9d0] ;  /* 0x0009d00001587983 */ /* 0x000ea80000300800 */
[----:B------:R-:W3:Y:S04]  /*20d70*/  LDL.LU R69, [R1+0x9cc] ;  /* 0x0009cc0001457983 */ /* 0x000ee80000300800 */
[----:B------:R-:W4:Y:S04]  /*20d80*/  LDL.LU R70, [R1+0x9c8] ;  /* 0x0009c80001467983 */ /* 0x000f280000300800 */
[----:B------:R0:W-:Y:S01]  /*20d90*/  STL [R1+0x514], R73 ;  /* 0x0005144901007387 */ /* 0x0001e20000100800 */
[----:B------:R-:W-:-:S03]  /*20da0*/  @!P0 FMUL R125, R125, 16777216 ;  /* 0x4b8000007d7d8820 */ /* 0x000fc60000400000 */
        /* <DEDUP_REMOVED lines=10> */
[----:B0-----:R-:W4:Y:S04]  /*20e50*/  LDL.LU R95, [R1+0x9b0] ;  /* 0x0009b000015f7983 */ /* 0x001f280000300800 */
[----:B------:R0:W-:Y:S04]  /*20e60*/  STL [R1+0x53c], R125 ;  /* 0x00053c7d01007387 */ /* 0x0001e80000100800 */
[----:B0-----:R-:W4:Y:S01]  /*20e70*/  LDL.LU R125, [R1+0x9ac] ;  /* 0x0009ac00017d7983 */ /* 0x001f220000300800 */
[----:B------:R-:W-:-:S02]  /*20e80*/  @!P0 FMUL R122, R122, 16777216 ;  /* 0x4b8000007a7a8820 */ /* 0x000fc40000400000 */
[----:B------:R-:W-:Y:S01]  /*20e90*/  @!P0 FMUL R4, R4, 16777216 ;  /* 0x4b80000004048820 */ /* 0x000fe20000400000 */
[----:B--2---:R-:W3:Y:S02]  /*20ea0*/  MUFU.RCP R88, R88 ;  /* 0x0000005800587308 */ /* 0x004ee40000001000 */
[C---:B---3--:R-:W-:Y:S01]  /*20eb0*/  FMUL R94, R88.reuse, R94 ;  /* 0x0000005e585e7220 */ /* 0x048fe20000400000 */
[----:B----4-:R-:W-:Y:S01]  /*20ec0*/  FSETP.NEU.AND P0, PT, R125, RZ, PT ;  /* 0x000000ff7d00720b */ /* 0x010fe20003f0d000 */
[----:B------:R-:W-:Y:S01]  /*20ed0*/  FMUL R125, R88, R95 ;  /* 0x0000005f587d7220 */ /* 0x000fe20000400000 */
[----:B------:R-:W-:Y:S02]  /*20ee0*/  MOV R95, R90 ;  /* 0x0000005a005f7202 */ /* 0x000fe40000000f00 */
[----:B------:R-:W2:Y:S04]  /*20ef0*/  LDL.LU R90, [R1+0x9a8] ;  /* 0x0009a800015a7983 */ /* 0x000ea80000300800 */
[----:B------:R0:W-:Y:S02]  /*20f00*/  STL [R1+0x8c0], R125 ;  /* 0x0008c07d01007387 */ /* 0x0001e40000100800 */
[----:B0-----:R-:W-:-:S02]  /*20f10*/  MOV R125, R86 ;  /* 0x00000056007d7202 */ /* 0x001fc40000000f00 */
[----:B------:R-:W3:Y:S04]  /*20f20*/  LDL.LU R86, [R1+0x9a4] ;  /* 0x0009a40001567983 */ /* 0x000ee80000300800 */
[----:B------:R0:W-:Y:S02]  /*20f30*/  STL [R1+0x3f4], R94 ;  /* 0x0003f45e01007387 */ /* 0x0001e40000100800 */
[----:B0-----:R-:W-:Y:S02]  /*20f40*/  IMAD.MOV.U32 R94, RZ, RZ, R124 ;  /* 0x000000ffff5e7224 */ /* 0x001fe400078e007c */
[----:B------:R-:W-:Y:S01]  /*20f50*/  FMUL R124, R88, R91 ;  /* 0x0000005b587c7220 */ /* 0x000fe20000400000 */
[----:B------:R-:W-:Y:S02]  /*20f60*/  MOV R91, R82 ;  /* 0x00000052005b7202 */ /* 0x000fe40000000f00 */
[----:B------:R-:W4:Y:S04]  /*20f70*/  LDL.LU R82, [R1+0x9a0] ;  /* 0x0009a00001527983 */ /* 0x000f280000300800 */
[----:B------:R0:W-:Y:S02]  /*20f80*/  STL [R1+0x8c4], R124 ;  /* 0x0008c47c01007387 */ /* 0x0001e40000100800 */
[----:B0-----:R-:W-:-:S02]  /*20f90*/  MOV R124, R85 ;  /* 0x00000055007c7202 */ /* 0x001fc40000000f00 */
[----:B------:R-:W4:Y:S01]  /*20fa0*/  LDL.LU R85, [R1+0x99c] ;  /* 0x00099c0001557983 */ /* 0x000f220000300800 */
[----:B--2---:R-:W-:-:S05]  /*20fb0*/  FMUL R90, R88, R90 ;  /* 0x0000005a585a7220 */ /* 0x004fca0000400000 */
[----:B------:R0:W-:Y:S02]  /*20fc0*/  STL [R1+0x3ec], R90 ;  /* 0x0003ec5a01007387 */ /* 0x0001e40000100800 */
[----:B0-----:R-:W-:Y:S01]  /*20fd0*/  IMAD.MOV.U32 R90, RZ, RZ, R91 ;  /* 0x000000ffff5a7224 */ /* 0x001fe200078e005b */
[----:B------:R-:W-:Y:S02]  /*20fe0*/  MOV R91, R94 ;  /* 0x0000005e005b7202 */ /* 0x000fe40000000f00 */
[----:B------:R-:W-:Y:S01]  /*20ff0*/  MOV R94, R7 ;  /* 0x00000007005e7202 */ /* 0x000fe20000000f00 */
[----:B---3--:R-:W-:Y:S02]  /*21000*/  FMUL R7, R88, R86 ;  /* 0x0000005658077220 */ /* 0x008fe40000400000 */
[----:B------:R-:W-:Y:S02]  /*21010*/  IMAD.MOV.U32 R86, RZ, RZ, R81 ;  /* 0x000000ffff567224 */ /* 0x000fe400078e0051 */
[----:B------:R-:W2:Y:S04]  /*21020*/  LDL.LU R81, [R1+0x998] ;  /* 0x0009980001517983 */ /* 0x000ea80000300800 */
[----:B------:R0:W-:Y:S02]  /*21030*/  STL [R1+0x8c8], R7 ;  /* 0x0008c80701007387 */ /* 0x0001e40000100800 */
[----:B0-----:R-:W-:-:S02]  /*21040*/  MOV R7, R80 ;  /* 0x0000005000077202 */ /* 0x001fc40000000f00 */
[----:B------:R-:W3:Y:S01]  /*21050*/  LDL.LU R80, [R1+0x994] ;  /* 0x0009940001507983 */ /* 0x000ee20000300800 */
[----:B----4-:R-:W-:-:S05]  /*21060*/  FMUL R85, R88, R85 ;  /* 0x0000005558557220 */ /* 0x010fca0000400000 */
[----:B------:R0:W-:Y:S02]  /*21070*/  STL [R1+0x3e8], R85 ;  /* 0x0003e85501007387 */ /* 0x0001e40000100800 */
[----:B0-----:R-:W-:Y:S01]  /*21080*/  MOV R85, R6 ;  /* 0x0000000600557202 */ /* 0x001fe20000000f00 */
[----:B------:R-:W-:Y:S02]  /*21090*/  FMUL R6, R88, R82 ;  /* 0x0000005258067220 */ /* 0x000fe40000400000 */
[----:B------:R-:W-:Y:S02]  /*210a0*/  IMAD.MOV.U32 R82, RZ, RZ, R93 ;  /* 0x000000ffff527224 */ /* 0x000fe400078e005d */
[----:B------:R-:W4:Y:S04]  /*210b0*/  LDL.LU R93, [R1+0x990] ;  /* 0x00099000015d7983 */ /* 0x000f280000300800 */
[----:B------:R0:W-:Y:S02]  /*210c0*/  STL [R1+0x8cc], R6 ;  /* 0x0008cc0601007387 */ /* 0x0001e40000100800 */
[----:B0-----:R-:W-:-:S02]  /*210d0*/  MOV R6, R92 ;  /* 0x0000005c00067202 */ /* 0x001fc40000000f00 */
[----:B------:R-:W3:Y:S01]  /*210e0*/  LDL.LU R92, [R1+0x98c] ;  /* 0x00098c00015c7983 */ /* 0x000ee20000300800 */
[----:B------:R-:W4:Y:S01]  /*210f0*/  MUFU.RCP R10, R10 ;  /* 0x0000000a000a7308 */ /* 0x000f220000001000 */
[----:B--2---:R-:W-:Y:S01]  /*21100*/  FMUL R81, R88, R81 ;  /* 0x0000005158517220 */ /* 0x004fe20000400000 */
[----:B------:R-:W-:Y:S02]  /*21110*/  MOV R88, R83 ;  /* 0x0000005300587202 */ /* 0x000fe40000000f00 */
[----:B------:R-:W2:Y:S04]  /*21120*/  LDL.LU R83, [R1+0x988] ;  /* 0x0009880001537983 */ /* 0x000ea80000300800 */
[----:B------:R0:W-:Y:S02]  /*21130*/  STL [R1+0x3e4], R81 ;  /* 0x0003e45101007387 */ /* 0x0001e40000100800 */
[----:B0-----:R-:W-:-:S02]  /*21140*/  IMAD.MOV.U32 R81, RZ, RZ, R84 ;  /* 0x000000ffff517224 */ /* 0x001fc400078e0054 */
[----:B------:R-:W2:Y:S01]  /*21150*/  LDL.LU R84, [R1+0x984] ;  /* 0x0009840001547983 */ /* 0x000ea20000300800 */
[----:B----4-:R-:W-:-:S05]  /*21160*/  FMUL R93, R10, R93 ;  /* 0x0000005d0a5d7220 */ /* 0x010fca0000400000 */
[----:B------:R0:W-:Y:S02]  /*21170*/  STL [R1+0x380], R93 ;  /* 0x0003805d01007387 */ /* 0x0001e40000100800 */
[----:B0-----:R-:W-:Y:S01]  /*21180*/  MOV R93, R89 ;  /* 0x00000059005d7202 */ /* 0x001fe20000000f00 */
[----:B---3--:R-:W-:Y:S01]  /*21190*/  FMUL R92, R10, R92 ;  /* 0x0000005c0a5c7220 */ /* 0x008fe20000400000 */
[----:B------:R-:W3:Y:S04]  /*211a0*/  LDL.LU R89, [R1+0x980] ;  /* 0x0009800001597983 */ /* 0x000ee80000300800 */
[----:B------:R0:W-:Y:S02]  /*211b0*/  STL [R1+0x378], R92 ;  /* 0x0003785c01007387 */ /* 0x0001e40000100800 */
[----:B0-----:R-:W-:-:S02]  /*211c0*/  MOV R92, R87 ;  /* 0x00000057005c7202 */ /* 0x001fc40000000f00 */
[----:B------:R-:W4:Y:S01]  /*211d0*/  LDL.LU R87, [R1+0x97c] ;  /* 0x00097c0001577983 */ /* 0x000f220000300800 */
[C---:B--2---:R-:W-:Y:S02]  /*211e0*/  FMUL R84, R10.reuse, R84 ;  /* 0x000000540a547220 */ /* 0x044fe40000400000 */
[----:B---3--:R-:W-:-:S05]  /*211f0*/  FMUL R89, R10, R89 ;  /* 0x000000590a597220 */ /* 0x008fca0000400000 */
[----:B------:R0:W-:Y:S02]  /*21200*/  STL [R1+0x37c], R89 ;  /* 0x00037c5901007387 */ /* 0x0001e40000100800 */
[----:B0-----:R-:W-:Y:S02]  /*21210*/  IMAD.MOV.U32 R89, RZ, RZ, R79 ;  /* 0x000000ffff597224 */ /* 0x001fe400078e004f */
[----:B----4-:R-:W-:Y:S01]  /*21220*/  FMUL R87, R10, R87 ;  /* 0x000000570a577220 */ /* 0x010fe20000400000 */
[----:B------:R-:W2:Y:S04]  /*21230*/  LDL.LU R79, [R1+0x978] ;  /* 0x00097800014f7983 */ /* 0x000ea80000300800 */
[----:B------:R0:W-:Y:S02]  /*21240*/  STL [R1+0x370], R87 ;  /* 0x0003705701007387 */ /* 0x0001e40000100800 */
[----:B0-----:R-:W-:-:S02]  /*21250*/  MOV R87, R77 ;  /* 0x0000004d00577202 */ /* 0x001fc40000000f00 */
[----:B------:R-:W3:Y:S04]  /*21260*/  LDL.LU R77, [R1+0x974] ;  /* 0x00097400014d7983 */ /* 0x000ee80000300800 */
[----:B------:R0:W-:Y:S02]  /*21270*/  STL [R1+0x374], R84 ;  /* 0x0003745401007387 */ /* 0x0001e40000100800 */
[----:B0-----:R-:W-:Y:S02]  /*21280*/  MOV R84, R78 ;  /* 0x0000004e00547202 */ /* 0x001fe40000000f00 */
[----:B------:R-:W4:Y:S01]  /*21290*/  LDL.LU R78, [R1+0x970] ;  /* 0x00097000014e7983 */ /* 0x000f220000300800 */
[----:B------:R-:W0:Y:S01]  /*212a0*/  MUFU.RCP R9, R9 ;  /* 0x0000000900097308 */ /* 0x000e220000001000 */
[----:B------:R-:W-:-:S02]  /*212b0*/  FMUL R83, R10, R83 ;  /* 0x000000530a537220 */ /* 0x000fc40000400000 */
[----:B------:R-:W-:-:S03]  /*212c0*/  FMUL R80, R10, R80 ;  /* 0x000000500a507220 */ /* 0x000fc60000400000 */
[----:B------:R1:W-:Y:S04]  /*212d0*/  STL [R1+0x368], R83 ;  /* 0x0003685301007387 */ /* 0x0003e80000100800 */
[----:B------:R0:W-:Y:S01]  /*212e0*/  STL [R1+0x36c], R80 ;  /* 0x00036c5001007387 */ /* 0x0001e20000100800 */
[----:B------:R-:W2:Y:S01]  /*212f0*/  MUFU.RCP R8, R8 ;  /* 0x0000000800087308 */ /* 0x000ea20000001000 */
[----:B-1----:R-:W-:Y:S01]  /*21300*/  IMAD.MOV.U32 R83, RZ, RZ, R85 ;  /* 0x000000ffff537224 */ /* 0x002fe200078e0055 */
[----:B------:R-:W-:Y:S01]  /*21310*/  MOV R85, R125 ;  /* 0x0000007d00557202 */ /* 0x000fe20000000f00 */
[----:B0-----:R-:W-:Y:S01]  /*21320*/  IMAD.MOV.U32 R80, RZ, RZ, R84 ;  /* 0x000000ffff507224 */ /* 0x001fe200078e0054 */
[----:B------:R-:W-:Y:S02]  /*21330*/  MOV R84, R81 ;  /* 0x0000005100547202 */ /* 0x000fe40000000f00 */
[----:B------:R-:W-:Y:S01]  /*21340*/  MOV R81, R124 ;  /* 0x0000007c00517202 */ /* 0x000fe20000000f00 */
[----:B------:R-:W-:-:S02]  /*21350*/  FMUL R124, R9, R70 ;  /* 0x00000046097c7220 */ /* 0x000fc40000400000 */
[----:B------:R-:W-:Y:S01]  /*21360*/  FMUL R125, R9, R66 ;  /* 0x00000042097d7220 */ /* 0x000fe20000400000 */
[----:B------:R-:W0:Y:S08]  /*21370*/  MUFU.RCP R5, R5 ;  /* 0x0000000500057308 */ /* 0x000e300000001000 */
[----:B------:R-:W1:Y:S08]  /*21380*/  MUFU.RCP R3, R3 ;  /* 0x0000000300037308 */ /* 0x000e700000001000 */
[----:B------:R-:W0:Y:S08]  /*21390*/  MUFU.RCP R100, R100 ;  /* 0x0000006400647308 */ /* 0x000e300000001000 */
[----:B------:R-:W0:Y:S08]  /*213a0*/  MUFU.RCP R101, R101 ;  /* 0x0000006500657308 */ /* 0x000e300000001000 */
[----:B------:R-:W0:Y:S08]  /*213b0*/  MUFU.RCP R102, R102 ;  /* 0x0000006600667308 */ /* 0x000e300000001000 */
[----:B------:R-:W0:Y:S01]  /*213c0*/  MUFU.RCP R103, R103 ;  /* 0x0000006700677308 */ /* 0x000e220000001000 */
[----:B--2---:R-:W-:-:S05]  /*213d0*/  FMUL R10, R10, R79 ;  /* 0x0000004f0a0a7220 */ /* 0x004fca0000400000 */
[----:B------:R2:W-:Y:S01]  /*213e0*/  STL [R1+0x364], R10 ;  /* 0x0003640a01007387 */ /* 0x0005e20000100800 */
[----:B------:R-:W-:Y:S02]  /*213f0*/  MOV R79, R89 ;  /* 0x00000059004f7202 */ /* 0x000fe40000000f00 */
[----:B------:R-:W-:Y:S02]  /*21400*/  MOV R89, R7 ;  /* 0x0000000700597202 */ /* 0x000fe40000000f00 */
[----:B--2---:R-:W-:Y:S01]  /*21410*/  MOV R10, R87 ;  /* 0x00000057000a7202 */ /* 0x004fe20000000f00 */
[----:B------:R-:W-:Y:S02]  /*21420*/  IMAD.MOV.U32 R87, RZ, RZ, R6 ;  /* 0x000000ffff577224 */ /* 0x000fe400078e0006 */
[C---:B------:R-:W-:Y:S02]  /*21430*/  FMUL R7, R9.reuse, R74 ;  /* 0x0000004a09077220 */ /* 0x040fe40000400000 */
[----:B----4-:R-:W-:-:S05]  /*21440*/  FMUL R6, R9, R78 ;  /* 0x0000004e09067220 */ /* 0x010fca0000400000 */
[----:B------:R3:W-:Y:S04]  /*21450*/  STL [R1+0x8d0], R6 ;  /* 0x0008d00601007387 */ /* 0x0007e80000100800 */
[----:B------:R-:W-:Y:S01]  /*21460*/  STL [R1+0x8d4], R7 ;  /* 0x0008d40701007387 */ /* 0x000fe20000100800 */
[----:B---3--:R-:W-:-:S05]  /*21470*/  FMUL R6, R9, R77 ;  /* 0x0000004d09067220 */ /* 0x008fca0000400000 */
[----:B------:R2:W-:Y:S02]  /*21480*/  STL [R1+0x3d8], R6 ;  /* 0x0003d80601007387 */ /* 0x0005e40000100800 */
[----:B--2---:R-:W-:-:S05]  /*21490*/  FMUL R6, R9, R73 ;  /* 0x0000004909067220 */ /* 0x004fca0000400000 */
[----:B------:R2:W-:Y:S04]  /*214a0*/  STL [R1+0x3d0], R6 ;  /* 0x0003d00601007387 */ /* 0x0005e80000100800 */
[----:B------:R-:W-:Y:S01]  /*214b0*/  STL [R1+0x8d8], R124 ;  /* 0x0008d87c01007387 */ /* 0x000fe20000100800 */
[----:B--2---:R-:W-:-:S03]  /*214c0*/  FMUL R6, R9, R69 ;  /* 0x0000004509067220 */ /* 0x004fc60000400000 */
[----:B------:R-:W-:Y:S04]  /*214d0*/  STL [R1+0x8dc], R125 ;  /* 0x0008dc7d01007387 */ /* 0x000fe80000100800 */
[----:B------:R2:W-:Y:S01]  /*214e0*/  STL [R1+0x3c8], R6 ;  /* 0x0003c80601007387 */ /* 0x0005e20000100800 */
[----:B------:R-:W-:Y:S02]  /*214f0*/  FMUL R7, R8, R76 ;  /* 0x0000004c08077220 */ /* 0x000fe40000400000 */
[----:B--2---:R-:W-:-:S05]  /*21500*/  FMUL R6, R9, R65 ;  /* 0x0000004109067220 */ /* 0x004fca0000400000 */
[----:B------:R2:W-:Y:S01]  /*21510*/  STL [R1+0x3c4], R6 ;  /* 0x0003c40601007387 */ /* 0x0005e20000100800 */
[----:B------:R-:W-:-:S03]  /*21520*/  FMUL R9, R8, R72 ;  /* 0x0000004808097220 */ /* 0x000fc60000400000 */
[----:B------:R3:W-:Y:S01]  /*21530*/  STL [R1+0x344], R7 ;  /* 0x0003440701007387 */ /* 0x0007e20000100800 */
[C---:B--2---:R-:W-:Y:S02]  /*21540*/  FMUL R6, R8.reuse, R75 ;  /* 0x0000004b08067220 */ /* 0x044fe40000400000 */
[----:B---3--:R-:W-:-:S03]  /*21550*/  FMUL R7, R8, R71 ;  /* 0x0000004708077220 */ /* 0x008fc60000400000 */
[----:B------:R2:W-:Y:S04]  /*21560*/  STL [R1+0x33c], R6 ;  /* 0x00033c0601007387 */ /* 0x0005e80000100800 */
[----:B------:R3:W-:Y:S01]  /*21570*/  STL [R1+0x340], R9 ;  /* 0x0003400901007387 */ /* 0x0007e20000100800 */
[----:B--2---:R-:W-:-:S03]  /*21580*/  FMUL R6, R8, R68 ;  /* 0x0000004408067220 */ /* 0x004fc60000400000 */
[----:B------:R2:W-:Y:S01]  /*21590*/  STL [R1+0x330], R7 ;  /* 0x0003300701007387 */ /* 0x0005e20000100800 */
[----:B---3--:R-:W-:-:S03]  /*215a0*/  FMUL R9, R8, R67 ;  /* 0x0000004308097220 */ /* 0x008fc60000400000 */
[----:B------:R3:W-:Y:S01]  /*215b0*/  STL [R1+0x338], R6 ;  /* 0x0003380601007387 */ /* 0x0007e20000100800 */
[----:B--2---:R-:W-:-:S03]  /*215c0*/  FMUL R7, R8, R64 ;  /* 0x0000004008077220 */ /* 0x004fc60000400000 */
[----:B------:R-:W-:Y:S01]  /*215d0*/  STL [R1+0x328], R9 ;  /* 0x0003280901007387 */ /* 0x000fe20000100800 */
[----:B---3--:R-:W-:-:S03]  /*215e0*/  FMUL R6, R8, R63 ;  /* 0x0000003f08067220 */ /* 0x008fc60000400000 */
[----:B------:R-:W-:Y:S01]  /*215f0*/  STL [R1+0x32c], R7 ;  /* 0x00032c0701007387 */ /* 0x000fe20000100800 */
[----:B0-----:R-:W-:-:S03]  /*21600*/  FMUL R125, R5, R62 ;  /* 0x0000003e057d7220 */ /* 0x001fc60000400000 */
[----:B------:R0:W-:Y:S01]  /*21610*/  STL [R1+0x324], R6 ;  /* 0x0003240601007387 */ /* 0x0001e20000100800 */
[----:B------:R-:W-:-:S03]  /*21620*/  FMUL R124, R5, R58 ;  /* 0x0000003a057c7220 */ /* 0x000fc60000400000 */
[----:B------:R-:W-:Y:S01]  /*21630*/  STL [R1+0x8e0], R125 ;  /* 0x0008e07d01007387 */ /* 0x000fe20000100800 */
[C---:B0-----:R-:W-:Y:S02]  /*21640*/  FMUL R6, R5.reuse, R61 ;  /* 0x0000003d05067220 */ /* 0x041fe40000400000 */
[----:B------:R-:W-:-:S03]  /*21650*/  FMUL R7, R5, R54 ;  /* 0x0000003605077220 */ /* 0x000fc60000400000 */
[----:B------:R0:W-:Y:S04]  /*21660*/  STL [R1+0x3b8], R6 ;  /* 0x0003b80601007387 */ /* 0x0001e80000100800 */
[----:B------:R-:W-:Y:S01]  /*21670*/  STL [R1+0x8e4], R124 ;  /* 0x0008e47c01007387 */ /* 0x000fe20000100800 */
[----:B0-----:R-:W-:-:S03]  /*21680*/  FMUL R6, R5, R57 ;  /* 0x0000003905067220 */ /* 0x001fc60000400000 */
[----:B------:R0:W-:Y:S04]  /*21690*/  STL [R1+0x8e8], R7 ;  /* 0x0008e80701007387 */ /* 0x0001e80000100800 */
[----:B------:R2:W-:Y:S01]  /*216a0*/  STL [R1+0x3b0], R6 ;  /* 0x0003b00601007387 */ /* 0x0005e20000100800 */
[C---:B0-----:R-:W-:Y:S02]  /*216b0*/  FMUL R7, R5.reuse, R53 ;  /* 0x0000003505077220 */ /* 0x041fe40000400000 */
[C---:B--2---:R-:W-:Y:S02]  /*216c0*/  FMUL R6, R5.reuse, R50 ;  /* 0x0000003205067220 */ /* 0x044fe40000400000 */
[----:B------:R-:W-:-:S03]  /*216d0*/  FMUL R5, R5, R49 ;  /* 0x0000003105057220 */ /* 0x000fc60000400000 */
[----:B------:R1:W-:Y:S04]  /*216e0*/  STL [R1+0x8ec], R6 ;  /* 0x0008ec0601007387 */ /* 0x0003e80000100800 */
[----:B------:R0:W-:Y:S04]  /*216f0*/  STL [R1+0x3a8], R7 ;  /* 0x0003a80701007387 */ /* 0x0001e80000100800 */
[----:B------:R2:W-:Y:S01]  /*21700*/  STL [R1+0x3a4], R5 ;  /* 0x0003a40501007387 */ /* 0x0005e20000100800 */
[C---:B-1----:R-:W-:Y:S02]  /*21710*/  FMUL R6, R3.reuse, R60 ;  /* 0x0000003c03067220 */ /* 0x042fe40000400000 */
[----:B0-----:R-:W-:-:S02]  /*21720*/  FMUL R7, R3, R56 ;  /* 0x0000003803077220 */ /* 0x001fc40000400000 */
[C---:B--2---:R-:W-:Y:S01]  /*21730*/  FMUL R5, R3.reuse, R59 ;  /* 0x0000003b03057220 */ /* 0x044fe20000400000 */
[----:B------:R0:W-:Y:S04]  /*21740*/  STL [R1+0x318], R6 ;  /* 0x0003180601007387 */ /* 0x0001e80000100800 */
[----:B------:R1:W-:Y:S01]  /*21750*/  STL [R1+0x308], R5 ;  /* 0x0003080501007387 */ /* 0x0003e20000100800 */
[----:B0-----:R-:W-:-:S03]  /*21760*/  FMUL R6, R3, R55 ;  /* 0x0000003703067220 */ /* 0x001fc60000400000 */
[----:B------:R-:W-:Y:S01]  /*21770*/  STL [R1+0x30c], R7 ;  /* 0x00030c0701007387 */ /* 0x000fe20000100800 */
[----:B-1----:R-:W-:-:S03]  /*21780*/  FMUL R5, R3, R52 ;  /* 0x0000003403057220 */ /* 0x002fc60000400000 */
[----:B------:R0:W-:Y:S04]  /*21790*/  STL [R1+0x2fc], R6 ;  /* 0x0002fc0601007387 */ /* 0x0001e80000100800 */
[----:B------:R1:W-:Y:S01]  /*217a0*/  STL [R1+0x304], R5 ;  /* 0x0003040501007387 */ /* 0x0003e20000100800 */
[C---:B0-----:R-:W-:Y:S02]  /*217b0*/  FMUL R6, R3.reuse, R51 ;  /* 0x0000003303067220 */ /* 0x041fe40000400000 */
[C---:B-1----:R-:W-:Y:S02]  /*217c0*/  FMUL R5, R3.reuse, R48 ;  /* 0x0000003003057220 */ /* 0x042fe40000400000 */
[----:B------:R-:W-:Y:S01]  /*217d0*/  FMUL R3, R3, R47 ;  /* 0x0000002f03037220 */ /* 0x000fe20000400000 */
[----:B------:R0:W-:Y:S04]  /*217e0*/  STL [R1+0x2f0], R6 ;  /* 0x0002f00601007387 */ /* 0x0001e80000100800 */
[----:B------:R-:W-:Y:S04]  /*217f0*/  STL [R1+0x2f8], R5 ;  /* 0x0002f80501007387 */ /* 0x000fe80000100800 */
[----:B------:R1:W-:Y:S01]  /*21800*/  STL [R1+0x2e8], R3 ;  /* 0x0002e80301007387 */ /* 0x0003e20000100800 */
[----:B0-----:R-:W-:-:S02]  /*21810*/  FMUL R6, R100, R46 ;  /* 0x0000002e64067220 */ /* 0x001fc40000400000 */
[C---:B------:R-:W-:Y:S02]  /*21820*/  FMUL R7, R100.reuse, R42 ;  /* 0x0000002a64077220 */ /* 0x040fe40000400000 */
[C---:B-1----:R-:W-:Y:S01]  /*21830*/  FMUL R3, R100.reuse, R45 ;  /* 0x0000002d64037220 */ /* 0x042fe20000400000 */
[----:B------:R-:W-:Y:S04]  /*21840*/  STL [R1+0x8f4], R6 ;  /* 0x0008f40601007387 */ /* 0x000fe80000100800 */
[----:B------:R0:W-:Y:S01]  /*21850*/  STL [R1+0x398], R3 ;  /* 0x0003980301007387 */ /* 0x0001e20000100800 */
[----:B------:R-:W-:-:S03]  /*21860*/  FMUL R124, R100, R38 ;  /* 0x00000026647c7220 */ /* 0x000fc60000400000 */
[----:B------:R-:W-:Y:S01]  /*21870*/  STL [R1+0x8f8], R7 ;  /* 0x0008f80701007387 */ /* 0x000fe20000100800 */
[----:B0-----:R-:W-:-:S05]  /*21880*/  FMUL R3, R100, R41 ;  /* 0x0000002964037220 */ /* 0x001fca0000400000 */
[----:B------:R0:W-:Y:S01]  /*21890*/  STL [R1+0x390], R3 ;  /* 0x0003900301007387 */ /* 0x0001e20000100800 */
[----:B------:R-:W-:-:S03]  /*218a0*/  FMUL R125, R100, R34 ;  /* 0x00000022647d7220 */ /* 0x000fc60000400000 */
[----:B------:R1:W-:Y:S01]  /*218b0*/  STL [R1+0x8f0], R124 ;  /* 0x0008f07c01007387 */ /* 0x0003e20000100800 */
[----:B------:R-:W-:Y:S02]  /*218c0*/  FMUL R5, R101, R44 ;  /* 0x0000002c65057220 */ /* 0x000fe40000400000 */
[C---:B0-----:R-:W-:Y:S02]  /*218d0*/  FMUL R3, R100.reuse, R37 ;  /* 0x0000002564037220 */ /* 0x041fe40000400000 */
[----:B-1----:R-:W-:-:S03]  /*218e0*/  FMUL R124, R100, R33 ;  /* 0x00000021647c7220 */ /* 0x002fc60000400000 */
[----:B------:R0:W-:Y:S01]  /*218f0*/  STL [R1+0x388], R3 ;  /* 0x0003880301007387 */ /* 0x0001e20000100800 */
[----:B------:R-:W-:-:S03]  /*21900*/  FMUL R6, R101, R40 ;  /* 0x0000002865067220 */ /* 0x000fc60000400000 */
[----:B------:R-:W-:Y:S01]  /*21910*/  STL [R1+0x8fc], R125 ;  /* 0x0008fc7d01007387 */ /* 0x000fe20000100800 */
[----:B0-----:R-:W-:-:S03]  /*21920*/  FMUL R3, R101, R43 ;  /* 0x0000002b65037220 */ /* 0x001fc60000400000 */
[----:B------:R-:W-:Y:S04]  /*21930*/  STL [R1+0x900], R124 ;  /* 0x0009007c01007387 */ /* 0x000fe80000100800 */
[----:B------:R0:W-:Y:S04]  /*21940*/  STL [R1+0x2e0], R5 ;  /* 0x0002e00501007387 */ /* 0x0001e80000100800 */
[----:B------:R1:W-:Y:S01]  /*21950*/  STL [R1+0x2d4], R3 ;  /* 0x0002d40301007387 */ /* 0x0003e20000100800 */
[----:B0-----:R-:W-:-:S03]  /*21960*/  FMUL R5, R101, R39 ;  /* 0x0000002765057220 */ /* 0x001fc60000400000 */
[----:B------:R0:W-:Y:S01]  /*21970*/  STL [R1+0x2d8], R6 ;  /* 0x0002d80601007387 */ /* 0x0001e20000100800 */
[----:B-1----:R-:W-:-:S03]  /*21980*/  FMUL R3, R101, R36 ;  /* 0x0000002465037220 */ /* 0x002fc60000400000 */
[----:B------:R1:W-:Y:S04]  /*21990*/  STL [R1+0x2c4], R5 ;  /* 0x0002c40501007387 */ /* 0x0003e80000100800 */
[----:B------:R2:W-:Y:S01]  /*219a0*/  STL [R1+0x2d0], R3 ;  /* 0x0002d00301007387 */ /* 0x0005e20000100800 */
[C---:B0-----:R-:W-:Y:S02]  /*219b0*/  FMUL R6, R101.reuse, R35 ;  /* 0x0000002365067220 */ /* 0x041fe40000400000 */
[----:B-1----:R-:W-:-:S03]  /*219c0*/  FMUL R5, R101, R32 ;  /* 0x0000002065057220 */ /* 0x002fc60000400000 */
[----:B------:R-:W-:Y:S01]  /*219d0*/  STL [R1+0x2bc], R6 ;  /* 0x0002bc0601007387 */ /* 0x000fe20000100800 */
[----:B--2---:R-:W-:-:S03]  /*219e0*/  FMUL R3, R101, R31 ;  /* 0x0000001f65037220 */ /* 0x004fc60000400000 */
[----:B------:R-:W-:Y:S01]  /*219f0*/  STL [R1+0x2c0], R5 ;  /* 0x0002c00501007387 */ /* 0x000fe20000100800 */
[----:B------:R-:W-:-:S03]  /*21a00*/  FMUL R124, R102, R30 ;  /* 0x0000001e667c7220 */ /* 0x000fc60000400000 */
[----:B------:R0:W-:Y:S01]  /*21a10*/  STL [R1+0x2b4], R3 ;  /* 0x0002b40301007387 */ /* 0x0001e20000100800 */
[----:B------:R-:W-:-:S03]  /*21a20*/  FMUL R125, R102, R26 ;  /* 0x0000001a667d7220 */ /* 0x000fc60000400000 */
[----:B------:R-:W-:Y:S01]  /*21a30*/  STL [R1+0x904], R124 ;  /* 0x0009047c01007387 */ /* 0x000fe20000100800 */
[----:B0-----:R-:W-:-:S05]  /*21a40*/  FMUL R3, R102, R29 ;  /* 0x0000001d66037220 */ /* 0x001fca0000400000 */
[----:B------:R0:W-:Y:S01]  /*21a50*/  STL [R1+0x358], R3 ;  /* 0x0003580301007387 */ /* 0x0001e20000100800 */
[----:B------:R-:W-:-:S03]  /*21a60*/  FMUL R7, R102, R22 ;  /* 0x0000001666077220 */ /* 0x000fc60000400000 */
[----:B------:R-:W-:Y:S01]  /*21a70*/  STL [R1+0x908], R125 ;  /* 0x0009087d01007387 */ /* 0x000fe20000100800 */
[----:B0-----:R-:W-:-:S05]  /*21a80*/  FMUL R3, R102, R25 ;  /* 0x0000001966037220 */ /* 0x001fca0000400000 */
[----:B------:R0:W-:Y:S01]  /*21a90*/  STL [R1+0x350], R3 ;  /* 0x0003500301007387 */ /* 0x0001e20000100800 */
[C---:B------:R-:W-:Y:S02]  /*21aa0*/  FMUL R6, R102.reuse, R18 ;  /* 0x0000001266067220 */ /* 0x040fe40000400000 */
[C---:B------:R-:W-:Y:S01]  /*21ab0*/  FMUL R5, R102.reuse, R17 ;  /* 0x0000001166057220 */ /* 0x040fe20000400000 */
[----:B------:R-:W-:Y:S01]  /*21ac0*/  STL [R1+0x90c], R7 ;  /* 0x00090c0701007387 */ /* 0x000fe20000100800 */
[----:B0-----:R-:W-:-:S05]  /*21ad0*/  FMUL R3, R102, R21 ;  /* 0x0000001566037220 */ /* 0x001fca0000400000 */
[----:B------:R0:W-:Y:S04]  /*21ae0*/  STL [R1+0x348], R3 ;  /* 0x0003480301007387 */ /* 0x0001e80000100800 */
[----:B------:R1:W-:Y:S01]  /*21af0*/  STL [R1+0x910], R6 ;  /* 0x0009100601007387 */ /* 0x0003e20000100800 */
[----:B0-----:R-:W-:-:S03]  /*21b00*/  FMUL R3, R103, R28 ;  /* 0x0000001c67037220 */ /* 0x001fc60000400000 */
[----:B------:R0:W-:Y:S01]  /*21b10*/  STL [R1+0x334], R5 ;  /* 0x0003340501007387 */ /* 0x0001e20000100800 */
[----:B-1----:R-:W-:-:S03]  /*21b20*/  FMUL R6, R103, R27 ;  /* 0x0000001b67067220 */ /* 0x002fc60000400000 */
[----:B------:R1:W-:Y:S01]  /*21b30*/  STL [R1+0x2a0], R3 ;  /* 0x0002a00301007387 */ /* 0x0003e20000100800 */
[----:B------:R-:W-:Y:S01]  /*21b40*/  MOV R78, R79 ;  /* 0x0000004f004e7202 */ /* 0x000fe20000000f00 */
[C---:B0-----:R-:W-:Y:S02]  /*21b50*/  FMUL R5, R103.reuse, R24 ;  /* 0x0000001867057220 */ /* 0x041fe40000400000 */
[----:B------:R-:W-:Y:S01]  /*21b60*/  STL [R1+0x298], R6 ;  /* 0x0002980601007387 */ /* 0x000fe20000100800 */
[----:B-1----:R-:W-:-:S03]  /*21b70*/  FMUL R3, R103, R23 ;  /* 0x0000001767037220 */ /* 0x002fc60000400000 */
[----:B------:R0:W-:Y:S01]  /*21b80*/  STL [R1+0x29c], R5 ;  /* 0x00029c0501007387 */ /* 0x0001e20000100800 */
[----:B------:R-:W-:-:S03]  /*21b90*/  IMAD.MOV.U32 R79, RZ, RZ, R91 ;  /* 0x000000ffff4f7224 */ /* 0x000fc600078e005b */
[----:B------:R1:W-:Y:S04]  /*21ba0*/  STL [R1+0x290], R3 ;  /* 0x0002900301007387 */ /* 0x0003e80000100800 */
[----:B------:R-:W2:Y:S01]  /*21bb0*/  LDL.LU R91, [R1] ;  /* 0x00000000015b7983 */ /* 0x000ea20000300800 */
[C---:B0-----:R-:W-:Y:S02]  /*21bc0*/  FMUL R5, R103.reuse, R20 ;  /* 0x0000001467057220 */ /* 0x041fe40000400000 */
[----:B------:R-:W-:Y:S02]  /*21bd0*/  IMAD.MOV.U32 R77, RZ, RZ, R10 ;  /* 0x000000ffff4d7224 */ /* 0x000fe400078e000a */
[----:B-1----:R-:W-:Y:S01]  /*21be0*/  FMUL R3, R103, R19 ;  /* 0x0000001367037220 */ /* 0x002fe20000400000 */
[----:B------:R-:W-:Y:S01]  /*21bf0*/  MOV R10, R80 ;  /* 0x00000050000a7202 */ /* 0x000fe20000000f00 */
[----:B------:R-:W-:Y:S01]  /*21c00*/  STL [R1+0x294], R5 ;  /* 0x0002940501007387 */ /* 0x000fe20000100800 */
[----:B------:R-:W-:-:S02]  /*21c10*/  MOV R80, R83 ;  /* 0x0000005300507202 */ /* 0x000fc40000000f00 */
[----:B------:R-:W-:Y:S01]  /*21c20*/  MOV R83, R84 ;  /* 0x0000005400537202 */ /* 0x000fe20000000f00 */
[----:B------:R0:W-:Y:S04]  /*21c30*/  STL [R1+0x288], R3 ;  /* 0x0002880301007387 */ /* 0x0001e80000100800 */
[----:B------:R-:W3:Y:S01]  /*21c40*/  LDL.LU R84, [R1+0x10] ;  /* 0x0000100001547983 */ /* 0x000ee20000300800 */
[----:B------:R-:W1:Y:S01]  /*21c50*/  MUFU.RCP R104, R104 ;  /* 0x0000006800687308 */ /* 0x000e620000001000 */
[----:B0-----:R-:W-:-:S05]  /*21c60*/  FMUL R3, R103, R16 ;  /* 0x0000001067037220 */ /* 0x001fca0000400000 */
[----:B------:R0:W-:Y:S01]  /*21c70*/  STL [R1+0x28c], R3 ;  /* 0x00028c0301007387 */ /* 0x0001e20000100800 */
[C---:B-1----:R-:W-:Y:S02]  /*21c80*/  FMUL R6, R104.reuse, R14 ;  /* 0x0000000e68067220 */ /* 0x042fe40000400000 */
[----:B0-----:R-:W-:Y:S02]  /*21c90*/  FMUL R3, R103, R15 ;  /* 0x0000000f67037220 */ /* 0x001fe40000400000 */
[----:B------:R-:W-:-:S03]  /*21ca0*/  FMUL R7, R104, R96 ;  /* 0x0000006068077220 */ /* 0x000fc60000400000 */
[----:B------:R0:W-:Y:S04]  /*21cb0*/  STL [R1+0x27c], R3 ;  /* 0x00027c0301007387 */ /* 0x0001e80000100800 */
[----:B------:R-:W-:Y:S01]  /*21cc0*/  STL [R1+0x914], R6 ;  /* 0x0009140601007387 */ /* 0x000fe20000100800 */
[----:B0-----:R-:W-:-:S03]  /*21cd0*/  FMUL R3, R104, R13 ;  /* 0x0000000d68037220 */ /* 0x001fc60000400000 */
[----:B------:R-:W-:Y:S04]  /*21ce0*/  STL [R1+0x918], R7 ;  /* 0x0009180701007387 */ /* 0x000fe80000100800 */
[----:B------:R0:W-:Y:S02]  /*21cf0*/  STL [R1+0x314], R3 ;  /* 0x0003140301007387 */ /* 0x0001e40000100800 */
[----:B0-----:R-:W-:-:S05]  /*21d00*/  FMUL R3, R104, R97 ;  /* 0x0000006168037220 */ /* 0x001fca0000400000 */
[----:B------:R0:W-:Y:S01]  /*21d10*/  STL [R1+0x300], R3 ;  /* 0x0003000301007387 */ /* 0x0001e20000100800 */
[----:B--2---:R-:W-:-:S03]  /*21d20*/  FMUL R125, R104, R91 ;  /* 0x0000005b687d7220 */ /* 0x004fc60000400000 */
[----:B------:R-:W2:Y:S01]  /*21d30*/  LDL.LU R91, [R1+0x20] ;  /* 0x00002000015b7983 */ /* 0x000ea20000300800 */
[C---:B0-----:R-:W-:Y:S02]  /*21d40*/  FMUL R3, R104.reuse, R80 ;  /* 0x0000005068037220 */ /* 0x041fe40000400000 */
[----:B------:R-:W-:Y:S01]  /*21d50*/  IMAD.MOV.U32 R80, RZ, RZ, R83 ;  /* 0x000000ffff507224 */ /* 0x000fe200078e0053 */
[----:B------:R-:W-:Y:S01]  /*21d60*/  STL [R1+0x91c], R125 ;  /* 0x00091c7d01007387 */ /* 0x000fe20000100800 */
[----:B------:R-:W0:Y:S03]  /*21d70*/  MUFU.RCP R105, R105 ;  /* 0x0000006900697308 */ /* 0x000e260000001000 */
[----:B------:R-:W4:Y:S04]  /*21d80*/  LDL.LU R83, [R1+0x30] ;  /* 0x0000300001537983 */ /* 0x000f280000300800 */
[----:B------:R1:W-:Y:S01]  /*21d90*/  STL [R1+0x2ec], R3 ;  /* 0x0002ec0301007387 */ /* 0x0003e20000100800 */
[----:B---3--:R-:W-:Y:S01]  /*21da0*/  FMUL R124, R104, R84 ;  /* 0x00000054687c7220 */ /* 0x008fe20000400000 */
[----:B------:R-:W-:-:S02]  /*21db0*/  MOV R84, R88 ;  /* 0x0000005800547202 */ /* 0x000fc40000000f00 */
[----:B------:R-:W3:Y:S04]  /*21dc0*/  LDL.LU R88, [R1+0x40] ;  /* 0x0000400001587983 */ /* 0x000ee80000300800 */
[----:B------:R-:W-:Y:S01]  /*21dd0*/  STL [R1+0x920], R124 ;  /* 0x0009207c01007387 */ /* 0x000fe20000100800 */
[----:B-1----:R-:W-:-:S03]  /*21de0*/  FMUL R3, R104, R82 ;  /* 0x0000005268037220 */ /* 0x002fc60000400000 */
[----:B------:R-:W3:Y:S04]  /*21df0*/  LDL.LU R82, [R1+0x50] ;  /* 0x0000500001527983 */ /* 0x000ee80000300800 */
[----:B------:R1:W-:Y:S01]  /*21e00*/  STL [R1+0x2e4], R3 ;  /* 0x0002e40301007387 */ /* 0x0003e20000100800 */
[C---:B0-----:R-:W-:Y:S02]  /*21e10*/  FMUL R5, R105.reuse, R11 ;  /* 0x0000000b69057220 */ /* 0x041fe40000400000 */
[C---:B------:R-:W-:Y:S02]  /*21e20*/  FMUL R6, R105.reuse, R98 ;  /* 0x0000006269067220 */ /* 0x040fe40000400000 */
[----:B-1----:R-:W-:-:S05]  /*21e30*/  FMUL R3, R105, R12 ;  /* 0x0000000c69037220 */ /* 0x002fca0000400000 */
[----:B------:R0:W-:Y:S04]  /*21e40*/  STL [R1+0x26c], R3 ;  /* 0x00026c0301007387 */ /* 0x0001e80000100800 */
[----:B------:R1:W-:Y:S01]  /*21e50*/  STL [R1+0x264], R5 ;  /* 0x0002640501007387 */ /* 0x0003e20000100800 */
[----:B0-----:R-:W-:-:S03]  /*21e60*/  FMUL R3, R105, R99 ;  /* 0x0000006369037220 */ /* 0x001fc60000400000 */
[----:B------:R-:W-:Y:S01]  /*21e70*/  STL [R1+0x268], R6 ;  /* 0x0002680601007387 */ /* 0x000fe20000100800 */
[----:B------:R-:W2:Y:S01]  /*21e80*/  MUFU.RCP R106, R106 ;  /* 0x0000006a006a7308 */ /* 0x000ea20000001000 */
[C---:B-1----:R-:W-:Y:S02]  /*21e90*/  FMUL R5, R105.reuse, R77 ;  /* 0x0000004d69057220 */ /* 0x042fe40000400000 */
[----:B------:R0:W-:Y:S04]  /*21ea0*/  STL [R1+0x258], R3 ;  /* 0x0002580301007387 */ /* 0x0001e80000100800 */
[----:B------:R-:W-:Y:S01]  /*21eb0*/  STL [R1+0x260], R5 ;  /* 0x0002600501007387 */ /* 0x000fe20000100800 */
[----:B0-----:R-:W-:-:S05]  /*21ec0*/  FMUL R3, R105, R78 ;  /* 0x0000004e69037220 */ /* 0x001fca0000400000 */
[----:B------:R0:W-:Y:S02]  /*21ed0*/  STL [R1+0x250], R3 ;  /* 0x0002500301007387 */ /* 0x0001e40000100800 */
[----:B0-----:R-:W-:-:S05]  /*21ee0*/  FMUL R3, R105, R10 ;  /* 0x0000000a69037220 */ /* 0x001fca0000400000 */
[----:B------:R0:W-:Y:S02]  /*21ef0*/  STL [R1+0x254], R3 ;  /* 0x0002540301007387 */ /* 0x0001e40000100800 */
[----:B0-----:R-:W-:-:S05]  /*21f00*/  FMUL R3, R105, R79 ;  /* 0x0000004f69037220 */ /* 0x001fca0000400000 */
[----:B------:R0:W-:Y:S01]  /*21f10*/  STL [R1+0x24c], R3 ;  /* 0x00024c0301007387 */ /* 0x0001e20000100800 */
[----:B--2---:R-:W-:-:S03]  /*21f20*/  FMUL R124, R106, R91 ;  /* 0x0000005b6a7c7220 */ /* 0x004fc60000400000 */
[----:B------:R-:W2:Y:S01]  /*21f30*/  LDL.LU R91, [R1+0x60] ;  /* 0x00006000015b7983 */ /* 0x000ea20000300800 */
[C---:B0-----:R-:W-:Y:S02]  /*21f40*/  FMUL R3, R106.reuse, R80 ;  /* 0x000000506a037220 */ /* 0x041fe40000400000 */
[C---:B----4-:R-:W-:Y:S01]  /*21f50*/  FMUL R125, R106.reuse, R83 ;  /* 0x000000536a7d7220 */ /* 0x050fe20000400000 */
[----:B------:R-:W-:Y:S01]  /*21f60*/  STL [R1+0x928], R124 ;  /* 0x0009287c01007387 */ /* 0x000fe20000100800 */
[----:B------:R-:W0:Y:S03]  /*21f70*/  MUFU.RCP R107, R107 ;  /* 0x0000006b006b7308 */ /* 0x000e260000001000 */
[----:B------:R-:W-:Y:S04]  /*21f80*/  STL [R1+0x930], R125 ;  /* 0x0009307d01007387 */ /* 0x000fe80000100800 */
[----:B------:R1:W-:Y:S01]  /*21f90*/  STL [R1+0x2c8], R3 ;  /* 0x0002c80301007387 */ /* 0x0003e20000100800 */
[----:B---3--:R-:W-:-:S02]  /*21fa0*/  FMUL R7, R106, R88 ;  /* 0x000000586a077220 */ /* 0x008fc40000400000 */
[C---:B-1----:R-:W-:Y:S02]  /*21fb0*/  FMUL R3, R106.reuse, R84 ;  /* 0x000000546a037220 */ /* 0x042fe40000400000 */
[----:B------:R-:W-:-:S03]  /*21fc0*/  FMUL R6, R106, R82 ;  /* 0x000000526a067220 */ /* 0x000fc60000400000 */
[----:B------:R1:W-:Y:S01]  /*21fd0*/  STL [R1+0x2b0], R3 ;  /* 0x0002b00301007387 */ /* 0x0003e20000100800 */
[----:B------:R-:W-:-:S03]  /*21fe0*/  FMUL R2, R106, R2 ;  /* 0x000000026a027220 */ /* 0x000fc60000400000 */
[----:B------:R-:W-:Y:S04]  /*21ff0*/  STL [R1+0x934], R7 ;  /* 0x0009340701007387 */ /* 0x000fe80000100800 */
[----:B------:R-:W3:Y:S01]  /*22000*/  LDL.LU R88, [R1+0x70] ;  /* 0x0000700001587983 */ /* 0x000ee20000300800 */
[----:B-1----:R-:W-:-:S05]  /*22010*/  FMUL R3, R106, R81 ;  /* 0x000000516a037220 */ /* 0x002fca0000400000 */
[----:B------:R0:W-:Y:S04]  /*22020*/  STL [R1+0x2a8], R3 ;  /* 0x0002a80301007387 */ /* 0x0001e80000100800 */
[----:B------:R-:W-:Y:S04]  /*22030*/  STL [R1+0x938], R6 ;  /* 0x0009380601007387 */ /* 0x000fe80000100800 */
[----:B------:R-:W4:Y:S01]  /*22040*/  LDL.LU R81, [R1+0x74] ;  /* 0x0000740001517983 */ /* 0x000f220000300800 */
[----:B0-----:R-:W-:-:S03]  /*22050*/  FMUL R3, R107, R90 ;  /* 0x0000005a6b037220 */ /* 0x001fc60000400000 */
[----:B------:R-:W4:Y:S01]  /*22060*/  LDL.LU R82, [R1+0x80] ;  /* 0x0000800001527983 */ /* 0x000f220000300800 */
[----:B------:R-:W-:-:S03]  /*22070*/  FMUL R5, R107, R89 ;  /* 0x000000596b057220 */ /* 0x000fc60000400000 */
[----:B------:R0:W-:Y:S04]  /*22080*/  STL [R1+0x93c], R2 ;  /* 0x00093c0201007387 */ /* 0x0001e80000100800 */
[----:B------:R-:W4:Y:S01]  /*22090*/  LDL.LU R90, [R1+0x84] ;  /* 0x00008400015a7983 */ /* 0x000f220000300800 */
[----:B0-----:R-:W-:-:S03]  /*220a0*/  FMUL R2, R107, R87 ;  /* 0x000000576b027220 */ /* 0x001fc60000400000 */
[----:B------:R0:W-:Y:S01]  /*220b0*/  STL [R1+0x244], R3 ;  /* 0x0002440301007387 */ /* 0x0001e20000100800 */
[----:B------:R-:W2:Y:S03]  /*220c0*/  MUFU.RCP R108, R108 ;  /* 0x0000006c006c7308 */ /* 0x000ea60000001000 */
[----:B------:R1:W-:Y:S04]  /*220d0*/  STL [R1+0x54], R2 ;  /* 0x0000540201007387 */ /* 0x0003e80000100800 */
[----:B------:R1:W-:Y:S01]  /*220e0*/  STL [R1+0x240], R5 ;  /* 0x0002400501007387 */ /* 0x0003e20000100800 */
[C---:B0-----:R-:W-:Y:S02]  /*220f0*/  FMUL R3, R107.reuse, R92 ;  /* 0x0000005c6b037220 */ /* 0x041fe40000400000 */
[----:B-1----:R-:W-:-:S02]  /*22100*/  FMUL R2, R107, R95 ;  /* 0x0000005f6b027220 */ /* 0x002fc40000400000 */
[----:B------:R-:W4:Y:S01]  /*22110*/  LDL.LU R95, [R1+0x94] ;  /* 0x00009400015f7983 */ /* 0x000f220000300800 */
[----:B------:R-:W-:-:S03]  /*22120*/  FMUL R5, R107, R93 ;  /* 0x0000005d6b057220 */ /* 0x000fc60000400000 */
[----:B------:R0:W-:Y:S04]  /*22130*/  STL [R1+0x50], R3 ;  /* 0x0000500301007387 */ /* 0x0001e80000100800 */
[----:B------:R1:W-:Y:S04]  /*22140*/  STL [R1+0x48], R2 ;  /* 0x0000480201007387 */ /* 0x0003e80000100800 */
[----:B------:R-:W-:Y:S01]  /*22150*/  STL [R1+0x40], R5 ;  /* 0x0000400501007387 */ /* 0x000fe20000100800 */
[----:B0-----:R-:W-:-:S03]  /*22160*/  FMUL R3, R107, R86 ;  /* 0x000000566b037220 */ /* 0x001fc60000400000 */
[----:B------:R-:W4:Y:S01]  /*22170*/  LDL.LU R86, [R1+0x68] ;  /* 0x0000680001567983 */ /* 0x000f220000300800 */
[----:B-1----:R-:W-:-:S03]  /*22180*/  FMUL R2, R107, R94 ;  /* 0x0000005e6b027220 */ /* 0x002fc60000400000 */
[----:B------:R-:W-:Y:S04]  /*22190*/  STL [R1+0x44], R3 ;  /* 0x0000440301007387 */ /* 0x000fe80000100800 */
[----:B------:R-:W4:Y:S04]  /*221a0*/  LDL.LU R94, [R1+0x6c] ;  /* 0x00006c00015e7983 */ /* 0x000f280000300800 */
[----:B------:R0:W-:Y:S04]  /*221b0*/  STL [R1+0x34], R2 ;  /* 0x0000340201007387 */ /* 0x0001e80000100800 */
[----:B------:R-:W4:Y:S01]  /*221c0*/  LDL.LU R80, [R1+0x78] ;  /* 0x0000780001507983 */ /* 0x000f220000300800 */
[----:B--2---:R-:W-:-:S03]  /*221d0*/  FMUL R6, R108, R91 ;  /* 0x0000005b6c067220 */ /* 0x004fc60000400000 */
[----:B------:R-:W2:Y:S01]  /*221e0*/  LDL.LU R91, [R1+0x7c] ;  /* 0x00007c00015b7983 */ /* 0x000ea20000300800 */
[----:B0-----:R-:W-:-:S03]  /*221f0*/  FMUL R2, R108, R85 ;  /* 0x000000556c027220 */ /* 0x001fc60000400000 */
[----:B------:R-:W2:Y:S04]  /*22200*/  LDL.LU R83, [R1+0x88] ;  /* 0x0000880001537983 */ /* 0x000ea80000300800 */
[----:B------:R-:W2:Y:S04]  /*22210*/  LDL.LU R84, [R1+0x8c] ;  /* 0x00008c0001547983 */ /* 0x000ea80000300800 */
[----:B------:R-:W2:Y:S04]  /*22220*/  LDL.LU R87, [R1+0x98] ;  /* 0x0000980001577983 */ /* 0x000ea80000300800 */
[----:B------:R-:W2:Y:S04]  /*22230*/  LDL.LU R89, [R1+0x9c] ;  /* 0x00009c0001597983 */ /* 0x000ea80000300800 */
[----:B------:R-:W-:Y:S04]  /*22240*/  STL [R1+0x948], R6 ;  /* 0x0009480601007387 */ /* 0x000fe80000100800 */
[----:B------:R-:W2:Y:S01]  /*22250*/  LDL.LU R85, [R1+0xa0] ;  /* 0x0000a00001557983 */ /* 0x000ea20000300800 */
[----:B------:R-:W0:Y:S03]  /*22260*/  MUFU.RCP R110, R110 ;  /* 0x0000006e006e7308 */ /* 0x000e260000001000 */
[----:B------:R4:W-:Y:S04]  /*22270*/  STL [R1+0x280], R2 ;  /* 0x0002800201007387 */ /* 0x0009e80000100800 */
[----:B------:R-:W2:Y:S01]  /*22280*/  LDL.LU R92, [R1+0xa4] ;  /* 0x0000a400015c7983 */ /* 0x000ea20000300800 */
[----:B---3--:R-:W-:-:S03]  /*22290*/  FMUL R7, R108, R88 ;  /* 0x000000586c077220 */ /* 0x008fc60000400000 */
[----:B------:R-:W3:Y:S04]  /*222a0*/  LDL.LU R93, [R1+0xb0] ;  /* 0x0000b000015d7983 */ /* 0x000ee80000300800 */
[----:B------:R-:W-:Y:S04]  /*222b0*/  STL [R1+0x94c], R7 ;  /* 0x00094c0701007387 */ /* 0x000fe80000100800 */
[----:B------:R-:W3:Y:S01]  /*222c0*/  LDL.LU R88, [R1+0xb4] ;  /* 0x0000b40001587983 */ /* 0x000ee20000300800 */
[C---:B----4-:R-:W-:Y:S02]  /*222d0*/  FMUL R2, R108.reuse, R81 ;  /* 0x000000516c027220 */ /* 0x050fe40000400000 */
[----:B------:R-:W-:-:S03]  /*222e0*/  FMUL R125, R108, R82 ;  /* 0x000000526c7d7220 */ /* 0x000fc60000400000 */
[----:B------:R1:W-:Y:S01]  /*222f0*/  STL [R1+0x274], R2 ;  /* 0x0002740201007387 */ /* 0x0003e20000100800 */
[----:B------:R-:W-:-:S03]  /*22300*/  FMUL R0, R108, R0 ;  /* 0x000000006c007220 */ /* 0x000fc60000400000 */
[----:B------:R-:W4:Y:S01]  /*22310*/  LDL.LU R81, [R1+0xc0] ;  /* 0x0000c00001517983 */ /* 0x000f220000300800 */
[----:B-1----:R-:W-:-:S03]  /*22320*/  FMUL R2, R108, R90 ;  /* 0x0000005a6c027220 */ /* 0x002fc60000400000 */
[----:B------:R-:W-:Y:S04]  /*22330*/  STL [R1+0x940], R125 ;  /* 0x0009407d01007387 */ /* 0x000fe80000100800 */
[----:B------:R-:W4:Y:S04]  /*22340*/  LDL.LU R82, [R1+0xc4] ;  /* 0x0000c40001527983 */ /* 0x000f280000300800 */
[----:B------:R1:W-:Y:S04]  /*22350*/  STL [R1+0x84], R2 ;  /* 0x0000840201007387 */ /* 0x0003e80000100800 */
[----:B------:R-:W4:Y:S04]  /*22360*/  LDL.LU R90, [R1+0xd0] ;  /* 0x0000d000015a7983 */ /* 0x000f280000300800 */
[----:B------:R-:W-:Y:S01]  /*22370*/  STL [R1+0x944], R0 ;  /* 0x0009440001007387 */ /* 0x000fe20000100800 */
[----:B-1----:R-:W-:-:S03]  /*22380*/  FMUL R2, R108, R95 ;  /* 0x0000005f6c027220 */ /* 0x002fc60000400000 */
[----:B------:R-:W4:Y:S04]  /*22390*/  LDL.LU R95, [R1+0xd4] ;  /* 0x0000d400015f7983 */ /* 0x000f280000300800 */
[----:B------:R0:W-:Y:S02]  /*223a0*/  STL [R1+0x950], R2 ;  /* 0x0009500201007387 */ /* 0x0001e40000100800 */
[C---:B0-----:R-:W-:Y:S02]  /*223b0*/  FMUL R2, R110.reuse, R86 ;  /* 0x000000566e027220 */ /* 0x041fe40000400000 */
[----:B------:R-:W4:Y:S04]  /*223c0*/  LDL.LU R86, [R1+0xa8] ;  /* 0x0000a80001567983 */ /* 0x000f280000300800 */
[----:B------:R-:W-:Y:S01]  /*223d0*/  STL [R1+0x18], R2 ;  /* 0x0000180201007387 */ /* 0x000fe20000100800 */
[----:B------:R-:W-:-:S03]  /*223e0*/  FMUL R0, R110, R94 ;  /* 0x0000005e6e007220 */ /* 0x000fc60000400000 */
[----:B------:R-:W4:Y:S04]  /*223f0*/  LDL.LU R94, [R1+0xac] ;  /* 0x0000ac00015e7983 */ /* 0x000f280000300800 */
[----:B------:R2:W-:Y:S02]  /*22400*/  STL [R1+0x10], R0 ;  /* 0x0000100001007387 */ /* 0x0005e40000100800 */
[C---:B--2---:R-:W-:Y:S02]  /*22410*/  FMUL R0, R110.reuse, R91 ;  /* 0x0000005b6e007220 */ /* 0x044fe40000400000 */
[----:B------:R-:W2:Y:S01]  /*22420*/  LDL.LU R91, [R1+0xb8] ;  /* 0x0000b800015b7983 */ /* 0x000ea20000300800 */
[----:B------:R-:W0:Y:S01]  /*22430*/  MUFU.RCP R109, R109 ;  /* 0x0000006d006d7308 */ /* 0x000e220000001000 */
[----:B------:R-:W-:-:S02]  /*22440*/  FMUL R2, R110, R80 ;  /* 0x000000506e027220 */ /* 0x000fc40000400000 */
[----:B------:R-:W-:-:S03]  /*22450*/  FMUL R3, R110, R83 ;  /* 0x000000536e037220 */ /* 0x000fc60000400000 */
[----:B------:R1:W-:Y:S04]  /*22460*/  STL [R1+0x14], R2 ;  /* 0x0000140201007387 */ /* 0x0003e80000100800 */
[----:B------:R0:W-:Y:S01]  /*22470*/  STL [R1+0x8], R0 ;  /* 0x0000080001007387 */ /* 0x0001e20000100800 */
[----:B-1----:R-:W-:-:S03]  /*22480*/  FMUL R2, R110, R84 ;  /* 0x000000546e027220 */ /* 0x002fc60000400000 */
[----:B------:R-:W-:Y:S01]  /*22490*/  STL [R1+0xc], R3 ;  /* 0x00000c0301007387 */ /* 0x000fe20000100800 */
[----:B0-----:R-:W-:-:S03]  /*224a0*/  FMUL R0, R110, R87 ;  /* 0x000000576e007220 */ /* 0x001fc60000400000 */
[----:B------:R-:W-:Y:S01]  /*224b0*/  STL [R1], R2 ;  /* 0x0000000201007387 */ /* 0x000fe20000100800 */
[----:B------:R-:W-:-:S03]  /*224c0*/  FMUL R7, R109, R85 ;  /* 0x000000556d077220 */ /* 0x000fc60000400000 */
[----:B------:R0:W-:Y:S01]  /*224d0*/  STL [R1+0x4], R0 ;  /* 0x0000040001007387 */ /* 0x0001e20000100800 */
[----:B------:R-:W1:Y:S03]  /*224e0*/  MUFU.RCP R111, R111 ;  /* 0x0000006f006f7308 */ /* 0x000e660000001000 */
[----:B------:R-:W2:Y:S01]  /*224f0*/  LDL.LU R85, [R1+0xbc] ;  /* 0x0000bc0001557983 */ /* 0x000ea20000300800 */
[C---:B---3--:R-:W-:Y:S02]  /*22500*/  FMUL R6, R109.reuse, R93 ;  /* 0x0000005d6d067220 */ /* 0x048fe40000400000 */
[C---:B0-----:R-:W-:Y:S01]  /*22510*/  FMUL R0, R109.reuse, R92 ;  /* 0x0000005c6d007220 */ /* 0x041fe20000400000 */
[----:B------:R-:W-:Y:S04]  /*22520*/  STL [R1+0x954], R7 ;  /* 0x0009540701007387 */ /* 0x000fe80000100800 */
[----:B------:R-:W3:Y:S01]  /*22530*/  LDL.LU R83, [R1+0xc8] ;  /* 0x0000c80001537983 */ /* 0x000ee20000300800 */
[----:B------:R-:W-:-:S03]  /*22540*/  FMUL R2, R109, R88 ;  /* 0x000000586d027220 */ /* 0x000fc60000400000 */
[----:B------:R4:W-:Y:S04]  /*22550*/  STL [R1+0x6c], R0 ;  /* 0x00006c0001007387 */ /* 0x0009e80000100800 */
[----:B------:R-:W-:Y:S04]  /*22560*/  STL [R1+0x958], R6 ;  /* 0x0009580601007387 */ /* 0x000fe80000100800 */
[----:B------:R-:W3:Y:S01]  /*22570*/  LDL.LU R92, [R1+0xcc] ;  /* 0x0000cc00015c7983 */ /* 0x000ee20000300800 */
[----:B----4-:R-:W-:-:S03]  /*22580*/  FMUL R0, R109, R81 ;  /* 0x000000516d007220 */ /* 0x010fc60000400000 */
[----:B------:R-:W-:Y:S04]  /*22590*/  STL [R1+0x64], R2 ;  /* 0x0000640201007387 */ /* 0x000fe80000100800 */
[----:B------:R-:W4:Y:S04]  /*225a0*/  LDL.LU R93, [R1+0xd8] ;  /* 0x0000d800015d7983 */ /* 0x000f280000300800 */
[----:B------:R-:W4:Y:S04]  /*225b0*/  LDL.LU R81, [R1+0xdc] ;  /* 0x0000dc0001517983 */ /* 0x000f280000300800 */
[----:B------:R0:W-:Y:S01]  /*225c0*/  STL [R1+0x95c], R0 ;  /* 0x00095c0001007387 */ /* 0x0001e20000100800 */
[----:B------:R-:W-:-:S03]  /*225d0*/  FMUL R125, R109, R90 ;  /* 0x0000005a6d7d7220 */ /* 0x000fc60000400000 */
[----:B------:R-:W4:Y:S01]  /*225e0*/  LDL.LU R90, [R1+0xe0] ;  /* 0x0000e000015a7983 */ /* 0x000f220000300800 */
[C---:B0-----:R-:W-:Y:S02]  /*225f0*/  FMUL R0, R109.reuse, R82 ;  /* 0x000000526d007220 */ /* 0x041fe40000400000 */
[----:B------:R-:W-:-:S03]  /*22600*/  FMUL R2, R109, R95 ;  /* 0x0000005f6d027220 */ /* 0x000fc60000400000 */
[----:B------:R-:W-:Y:S04]  /*22610*/  STL [R1+0x5c], R0 ;  /* 0x00005c0001007387 */ /* 0x000fe80000100800 */
[----:B------:R-:W-:Y:S04]  /*22620*/  STL [R1+0x960], R125 ;  /* 0x0009607d01007387 */ /* 0x000fe80000100800 */
[----:B------:R-:W4:Y:S04]  /*22630*/  LDL.LU R95, [R1+0xe4] ;  /* 0x0000e400015f7983 */ /* 0x000f280000300800 */
[----:B------:R0:W-:Y:S04]  /*22640*/  STL [R1+0x964], R2 ;  /* 0x0009640201007387 */ /* 0x0001e80000100800 */
[----:B------:R-:W4:Y:S01]  /*22650*/  LDL.LU R74, [R1+0xf0] ;  /* 0x0000f000014a7983 */ /* 0x000f220000300800 */
[----:B-1----:R-:W-:-:S02]  /*22660*/  FMUL R103, R111, R86 ;  /* 0x000000566f677220 */ /* 0x002fc40000400000 */
[C---:B------:R-:W-:Y:S02]  /*22670*/  FMUL R101, R111.reuse, R94 ;  /* 0x0000005e6f657220 */ /* 0x040fe40000400000 */
[----:B------:R-:W4:Y:S04]  /*22680*/  LDL.LU R94, [R1+0xf4] ;  /* 0x0000f400015e7983 */ /* 0x000f280000300800 */
        /* <DEDUP_REMOVED lines=8> */
[----:B------:R-:W0:Y:S01]  /*22710*/  MUFU.RCP R113, R113 ;  /* 0x0000007100717308 */ /* 0x000e220000001000 */
[----:B------:R-:W-:Y:S02]  /*22720*/  FMUL R110, R110, R89 ;  /* 0x000000596e6e7220 */ /* 0x000fe40000400000 */
[----:B------:R-:W2:Y:S05]  /*22730*/  LDL.LU R89, [R1+0xfc] ;  /* 0x0000fc0001597983 */ /* 0x000eaa0000300800 */
[----:B------:R-:W2:Y:S01]  /*22740*/  MUFU.RCP R112, R112 ;  /* 0x0000007000707308 */ /* 0x000ea20000001000 */
[----:B------:R-:W-:-:S02]  /*22750*/  FMUL R99, R111, R85 ;  /* 0x000000556f637220 */ /* 0x000fc40000400000 */
[----:B------:R-:W2:Y:S04]  /*22760*/  LDL.LU R85, [R1+0x108] ;  /* 0x0001080001557983 */ /* 0x000ea80000300800 */
[----:B------:R-:W2:Y:S04]  /*22770*/  LDL.LU R82, [R1+0x10c] ;  /* 0x00010c0001527983 */ /* 0x000ea80000300800 */
[----:B------:R-:W2:Y:S01]  /*22780*/  LDL R124, [R1+0x554] ;  /* 0x00055400017c7983 */ /* 0x000ea20000100800 */
[----:B---3--:R-:W-:-:S03]  /*22790*/  FMUL R100, R111, R83 ;  /* 0x000000536f647220 */ /* 0x008fc60000400000 */
[----:B------:R-:W3:Y:S04]  /*227a0*/  LDL.LU R83, [R1+0x138] ;  /* 0x0001380001537983 */ /* 0x000ee80000300800 */
[----:B------:R-:W3:Y:S04]  /*227b0*/  LDL.LU R10, [R1+0x13c] ;  /* 0x00013c00010a7983 */ /* 0x000ee80000300800 */
[----:B------:R-:W3:Y:S01]  /*227c0*/  LDL.LU R79, [R1+0x144] ;  /* 0x00014400014f7983 */ /* 0x000ee20000300800 */
[----:B------:R-:W-:-:S03]  /*227d0*/  FMUL R97, R111, R92 ;  /* 0x0000005c6f617220 */ /* 0x000fc60000400000 */
[----:B------:R-:W3:Y:S04]  /*227e0*/  LDL.LU R80, [R1+0x14c] ;  /* 0x00014c0001507983 */ /* 0x000ee80000300800 */
[----:B------:R-:W3:Y:S01]  /*227f0*/  LDL.LU R92, [R1+0x1a8] ;  /* 0x0001a800015c7983 */ /* 0x000ee20000300800 */
[C---:B----4-:R-:W-:Y:S02]  /*22800*/  FMUL R98, R111.reuse, R93 ;  /* 0x0000005d6f627220 */ /* 0x050fe40000400000 */
[----:B------:R-:W-:Y:S02]  /*22810*/  FMUL R111, R111, R81 ;  /* 0x000000516f6f7220 */ /* 0x000fe40000400000 */
[----:B0-----:R-:W-:-:S05]  /*22820*/  FMUL R2, R113, R90 ;  /* 0x0000005a71027220 */ /* 0x001fca0000400000 */
[----:B------:R0:W-:Y:S04]  /*22830*/  STL [R1+0x3c], R2 ;  /* 0x00003c0201007387 */ /* 0x0001e80000100800 */
[----:B------:R-:W4:Y:S04]  /*22840*/  LDL.LU R93, [R1+0x1b0] ;  /* 0x0001b000015d7983 */ /* 0x000f280000300800 */
[----:B------:R-:W4:Y:S01]  /*22850*/  LDL.LU R81, [R1+0x1b8] ;  /* 0x0001b80001517983 */ /* 0x000f220000300800 */
[----:B------:R-:W-:-:S05]  /*22860*/  FMUL R0, R113, R95 ;  /* 0x0000005f71007220 */ /* 0x000fca0000400000 */
[----:B------:R1:W-:Y:S04]  /*22870*/  STL [R1+0x38], R0 ;  /* 0x0000380001007387 */ /* 0x0003e80000100800 */
[----:B------:R-:W4:Y:S04]  /*22880*/  LDL.LU R90, [R1+0x1c0] ;  /* 0x0001c000015a7983 */ /* 0x000f280000300800 */
[----:B------:R-:W4:Y:S01]  /*22890*/  LDL.LU R95, [R1+0x1c8] ;  /* 0x0001c800015f7983 */ /* 0x000f220000300800 */
[----:B0-----:R-:W-:-:S03]  /*228a0*/  FMUL R2, R113, R94 ;  /* 0x0000005e71027220 */ /* 0x001fc60000400000 */
[----:B------:R-:W4:Y:S04]  /*228b0*/  LDL.LU R94, [R1+0x1d0] ;  /* 0x0001d000015e7983 */ /* 0x000f280000300800 */
[----:B------:R0:W-:Y:S01]  /*228c0*/  STL [R1+0x2c], R2 ;  /* 0x00002c0201007387 */ /* 0x0001e20000100800 */
[C---:B------:R-:W-:Y:S02]  /*228d0*/  FMUL R125, R113.reuse, R87 ;  /* 0x00000057717d7220 */ /* 0x040fe40000400000 */
[----:B--2---:R-:W-:Y:S02]  /*228e0*/  FMUL R87, R112, R91 ;  /* 0x0000005b70577220 */ /* 0x004fe40000400000 */
[----:B------:R-:W2:Y:S01]  /*228f0*/  LDL.LU R91, [R1+0x1a4] ;  /* 0x0001a400015b7983 */ /* 0x000ea20000300800 */
[----:B------:R-:W0:Y:S01]  /*22900*/  MUFU.RCP R115, R115 ;  /* 0x0000007300737308 */ /* 0x000e220000001000 */
[----:B-1----:R-:W-:-:S02]  /*22910*/  FMUL R0, R113, R74 ;  /* 0x0000004a71007220 */ /* 0x002fc40000400000 */
[----:B------:R-:W-:Y:S01]  /*22920*/  FMUL R7, R113, R84 ;  /* 0x0000005471077220 */ /* 0x000fe20000400000 */
[----:B------:R-:W2:Y:S01]  /*22930*/  LDL.LU R73, [R1+0x1ac] ;  /* 0x0001ac0001497983 */ /* 0x000ea20000300800 */
[----:B------:R-:W-:-:S03]  /*22940*/  FMUL R84, R112, R89 ;  /* 0x0000005970547220 */ /* 0x000fc60000400000 */
[----:B------:R-:W2:Y:S01]  /*22950*/  MUFU.RCP R49, R114 ;  /* 0x0000007200317308 */ /* 0x000ea20000001000 */
[----:B------:R-:W2:Y:S01]  /*22960*/  LDL.LU R74, [R1+0x1b4] ;  /* 0x0001b400014a7983 */ /* 0x000ea20000300800 */
[----:B------:R-:W-:-:S03]  /*22970*/  FMUL R6, R113, R77 ;  /* 0x0000004d71067220 */ /* 0x000fc60000400000 */
[----:B------:R-:W2:Y:S04]  /*22980*/  LDL.LU R89, [R1+0x1bc] ;  /* 0x0001bc0001597983 */ /* 0x000ea80000300800 */
[----:B------:R-:W2:Y:S01]  /*22990*/  LDL.LU R77, [R1+0x1c4] ;  /* 0x0001c400014d7983 */ /* 0x000ea20000300800 */
[----:B0-----:R-:W-:-:S03]  /*229a0*/  FMUL R2, R113, R78 ;  /* 0x0000004e71027220 */ /* 0x001fc60000400000 */
[----:B------:R-:W2:Y:S01]  /*229b0*/  LDL.LU R78, [R1+0x1cc] ;  /* 0x0001cc00014e7983 */ /* 0x000ea20000300800 */
[C---:B------:R-:W-:Y:S02]  /*229c0*/  FMUL R88, R112.reuse, R88 ;  /* 0x0000005870587220 */ /* 0x040fe40000400000 */
[C---:B------:R-:W-:Y:S02]  /*229d0*/  FMUL R86, R112.reuse, R86 ;  /* 0x0000005670567220 */ /* 0x040fe40000400000 */
[C---:B------:R-:W-:Y:S02]  /*229e0*/  FMUL R85, R112.reuse, R85 ;  /* 0x0000005570557220 */ /* 0x040fe40000400000 */
[C---:B------:R-:W-:Y:S02]  /*229f0*/  FMUL R82, R112.reuse, R82 ;  /* 0x0000005270527220 */ /* 0x040fe40000400000 */
[----:B---3--:R-:W-:Y:S02]  /*22a00*/  FMUL R83, R112, R83 ;  /* 0x0000005370537220 */ /* 0x008fe40000400000 */
[----:B------:R-:W-:-:S02]  /*22a10*/  FMUL R113, R115, R79 ;  /* 0x0000004f73717220 */ /* 0x000fc40000400000 */
[----:B------:R-:W3:Y:S01]  /*22a20*/  LDL.LU R79, [R1+0x1d4] ;  /* 0x0001d400014f7983 */ /* 0x000ee20000300800 */
[----:B------:R-:W-:-:S03]  /*22a30*/  FMUL R109, R115, R80 ;  /* 0x00000050736d7220 */ /* 0x000fc60000400000 */
[----:B------:R-:W3:Y:S01]  /*22a40*/  LDL.LU R80, [R1+0x1d8] ;  /* 0x0001d80001507983 */ /* 0x000ee20000300800 */
[C---:B------:R-:W-:Y:S02]  /*22a50*/  FMUL R108, R115.reuse, R92 ;  /* 0x0000005c736c7220 */ /* 0x040fe40000400000 */
[----:B------:R-:W-:Y:S02]  /*22a60*/  FMUL R112, R112, R10 ;  /* 0x0000000a70707220 */ /* 0x000fe40000400000 */
[C---:B----4-:R-:W-:Y:S02]  /*22a70*/  FMUL R107, R115.reuse, R93 ;  /* 0x0000005d736b7220 */ /* 0x050fe40000400000 */
[C---:B------:R-:W-:Y:S02]  /*22a80*/  FMUL R106, R115.reuse, R81 ;  /* 0x00000051736a7220 */ /* 0x040fe40000400000 */
[----:B------:R-:W4:Y:S01]  /*22a90*/  LDL.LU R81, [R1+0x1dc] ;  /* 0x0001dc0001517983 */ /* 0x000f220000300800 */
[----:B------:R-:W-:-:S02]  /*22aa0*/  FMUL R105, R115, R90 ;  /* 0x0000005a73697220 */ /* 0x000fc40000400000 */
[C---:B------:R-:W-:Y:S02]  /*22ab0*/  FMUL R104, R115.reuse, R95 ;  /* 0x0000005f73687220 */ /* 0x040fe40000400000 */
[----:B------:R-:W4:Y:S01]  /*22ac0*/  LDL.LU R95, [R1+0x1e0] ;  /* 0x0001e000015f7983 */ /* 0x000f220000300800 */
[----:B------:R-:W-:-:S03]  /*22ad0*/  FMUL R115, R115, R94 ;  /* 0x0000005e73737220 */ /* 0x000fc60000400000 */
[----:B------:R-:W4:Y:S04]  /*22ae0*/  LDL.LU R94, [R1+0x1e8] ;  /* 0x0001e800015e7983 */ /* 0x000f280000300800 */
[----:B------:R-:W4:Y:S04]  /*22af0*/  LDL.LU R93, [R1+0x1f0] ;  /* 0x0001f000015d7983 */ /* 0x000f280000300800 */
[----:B------:R-:W4:Y:S01]  /*22b00*/  LDL.LU R92, [R1+0x1f8] ;  /* 0x0001f800015c7983 */ /* 0x000f220000300800 */
[----:B--2---:R-:W-:-:S03]  /*22b10*/  FMUL R42, R49, R91 ;  /* 0x0000005b312a7220 */ /* 0x004fc60000400000 */
[----:B------:R-:W2:Y:S04]  /*22b20*/  LDL.LU R91, [R1+0x200] ;  /* 0x00020000015b7983 */ /* 0x000ea80000300800 */
[----:B------:R-:W2:Y:S04]  /*22b30*/  LDL.LU R90, [R1+0x208] ;  /* 0x00020800015a7983 */ /* 0x000ea80000300800 */
[----:B------:R-:W2:Y:S01]  /*22b40*/  LDL.LU R10, [R1+0x210] ;  /* 0x00021000010a7983 */ /* 0x000ea20000300800 */
[----:B------:R-:W4:Y:S01]  /*22b50*/  MUFU.RCP R116, R116 ;  /* 0x0000007400747308 */ /* 0x000f220000001000 */
[----:B------:R-:W-:-:S02]  /*22b60*/  FMUL R45, R49, R77 ;  /* 0x0000004d312d7220 */ /* 0x000fc40000400000 */
[----:B------:R-:W0:Y:S01]  /*22b70*/  S2R R77, SR_TID.X ;  /* 0x00000000004d7919 */ /* 0x000e220000002100 */
[----:B------:R-:W-:-:S03]  /*22b80*/  FMUL R46, R49, R89 ;  /* 0x00000059312e7220 */ /* 0x000fc60000400000 */
[----:B------:R-:W2:Y:S04]  /*22b90*/  LDL.LU R89, [R1+0x25c] ;  /* 0x00025c0001597983 */ /* 0x000ea80000300800 */
[----:B------:R-:W2:Y:S04]  /*22ba0*/  LDL.LU R76, [R1+0x1e4] ;  /* 0x0001e400014c7983 */ /* 0x000ea80000300800 */
[----:B------:R-:W2:Y:S04]  /*22bb0*/  LDL.LU R9, [R1+0x1ec] ;  /* 0x0001ec0001097983 */ /* 0x000ea80000300800 */
[----:B------:R-:W2:Y:S04]  /*22bc0*/  LDL.LU R65, [R1+0x1f4] ;  /* 0x0001f40001417983 */ /* 0x000ea80000300800 */
[----:B------:R-:W2:Y:S01]  /*22bd0*/  LDL.LU R66, [R1+0x1fc] ;  /* 0x0001fc0001427983 */ /* 0x000ea20000300800 */
[----:B0-----:R-:W-:-:S03]  /*22be0*/  SHF.L.U32 R3, R77, 0x5, RZ ;  /* 0x000000054d037819 */ /* 0x001fc600000006ff */
[----:B------:R-:W2:Y:S01]  /*22bf0*/  LDL.LU R69, [R1+0x204] ;  /* 0x0002040001457983 */ /* 0x000ea20000300800 */
[----:B------:R-:W-:Y:S02]  /*22c00*/  LOP3.LUT R77, R77, 0xc, RZ, 0xc0, !PT ;  /* 0x0000000c4d4d7812 */ /* 0x000fe400078ec0ff */
[----:B------:R-:W-:Y:S01]  /*22c10*/  LOP3.LUT R75, R3, 0x60, RZ, 0xc0, !PT ;  /* 0x00000060034b7812 */ /* 0x000fe200078ec0ff */
[----:B------:R-:W2:Y:S01]  /*22c20*/  LDL.LU R70, [R1+0x20c] ;  /* 0x00020c0001467983 */ /* 0x000ea20000300800 */
[C---:B------:R-:W-:Y:S02]  /*22c30*/  FMUL R44, R49.reuse, R73 ;  /* 0x00000049312c7220 */ /* 0x040fe40000400000 */
[----:B------:R-:W-:Y:S01]  /*22c40*/  FMUL R43, R49, R74 ;  /* 0x0000004a312b7220 */ /* 0x000fe20000400000 */
[----:B------:R-:W2:Y:S01]  /*22c50*/  LDL.LU R73, [R1+0x214] ;  /* 0x0002140001497983 */ /* 0x000ea20000300800 */
[----:B------:R-:W-:Y:S02]  /*22c60*/  IMAD R75, R77, 0x4000, R75 ;  /* 0x000040004d4b7824 */ /* 0x000fe400078e024b */
[C---:B------:R-:W-:Y:S01]  /*22c70*/  FMUL R48, R49.reuse, R78 ;  /* 0x0000004e31307220 */ /* 0x040fe20000400000 */
[----:B------:R-:W2:Y:S01]  /*22c80*/  LDL.LU R74, [R1+0x218] ;  /* 0x00021800014a7983 */ /* 0x000ea20000300800 */
[----:B---3--:R-:W-:-:S02]  /*22c90*/  FMUL R47, R49, R79 ;  /* 0x0000004f312f7220 */ /* 0x008fc40000400000 */
[----:B------:R-:W-:Y:S01]  /*22ca0*/  FMUL R49, R49, R80 ;  /* 0x0000005031317220 */ /* 0x000fe20000400000 */
[----:B------:R-:W-:Y:S01]  /*22cb0*/  LEA R75, R77, R75, 0x1 ;  /* 0x0000004b4d4b7211 */ /* 0x000fe200078e08ff */
[C---:B----4-:R-:W-:Y:S02]  /*22cc0*/  FMUL R96, R116.reuse, R81 ;  /* 0x0000005174607220 */ /* 0x050fe40000400000 */
[----:B------:R-:W3:Y:S04]  /*22cd0*/  LDL.LU R81, [R1+0x21c] ;  /* 0x00021c0001517983 */ /* 0x000ee80000300800 */
[----:B------:R-:W4:Y:S04]  /*22ce0*/  LDL.LU R80, [R1+0x220] ;  /* 0x0002200001507983 */ /* 0x000f280000300800 */
[----:B------:R-:W3:Y:S04]  /*22cf0*/  LDL.LU R79, [R1+0x22c] ;  /* 0x00022c00014f7983 */ /* 0x000ee80000300800 */
[----:B------:R-:W3:Y:S01]  /*22d00*/  LDL.LU R78, [R1+0x230] ;  /* 0x00023000014e7983 */ /* 0x000ee20000300800 */
[----:B------:R-:W-:-:S03]  /*22d10*/  FMUL R95, R116, R95 ;  /* 0x0000005f745f7220 */ /* 0x000fc60000400000 */
[----:B------:R-:W3:Y:S01]  /*22d20*/  LDL.LU R77, [R1+0x23c] ;  /* 0x00023c00014d7983 */ /* 0x000ee20000300800 */
[C---:B------:R-:W-:Y:S02]  /*22d30*/  FMUL R94, R116.reuse, R94 ;  /* 0x0000005e745e7220 */ /* 0x040fe40000400000 */
[C---:B------:R-:W-:Y:S02]  /*22d40*/  FMUL R93, R116.reuse, R93 ;  /* 0x0000005d745d7220 */ /* 0x040fe40000400000 */
[C---:B------:R-:W-:Y:S02]  /*22d50*/  FMUL R92, R116.reuse, R92 ;  /* 0x0000005c745c7220 */ /* 0x040fe40000400000 */
[C---:B--2---:R-:W-:Y:S02]  /*22d60*/  FMUL R91, R116.reuse, R91 ;  /* 0x0000005b745b7220 */ /* 0x044fe40000400000 */
[C---:B------:R-:W-:Y:S02]  /*22d70*/  FMUL R90, R116.reuse, R90 ;  /* 0x0000005a745a7220 */ /* 0x040fe40000400000 */
[----:B------:R-:W-:-:S02]  /*22d80*/  FMUL R116, R116, R10 ;  /* 0x0000000a74747220 */ /* 0x000fc40000400000 */
[----:B------:R-:W0:Y:S02]  /*22d90*/  S2R R10, SR_TID.X ;  /* 0x00000000000a7919 */ /* 0x000e240000002100 */
[----:B0-----:R-:W-:Y:S02]  /*22da0*/  LOP3.LUT R3, R10, 0x1f0, RZ, 0xc0, !PT ;  /* 0x000001f00a037812 */ /* 0x001fe400078ec0ff */
[----:B------:R-:W2:Y:S01]  /*22db0*/  LDL.LU R10, [R1+0x470] ;  /* 0x00047000010a7983 */ /* 0x000ea20000300800 */
[----:B------:R-:W0:Y:S01]  /*22dc0*/  MUFU.RCP R57, R118 ;  /* 0x0000007600397308 */ /* 0x000e220000001000 */
[----:B------:R-:W-:Y:S02]  /*22dd0*/  LEA R3, R3, R75, 0x3 ;  /* 0x0000004b03037211 */ /* 0x000fe400078e18ff */
[----:B------:R-:W3:Y:S04]  /*22de0*/  LDL.LU R72, [R1+0x47c] ;  /* 0x00047c0001487983 */ /* 0x000ee80000300800 */
[----:B------:R-:W3:Y:S01]  /*22df0*/  LDL.LU R75, [R1+0x480] ;  /* 0x00048000014b7983 */ /* 0x000ee20000300800 */
[----:B------:R-:W2:Y:S01]  /*22e00*/  MUFU.RCP R117, R117 ;  /* 0x0000007500757308 */ /* 0x000ea20000001000 */
[----:B0-----:R-:W-:-:S02]  /*22e10*/  FMUL R51, R57, R65 ;  /* 0x0000004139337220 */ /* 0x001fc40000400000 */
[C---:B------:R-:W-:Y:S01]  /*22e20*/  FMUL R54, R57.reuse, R66 ;  /* 0x0000004239367220 */ /* 0x040fe20000400000 */
[----:B------:R-:W4:Y:S01]  /*22e30*/  LDL.LU R65, [R1+0x224] ;  /* 0x0002240001417983 */ /* 0x000f220000300800 */
[C---:B------:R-:W-:Y:S02]  /*22e40*/  FMUL R53, R57.reuse, R69 ;  /* 0x0000004539357220 */ /* 0x040fe40000400000 */
[C---:B------:R-:W-:Y:S01]  /*22e50*/  FMUL R56, R57.reuse, R70 ;  /* 0x0000004639387220 */ /* 0x040fe20000400000 */
[----:B------:R-:W4:Y:S04]  /*22e60*/  LDL.LU R66, [R1+0x228] ;  /* 0x0002280001427983 */ /* 0x000f280000300800 */
[----:B------:R-:W4:Y:S04]  /*22e70*/  LDL.LU R69, [R1+0x234] ;  /* 0x0002340001457983 */ /* 0x000f280000300800 */
[----:B------:R-:W4:Y:S04]  /*22e80*/  LDL.LU R70, [R1+0x238] ;  /* 0x0002380001467983 */ /* 0x000f280000300800 */
[----:B------:R-:W4:Y:S01]  /*22e90*/  LDL.LU R60, [R1+0x474] ;  /* 0x00047400013c7983 */ /* 0x000f220000300800 */
[----:B------:R-:W-:-:S03]  /*22ea0*/  FMUL R50, R57, R76 ;  /* 0x0000004c39327220 */ /* 0x000fc60000400000 */
[----:B------:R-:W4:Y:S01]  /*22eb0*/  LDL.LU R62, [R1+0x478] ;  /* 0x00047800013e7983 */ /* 0x000f220000300800 */
[----:B------:R-:W-:-:S03]  /*22ec0*/  FMUL R52, R57, R9 ;  /* 0x0000000939347220 */ /* 0x000fc60000400000 */
[----:B------:R-:W4:Y:S01]  /*22ed0*/  LDL.LU R61, [R1+0x484] ;  /* 0x00048400013d7983 */ /* 0x000f220000300800 */
[----:B------:R-:W-:-:S03]  /*22ee0*/  FMUL R55, R57, R73 ;  /* 0x0000004939377220 */ /* 0x000fc60000400000 */
[----:B------:R-:W4:Y:S01]  /*22ef0*/  LDL.LU R39, [R1+0x488] ;  /* 0x0004880001277983 */ /* 0x000f220000300800 */
[----:B------:R-:W-:-:S03]  /*22f00*/  FMUL R57, R57, R74 ;  /* 0x0000004a39397220 */ /* 0x000fc60000400000 */
        /* <DEDUP_REMOVED lines=8> */
[----:B------:R-:W2:Y:S04]  /*22f90*/  LDL.LU R10, [R1+0x4b4] ;  /* 0x0004b400010a7983 */ /* 0x000ea80000300800 */
[----:B------:R-:W2:Y:S01]  /*22fa0*/  LDL.LU R38, [R1+0x4c0] ;  /* 0x0004c00001267983 */ /* 0x000ea20000300800 */
[----:B------:R-:W-:Y:S01]  /*22fb0*/  IADD3 R5, R124, -0x3f3504f3, RZ ;  /* 0xc0cafb0d7c057810 */ /* 0x000fe20007ffe0ff */
[----:B------:R-:W0:Y:S02]  /*22fc0*/  MUFU.RCP R63, R120 ;  /* 0x00000078003f7308 */ /* 0x000e240000001000 */
[----:B------:R-:W2:Y:S01]  /*22fd0*/  LDL.LU R64, [R1+0x49c] ;  /* 0x00049c0001407983 */ /* 0x000ea20000300800 */
[----:B------:R-:W-:-:S05]  /*22fe0*/  LOP3.LUT R5, R5, 0xff800000, RZ, 0xc0, !PT ;  /* 0xff80000005057812 */ /* 0x000fca00078ec0ff */
[----:B------:R-:W-:Y:S01]  /*22ff0*/  MUFU.RCP R12, R119 ;  /* 0x00000077000c7308 */ /* 0x000fe20000001000 */
[----:B------:R-:W2:Y:S01]  /*23000*/  LDL.LU R68, [R1+0x4a0] ;  /* 0x0004a00001447983 */ /* 0x000ea20000300800 */
[C---:B---3--:R-:W-:Y:S02]  /*23010*/  FMUL R81, R117.reuse, R81 ;  /* 0x0000005175517220 */ /* 0x048fe40000400000 */
[C---:B----4-:R-:W-:Y:S01]  /*23020*/  FMUL R80, R117.reuse, R80 ;  /* 0x0000005075507220 */ /* 0x050fe20000400000 */
[----:B------:R-:W3:Y:S03]  /*23030*/  LDL.LU R71, [R1+0x4ac] ;  /* 0x0004ac0001477983 */ /* 0x000ee60000300800 */
[----:B------:R-:W1:Y:S01]  /*23040*/  I2F R8, R5 ;  /* 0x0000000500087306 */ /* 0x000e620000201400 */
[C---:B------:R-:W-:Y:S02]  /*23050*/  FMUL R79, R117.reuse, R79 ;  /* 0x0000004f754f7220 */ /* 0x040fe40000400000 */
[----:B------:R-:W-:-:S02]  /*23060*/  FMUL R78, R117, R78 ;  /* 0x0000004e754e7220 */ /* 0x000fc40000400000 */
[C---:B------:R-:W-:Y:S02]  /*23070*/  FMUL R77, R117.reuse, R77 ;  /* 0x0000004d754d7220 */ /* 0x040fe40000400000 */
[C---:B------:R-:W-:Y:S02]  /*23080*/  FMUL R67, R117.reuse, R72 ;  /* 0x0000004875437220 */ /* 0x040fe40000400000 */
[----:B------:R-:W-:Y:S01]  /*23090*/  FMUL R117, R117, R75 ;  /* 0x0000004b75757220 */ /* 0x000fe20000400000 */
[----:B------:R-:W4:Y:S01]  /*230a0*/  LDL.LU R72, [R1+0x4b0] ;  /* 0x0004b00001487983 */ /* 0x000f220000300800 */
[C---:B0-----:R-:W-:Y:S02]  /*230b0*/  FMUL R37, R63.reuse, R66 ;  /* 0x000000423f257220 */ /* 0x041fe40000400000 */
[C---:B------:R-:W-:Y:S01]  /*230c0*/  FMUL R58, R63.reuse, R65 ;  /* 0x000000413f3a7220 */ /* 0x040fe20000400000 */
[----:B------:R-:W3:Y:S01]  /*230d0*/  LDL.LU R75, [R1+0x4b8] ;  /* 0x0004b800014b7983 */ /* 0x000ee20000300800 */
[----:B------:R-:W-:-:S03]  /*230e0*/  FMUL R59, R63, R69 ;  /* 0x000000453f3b7220 */ /* 0x000fc60000400000 */
[----:B------:R-:W3:Y:S01]  /*230f0*/  LDL.LU R66, [R1+0x4bc] ;  /* 0x0004bc0001427983 */ /* 0x000ee20000300800 */
[----:B------:R-:W-:-:S03]  /*23100*/  FMUL R36, R63, R70 ;  /* 0x000000463f247220 */ /* 0x000fc60000400000 */
[----:B------:R-:W3:Y:S04]  /*23110*/  LDL.LU R65, [R1+0x4c4] ;  /* 0x0004c40001417983 */ /* 0x000ee80000300800 */
[----:B------:R-:W3:Y:S01]  /*23120*/  LDL.LU R69, [R1+0x4cc] ;  /* 0x0004cc0001457983 */ /* 0x000ee20000300800 */
[----:B------:R0:W-:Y:S03]  /*23130*/  MUFU.RCP R21, R41 ;  /* 0x0000002900157308 */ /* 0x0001e60000001000 */
[----:B------:R-:W3:Y:S01]  /*23140*/  LDL.LU R70, [R1+0x12c] ;  /* 0x00012c0001467983 */ /* 0x000ee20000300800 */
[----:B-1----:R-:W-:Y:S02]  /*23150*/  FFMA.FTZ R89, R8, 1.1920928955078125e-07, R89 ;  /* 0x3400000008597823 */ /* 0x002fe40000010059 */
[----:B------:R-:W-:-:S02]  /*23160*/  FMUL R60, R63, R60 ;  /* 0x0000003c3f3c7220 */ /* 0x000fc40000400000 */
[C---:B------:R-:W-:Y:S02]  /*23170*/  FMUL R14, R12.reuse, R74 ;  /* 0x0000004a0c0e7220 */ /* 0x040fe40000400000 */
[----:B0-----:R-:W-:Y:S02]  /*23180*/  FMUL R41, R12, R73 ;  /* 0x000000490c297220 */ /* 0x001fe40000400000 */
[----:B------:R-:W4:Y:S01]  /*23190*/  LDL.LU R73, [R1+0x4d4] ;  /* 0x0004d40001497983 */ /* 0x000f220000300800 */
[----:B------:R-:W-:-:S03]  /*231a0*/  FMUL R62, R63, R62 ;  /* 0x0000003e3f3e7220 */ /* 0x000fc60000400000 */
[----:B------:R-:W4:Y:S01]  /*231b0*/  LDL.LU R74, [R1+0x4d8] ;  /* 0x0004d800014a7983 */ /* 0x000f220000300800 */
[----:B------:R-:W-:-:S03]  /*231c0*/  FMUL R61, R63, R61 ;  /* 0x0000003d3f3d7220 */ /* 0x000fc60000400000 */
[----:B------:R-:W4:Y:S01]  /*231d0*/  LDL.LU R20, [R1+0x4dc] ;  /* 0x0004dc0001147983 */ /* 0x000f220000300800 */
[----:B------:R-:W-:Y:S02]  /*231e0*/  FMUL R63, R63, R39 ;  /* 0x000000273f3f7220 */ /* 0x000fe40000400000 */
[C---:B------:R-:W-:Y:S01]  /*231f0*/  FMUL R11, R12.reuse, R40 ;  /* 0x000000280c0b7220 */ /* 0x040fe20000400000 */
[----:B------:R-:W4:Y:S01]  /*23200*/  LDL.LU R22, [R1+0x4e0] ;  /* 0x0004e00001167983 */ /* 0x000f220000300800 */
[C---:B------:R-:W-:Y:S02]  /*23210*/  FMUL R13, R12.reuse, R33 ;  /* 0x000000210c0d7220 */ /* 0x040fe40000400000 */
[C---:B------:R-:W-:Y:S01]  /*23220*/  FMUL R9, R12.reuse, R9 ;  /* 0x000000090c097220 */ /* 0x040fe20000400000 */
[----:B------:R-:W4:Y:S01]  /*23230*/  LDL.LU R27, [R1+0x4ec] ;  /* 0x0004ec00011b7983 */ /* 0x000f220000300800 */
[----:B------:R-:W-:-:S03]  /*23240*/  FMUL R8, R12, R34 ;  /* 0x000000220c087220 */ /* 0x000fc60000400000 */
[----:B------:R-:W4:Y:S01]  /*23250*/  LDL.LU R39, [R1+0x4f0] ;  /* 0x0004f00001277983 */ /* 0x000f220000300800 */
[C---:B--2---:R-:W-:Y:S02]  /*23260*/  FMUL R10, R12.reuse, R10 ;  /* 0x0000000a0c0a7220 */ /* 0x044fe40000400000 */
[----:B------:R-:W-:Y:S02]  /*23270*/  FMUL R12, R12, R38 ;  /* 0x000000260c0c7220 */ /* 0x000fe40000400000 */
        /* <DEDUP_REMOVED lines=8> */
[----:B------:R-:W2:Y:S01]  /*23300*/  LDL.LU R40, [R1+0x53c] ;  /* 0x00053c0001287983 */ /* 0x000ea20000300800 */
[----:B------:R-:W0:Y:S08]  /*23310*/  MUFU.RCP R121, R121 ;  /* 0x0000007900797308 */ /* 0x000e300000001000 */
[----:B------:R-:W1:Y:S01]  /*23320*/  MUFU.RCP R122, R122 ;  /* 0x0000007a007a7308 */ /* 0x000e620000001000 */
[----:B0-----:R-:W-:-:S02]  /*23330*/  FMUL R35, R121, R64 ;  /* 0x0000004079237220 */ /* 0x001fc40000400000 */
[C---:B------:R-:W-:Y:S02]  /*23340*/  FMUL R33, R121.reuse, R68 ;  /* 0x0000004479217220 */ /* 0x040fe40000400000 */
[C---:B---3--:R-:W-:Y:S01]  /*23350*/  FMUL R34, R121.reuse, R71 ;  /* 0x0000004779227220 */ /* 0x048fe20000400000 */
[----:B------:R-:W3:Y:S01]  /*23360*/  LDL.LU R68, [R1+0x4e4] ;  /* 0x0004e40001447983 */ /* 0x000ee20000300800 */
[C---:B----4-:R-:W-:Y:S02]  /*23370*/  FMUL R32, R121.reuse, R72 ;  /* 0x0000004879207220 */ /* 0x050fe40000400000 */
[C---:B------:R-:W-:Y:S01]  /*23380*/  FMUL R64, R121.reuse, R75 ;  /* 0x0000004b79407220 */ /* 0x040fe20000400000 */
[----:B------:R-:W4:Y:S01]  /*23390*/  LDL.LU R71, [R1+0x4e8] ;  /* 0x0004e80001477983 */ /* 0x000f220000300800 */
[C---:B------:R-:W-:Y:S02]  /*233a0*/  FMUL R66, R121.reuse, R66 ;  /* 0x0000004279427220 */ /* 0x040fe40000400000 */
[----:B------:R-:W-:-:S02]  /*233b0*/  FMUL R65, R121, R65 ;  /* 0x0000004179417220 */ /* 0x000fc40000400000 */
[----:B------:R-:W-:Y:S01]  /*233c0*/  FMUL R121, R121, R69 ;  /* 0x0000004579797220 */ /* 0x000fe20000400000 */
[----:B------:R0:W-:Y:S01]  /*233d0*/  MUFU.RCP R23, R70 ;  /* 0x0000004600177308 */ /* 0x0001e20000001000 */
[----:B------:R-:W3:Y:S01]  /*233e0*/  LDL.LU R69, [R1+0x4f4] ;  /* 0x0004f40001457983 */ /* 0x000ee20000300800 */
[----:B------:R-:W-:-:S03]  /*233f0*/  FMUL R18, R21, R74 ;  /* 0x0000004a15127220 */ /* 0x000fc60000400000 */
[----:B------:R-:W3:Y:S01]  /*23400*/  LDL.LU R72, [R1+0x4f8] ;  /* 0x0004f80001487983 */ /* 0x000ee20000300800 */
[----:B------:R-:W-:-:S03]  /*23410*/  FMUL R17, R21, R73 ;  /* 0x0000004915117220 */ /* 0x000fc60000400000 */
[----:B0-----:R-:W3:Y:S04]  /*23420*/  LDL.LU R70, [R1+0x500] ;  /* 0x0005000001467983 */ /* 0x001ee80000300800 */
[----:B------:R-:W3:Y:S01]  /*23430*/  LDL.LU R74, [R1+0x504] ;  /* 0x00050400014a7983 */ /* 0x000ee20000300800 */
[----:B------:R-:W-:-:S03]  /*23440*/  FMUL R20, R21, R20 ;  /* 0x0000001415147220 */ /* 0x000fc60000400000 */
[----:B------:R-:W3:Y:S01]  /*23450*/  LDL.LU R73, [R1+0x50c] ;  /* 0x00050c0001497983 */ /* 0x000ee20000300800 */
[----:B------:R-:W-:-:S03]  /*23460*/  FMUL R22, R21, R22 ;  /* 0x0000001615167220 */ /* 0x000fc60000400000 */
[----:B------:R-:W3:Y:S01]  /*23470*/  LDL.LU R75, [R1+0x510] ;  /* 0x00051000014b7983 */ /* 0x000ee20000300800 */
[C---:B------:R-:W-:Y:S02]  /*23480*/  FMUL R16, R21.reuse, R27 ;  /* 0x0000001b15107220 */ /* 0x040fe40000400000 */
[C---:B------:R-:W-:Y:S01]  /*23490*/  FMUL R15, R21.reuse, R39 ;  /* 0x00000027150f7220 */ /* 0x040fe20000400000 */
[----:B------:R-:W3:Y:S04]  /*234a0*/  LDL.LU R119, [R1+0x51c] ;  /* 0x00051c0001777983 */ /* 0x000ee80000300800 */
[----:B------:R-:W3:Y:S04]  /*234b0*/  LDL.LU R120, [R1+0x524] ;  /* 0x0005240001787983 */ /* 0x000ee80000300800 */
[----:B------:R-:W3:Y:S04]  /*234c0*/  LDL.LU R118, [R1+0x530] ;  /* 0x0005300001767983 */ /* 0x000ee80000300800 */
[----:B------:R-:W3:Y:S01]  /*234d0*/  LDL.LU R27, [R1+0x538] ;  /* 0x00053800011b7983 */ /* 0x000ee20000300800 */
[----:B--2---:R-:W-:-:S03]  /*234e0*/  FMUL R19, R21, R38 ;  /* 0x0000002615137220 */ /* 0x004fc60000400000 */
[----:B------:R-:W2:Y:S01]  /*234f0*/  LDL.LU R38, [R1+0x548] ;  /* 0x0005480001267983 */ /* 0x000ea20000300800 */
[----:B------:R-:W-:-:S03]  /*23500*/  FMUL R21, R21, R24 ;  /* 0x0000001815157220 */ /* 0x000fc60000400000 */
[----:B------:R-:W2:Y:S01]  /*23510*/  LDL.LU R39, [R1+0x54c] ;  /* 0x00054c0001277983 */ /* 0x000ea20000300800 */
[----:B-1----:R-:W-:-:S03]  /*23520*/  FMUL R29, R122, R29 ;  /* 0x0000001d7a1d7220 */ /* 0x002fc60000400000 */
[----:B------:R-:W2:Y:S01]  /*23530*/  LDL.LU R114, [R1+0x550] ;  /* 0x0005500001727983 */ /* 0x000ea20000300800 */
[C---:B------:R-:W-:Y:S02]  /*23540*/  FMUL R31, R122.reuse, R31 ;  /* 0x0000001f7a1f7220 */ /* 0x040fe40000400000 */
[C---:B------:R-:W-:Y:S02]  /*23550*/  FMUL R24, R122.reuse, R28 ;  /* 0x0000001c7a187220 */ /* 0x040fe40000400000 */
[C---:B------:R-:W-:Y:S02]  /*23560*/  FMUL R25, R122.reuse, R25 ;  /* 0x000000197a197220 */ /* 0x040fe40000400000 */
[C---:B------:R-:W-:Y:S02]  /*23570*/  FMUL R28, R122.reuse, R26 ;  /* 0x0000001a7a1c7220 */ /* 0x040fe40000400000 */
[C---:B------:R-:W-:Y:S02]  /*23580*/  FMUL R30, R122.reuse, R30 ;  /* 0x0000001e7a1e7220 */ /* 0x040fe40000400000 */
[----:B------:R-:W-:-:S02]  /*23590*/  FMUL R26, R122, R40 ;  /* 0x000000287a1a7220 */ /* 0x000fc40000400000 */
[----:B------:R-:W-:Y:S02]  /*235a0*/  FMUL R122, R122, R4 ;  /* 0x000000047a7a7220 */ /* 0x000fe40000400000 */
[----:B------:R-:W2:Y:S01]  /*235b0*/  LDL.LU R4, [R1+0x96c] ;  /* 0x00096c0001047983 */ /* 0x000ea20000300800 */
[----:B------:R-:W-:-:S04]  /*235c0*/  @!P1 FMUL R123, R123, 16777216 ;  /* 0x4b8000007b7b9820 */ /* 0x000fc80000400000 */
[----:B------:R-:W0:Y:S01]  /*235d0*/  MUFU.RCP R40, R123 ;  /* 0x0000007b00287308 */ /* 0x000e220000001000 */
[----:B------:R-:W-:Y:S01]  /*235e0*/  F2FP.PACK_AB R28, R28, R26 ;  /* 0x0000001a1c1c723e */ /* 0x000fe200000000ff */
[----:B---3--:R-:W-:-:S04]  /*235f0*/  @!P1 FMUL R27, R27, 16777216 ;  /* 0x4b8000001b1b9820 */ /* 0x008fc80000400000 */
[----:B0-----:R-:W-:Y:S02]  /*23600*/  FMUL R26, R40, R27 ;  /* 0x0000001b281a7220 */ /* 0x001fe40000400000 */
[----:B--2---:R-:W-:-:S04]  /*23610*/  @!P1 FMUL R4, R4, 16777216 ;  /* 0x4b80000004049820 */ /* 0x004fc80000400000 */
[----:B------:R-:W-:Y:S02]  /*23620*/  FMUL R27, R40, R4 ;  /* 0x00000004281b7220 */ /* 0x000fe40000400000 */
[----:B------:R-:W2:Y:S01]  /*23630*/  LDL.LU R4, [R1+0x968] ;  /* 0x0009680001047983 */ /* 0x000ea20000300800 */
[----:B------:R-:W-:Y:S02]  /*23640*/  @!P1 FMUL R119, R119, 16777216 ;  /* 0x4b80000077779820 */ /* 0x000fe40000400000 */
[----:B------:R-:W-:Y:S01]  /*23650*/  @!P1 FMUL R120, R120, 16777216 ;  /* 0x4b80000078789820 */ /* 0x000fe20000400000 */
[----:B------:R-:W-:Y:S01]  /*23660*/  F2FP.PACK_AB R30, R30, R122 ;  /* 0x0000007a1e1e723e */ /* 0x000fe200000000ff */
[----:B------:R-:W-:Y:S01]  /*23670*/  @!P1 FMUL R118, R118, 16777216 ;  /* 0x4b80000076769820 */ /* 0x000fe20000400000 */
[----:B------:R-:W-:Y:S01]  /*23680*/  F2FP.PACK_AB R29, R29, R24 ;  /* 0x000000181d1d723e */ /* 0x000fe200000000ff */
[----:B------:R-:W-:Y:S01]  /*23690*/  @!P1 FMUL R38, R38, 16777216 ;  /* 0x4b80000026269820 */ /* 0x000fe20000400000 */
[----:B------:R-:W3:Y:S01]  /*236a0*/  LDL.LU R122, [R1+0x264] ;  /* 0x00026400017a7983 */ /* 0x000ee20000300800 */
[----:B------:R-:W-:-:S02]  /*236b0*/  @!P1 FMUL R39, R39, 16777216 ;  /* 0x4b80000027279820 */ /* 0x000fc40000400000 */
[----:B------:R-:W-:Y:S01]  /*236c0*/  @!P1 FMUL R114, R114, 16777216 ;  /* 0x4b80000072729820 */ /* 0x000fe20000400000 */
[----:B------:R-:W3:Y:S01]  /*236d0*/  LDL.LU R123, [R1+0x258] ;  /* 0x00025800017b7983 */ /* 0x000ee20000300800 */
[C---:B------:R-:W-:Y:S02]  /*236e0*/  FMUL R68, R23.reuse, R68 ;  /* 0x0000004417447220 */ /* 0x040fe40000400000 */
[C---:B----4-:R-:W-:Y:S02]  /*236f0*/  FMUL R71, R23.reuse, R71 ;  /* 0x0000004717477220 */ /* 0x050fe40000400000 */
[C---:B------:R-:W-:Y:S02]  /*23700*/  FMUL R69, R23.reuse, R69 ;  /* 0x0000004517457220 */ /* 0x040fe40000400000 */
[C---:B------:R-:W-:Y:S02]  /*23710*/  FMUL R72, R23.reuse, R72 ;  /* 0x0000004817487220 */ /* 0x040fe40000400000 */
[----:B------:R-:W-:-:S02]  /*23720*/  FMUL R70, R23, R70 ;  /* 0x0000004617467220 */ /* 0x000fc40000400000 */
[C---:B------:R-:W-:Y:S02]  /*23730*/  FMUL R74, R23.reuse, R74 ;  /* 0x0000004a174a7220 */ /* 0x040fe40000400000 */
[C---:B------:R-:W-:Y:S02]  /*23740*/  FMUL R73, R23.reuse, R73 ;  /* 0x0000004917497220 */ /* 0x040fe40000400000 */
[----:B------:R-:W-:Y:S01]  /*23750*/  FMUL R75, R23, R75 ;  /* 0x0000004b174b7220 */ /* 0x000fe20000400000 */
[----:B------:R-:W-:Y:S01]  /*23760*/  F2FP.PACK_AB R31, R31, R25 ;  /* 0x000000191f1f723e */ /* 0x000fe200000000ff */
[C---:B------:R-:W-:Y:S02]  /*23770*/  FMUL R23, R40.reuse, R119 ;  /* 0x0000007728177220 */ /* 0x040fe40000400000 */
[C---:B------:R-:W-:Y:S01]  /*23780*/  FMUL R24, R40.reuse, R120 ;  /* 0x0000007828187220 */ /* 0x040fe20000400000 */
[----:B------:R-:W4:Y:S01]  /*23790*/  LDL.LU R119, [R1+0x250] ;  /* 0x0002500001777983 */ /* 0x000f220000300800 */
[----:B------:R-:W-:-:S02]  /*237a0*/  FMUL R25, R40, R118 ;  /* 0x0000007628197220 */ /* 0x000fc40000400000 */
[C---:B------:R-:W-:Y:S01]  /*237b0*/  FMUL R38, R40.reuse, R38 ;  /* 0x0000002628267220 */ /* 0x040fe20000400000 */
[----:B------:R-:W4:Y:S01]  /*237c0*/  LDL.LU R120, [R1+0x24c] ;  /* 0x00024c0001787983 */ /* 0x000f220000300800 */
[C---:B------:R-:W-:Y:S02]  /*237d0*/  FMUL R39, R40.reuse, R39 ;  /* 0x0000002728277220 */ /* 0x040fe40000400000 */
[----:B------:R-:W-:Y:S01]  /*237e0*/  FMUL R40, R40, R114 ;  /* 0x0000007228287220 */ /* 0x000fe20000400000 */
[----:B------:R-:W3:Y:S04]  /*237f0*/  LDL.LU R118, [R1+0x26c] ;  /* 0x00026c0001767983 */ /* 0x000ee80000300800 */
[----:B------:R-:W3:Y:S01]  /*23800*/  LDL.LU R114, [R1+0x268] ;  /* 0x0002680001727983 */ /* 0x000ee20000300800 */
[----:B------:R-:W-:-:S02]  /*23810*/  F2FP.PACK_AB R33, R33, R32 ;  /* 0x000000202121723e */ /* 0x000fc400000000ff */
[----:B------:R-:W-:Y:S02]  /*23820*/  F2FP.PACK_AB R32, R66, R121 ;  /* 0x000000794220723e */ /* 0x000fe400000000ff */
[----:B------:R-:W-:Y:S02]  /*23830*/  F2FP.PACK_AB R35, R35, R34 ;  /* 0x000000222323723e */ /* 0x000fe400000000ff */
[----:B------:R-:W-:Y:S02]  /*23840*/  F2FP.PACK_AB R34, R64, R65 ;  /* 0x000000414022723e */ /* 0x000fe400000000ff */
[----:B------:R-:W-:Y:S02]  /*23850*/  F2FP.PACK_AB R37, R37, R36 ;  /* 0x000000242525723e */ /* 0x000fe400000000ff */
[----:B------:R-:W-:Y:S01]  /*23860*/  F2FP.PACK_AB R36, R62, R63 ;  /* 0x0000003f3e24723e */ /* 0x000fe200000000ff */
[----:B--2---:R0:W-:Y:S04]  /*23870*/  STS.64 [R4+0x800], R28 ;  /* 0x0008001c04007388 */ /* 0x0041e80000000a00 */
[----:B------:R1:W-:Y:S01]  /*23880*/  STS.64 [R4], R30 ;  /* 0x0000001e04007388 */ /* 0x0003e20000000a00 */
[----:B0-----:R-:W-:-:S03]  /*23890*/  F2FP.PACK_AB R29, R71, R72 ;  /* 0x00000048471d723e */ /* 0x001fc600000000ff */
[----:B------:R-:W2:Y:S01]  /*238a0*/  LDL.LU R72, [R1+0x48] ;  /* 0x0000480001487983 */ /* 0x000ea20000300800 */
[----:B------:R-:W-:-:S03]  /*238b0*/  F2FP.PACK_AB R28, R74, R75 ;  /* 0x0000004b4a1c723e */ /* 0x000fc600000000ff */
[----:B------:R-:W2:Y:S01]  /*238c0*/  LDL.LU R71, [R1+0x44] ;  /* 0x0000440001477983 */ /* 0x000ea20000300800 */
[----:B-1----:R-:W-:-:S03]  /*238d0*/  F2FP.PACK_AB R31, R68, R69 ;  /* 0x00000045441f723e */ /* 0x002fc600000000ff */
[----:B------:R-:W2:Y:S01]  /*238e0*/  LDL.LU R75, [R1+0x244] ;  /* 0x00024400014b7983 */ /* 0x000ea20000300800 */
[----:B------:R-:W-:-:S03]  /*238f0*/  F2FP.PACK_AB R30, R70, R73 ;  /* 0x00000049461e723e */ /* 0x000fc600000000ff */
        /* <DEDUP_REMOVED lines=10> */
[----:B------:R0:W-:Y:S04]  /*239a0*/  STS.64 [R4+0x80], R28 ;  /* 0x0000801c04007388 */ /* 0x0001e80000000a00 */
[----:B------:R-:W2:Y:S01]  /*239b0*/  LDL.LU R62, [R1] ;  /* 0x00000000013e7983 */ /* 0x000ea20000300800 */
[----:B0-----:R-:W-:-:S03]  /*239c0*/  F2FP.PACK_AB R29, R58, R59 ;  /* 0x0000003b3a1d723e */ /* 0x001fc600000000ff */
[----:B------:R-:W2:Y:S01]  /*239d0*/  LDL.LU R58, [R1+0x10] ;  /* 0x00001000013a7983 */ /* 0x000ea20000300800 */
[----:B------:R-:W-:-:S03]  /*239e0*/  F2FP.PACK_AB R28, R60, R61 ;  /* 0x0000003d3c1c723e */ /* 0x000fc600000000ff */
[----:B------:R0:W-:Y:S04]  /*239f0*/  STS.64 [R4+0x180], R36 ;  /* 0x0001802404007388 */ /* 0x0001e80000000a00 */
[----:B------:R1:W-:Y:S04]  /*23a00*/  STS.64 [R4+0x980], R28 ;  /* 0x0009801c04007388 */ /* 0x0003e80000000a00 */
[----:B------:R3:W-:Y:S01]  /*23a10*/  STS.64 [R4+0x900], R34 ;  /* 0x0009002204007388 */ /* 0x0007e20000000a00 */
[----:B0-----:R-:W-:Y:S02]  /*23a20*/  F2FP.PACK_AB R36, R45, R47 ;  /* 0x0000002f2d24723e */ /* 0x001fe400000000ff */
[----:B-1----:R-:W-:-:S02]  /*23a30*/  F2FP.PACK_AB R29, R86, R84 ;  /* 0x00000054561d723e */ /* 0x002fc400000000ff */
[----:B------:R-:W2:Y:S01]  /*23a40*/  LDL.LU R84, [R1+0x260] ;  /* 0x0002600001547983 */ /* 0x000ea20000300800 */
[----:B------:R-:W-:-:S03]  /*23a50*/  F2FP.PACK_AB R37, R42, R43 ;  /* 0x0000002b2a25723e */ /* 0x000fc600000000ff */
[----:B------:R-:W2:Y:S01]  /*23a60*/  LDL.LU R86, [R1+0x254] ;  /* 0x0002540001567983 */ /* 0x000ea20000300800 */
[----:B---3--:R-:W-:-:S03]  /*23a70*/  F2FP.PACK_AB R34, R48, R49 ;  /* 0x000000313022723e */ /* 0x008fc600000000ff */
[----:B------:R-:W3:Y:S04]  /*23a80*/  LDL.LU R47, [R1+0x298] ;  /* 0x00029800012f7983 */ /* 0x000ee80000300800 */
[----:B------:R-:W3:Y:S01]  /*23a90*/  LDL.LU R45, [R1+0x290] ;  /* 0x00029000012d7983 */ /* 0x000ee20000300800 */
[----:B------:R-:W-:-:S03]  /*23aa0*/  F2FP.PACK_AB R35, R44, R46 ;  /* 0x0000002e2c23723e */ /* 0x000fc600000000ff */
[----:B------:R-:W3:Y:S04]  /*23ab0*/  LDL.LU R43, [R1+0x288] ;  /* 0x00028800012b7983 */ /* 0x000ee80000300800 */
[----:B------:R-:W3:Y:S04]  /*23ac0*/  LDL.LU R42, [R1+0x27c] ;  /* 0x00027c00012a7983 */ /* 0x000ee80000300800 */
[----:B------:R-:W3:Y:S04]  /*23ad0*/  LDL.LU R49, [R1+0x2a0] ;  /* 0x0002a00001317983 */ /* 0x000ee80000300800 */
[----:B------:R-:W3:Y:S04]  /*23ae0*/  LDL.LU R48, [R1+0x29c] ;  /* 0x00029c0001307983 */ /* 0x000ee80000300800 */
[----:B------:R0:W-:Y:S04]  /*23af0*/  STS.64 [R4+0x100], R32 ;  /* 0x0001002004007388 */ /* 0x0001e80000000a00 */
[----:B------:R-:W3:Y:S04]  /*23b00*/  LDL.LU R46, [R1+0x294] ;  /* 0x00029400012e7983 */ /* 0x000ee80000300800 */
[----:B------:R-:W3:Y:S01]  /*23b10*/  LDL.LU R44, [R1+0x28c] ;  /* 0x00028c00012c7983 */ /* 0x000ee20000300800 */
[----:B0-----:R-:W-:-:S03]  /*23b20*/  F2FP.PACK_AB R32, R53, R55 ;  /* 0x000000373520723e */ /* 0x001fc600000000ff */
[----:B------:R-:W3:Y:S01]  /*23b30*/  LDL.LU R55, [R1+0x2d4] ;  /* 0x0002d40001377983 */ /* 0x000ee20000300800 */
[----:B------:R-:W-:-:S03]  /*23b40*/  F2FP.PACK_AB R33, R50, R51 ;  /* 0x000000333221723e */ /* 0x000fc600000000ff */
[----:B------:R-:W3:Y:S04]  /*23b50*/  LDL.LU R53, [R1+0x2c4] ;  /* 0x0002c40001357983 */ /* 0x000ee80000300800 */
[----:B------:R0:W-:Y:S04]  /*23b60*/  STS.64 [R4+0x880], R30 ;  /* 0x0008801e04007388 */ /* 0x0001e80000000a00 */
[----:B------:R-:W3:Y:S04]  /*23b70*/  LDL.LU R51, [R1+0x2bc] ;  /* 0x0002bc0001337983 */ /* 0x000ee80000300800 */
[----:B------:R-:W3:Y:S01]  /*23b80*/  LDL.LU R50, [R1+0x2b4] ;  /* 0x0002b40001327983 */ /* 0x000ee20000300800 */
[----:B0-----:R-:W-:-:S03]  /*23b90*/  F2FP.PACK_AB R30, R56, R57 ;  /* 0x00000039381e723e */ /* 0x001fc600000000ff */
[----:B------:R-:W3:Y:S01]  /*23ba0*/  LDL.LU R57, [R1+0x2e0] ;  /* 0x0002e00001397983 */ /* 0x000ee20000300800 */
[----:B------:R-:W-:-:S03]  /*23bb0*/  F2FP.PACK_AB R31, R52, R54 ;  /* 0x00000036341f723e */ /* 0x000fc600000000ff */
[----:B------:R-:W3:Y:S01]  /*23bc0*/  LDL.LU R56, [R1+0x2d8] ;  /* 0x0002d80001387983 */ /* 0x000ee20000300800 */
[----:B------:R-:W-:-:S03]  /*23bd0*/  F2FP.PACK_AB R28, R82, R112 ;  /* 0x00000070521c723e */ /* 0x000fc600000000ff */
[----:B------:R-:W3:Y:S04]  /*23be0*/  LDL.LU R54, [R1+0x2d0] ;  /* 0x0002d00001367983 */ /* 0x000ee80000300800 */
[----:B------:R-:W3:Y:S04]  /*23bf0*/  LDL.LU R52, [R1+0x2c0] ;  /* 0x0002c00001347983 */ /* 0x000ee80000300800 */
[----:B------:R-:W3:Y:S04]  /*23c00*/  LDL.LU R61, [R1+0x308] ;  /* 0x00030800013d7983 */ /* 0x000ee80000300800 */
[----:B------:R-:W-:Y:S04]  /*23c10*/  STS.64 [R4+0xa80], R36 ;  /* 0x000a802404007388 */ /* 0x000fe80000000a00 */
[----:B------:R-:W3:Y:S04]  /*23c20*/  LDL.LU R60, [R1+0x2fc] ;  /* 0x0002fc00013c7983 */ /* 0x000ee80000300800 */
[----:B------:R0:W-:Y:S04]  /*23c30*/  STS.64 [R4+0x200], R30 ;  /* 0x0002001e04007388 */ /* 0x0001e80000000a00 */
[----:B------:R-:W3:Y:S04]  /*23c40*/  LDL.LU R59, [R1+0x2f0] ;  /* 0x0002f000013b7983 */ /* 0x000ee80000300800 */
[----:B------:R-:W-:Y:S01]  /*23c50*/  STS.64 [R4+0x300], R28 ;  /* 0x0003001c04007388 */ /* 0x000fe20000000a00 */
[----:B0-----:R-:W-:-:S02]  /*23c60*/  F2FP.PACK_AB R31, R88, R87 ;  /* 0x00000057581f723e */ /* 0x001fc400000000ff */
[----:B------:R-:W-:Y:S01]  /*23c70*/  F2FP.PACK_AB R30, R85, R83 ;  /* 0x00000053551e723e */ /* 0x000fe200000000ff */
[----:B------:R0:W-:Y:S04]  /*23c80*/  STS.64 [R4+0xa00], R32 ;  /* 0x000a002004007388 */ /* 0x0001e80000000a00 */
[----:B------:R-:W-:Y:S04]  /*23c90*/  STS.64 [R4+0xb00], R30 ;  /* 0x000b001e04007388 */ /* 0x000fe80000000a00 */
[----:B------:R1:W-:Y:S01]  /*23ca0*/  STS.64 [R4+0x280], R34 ;  /* 0x0002802204007388 */ /* 0x0003e20000000a00 */
[----:B0-----:R-:W-:-:S02]  /*23cb0*/  F2FP.PACK_AB R33, R101, R99 ;  /* 0x000000636521723e */ /* 0x001fc400000000ff */
[----:B------:R-:W-:-:S05]  /*23cc0*/  F2FP.PACK_AB R32, R97, R111 ;  /* 0x0000006f6120723e */ /* 0x000fca00000000ff */
[----:B------:R-:W-:Y:S01]  /*23cd0*/  STS.64 [R4+0x380], R32 ;  /* 0x0003802004007388 */ /* 0x000fe20000000a00 */
[----:B-1----:R-:W-:Y:S02]  /*23ce0*/  F2FP.PACK_AB R35, R103, R102 ;  /* 0x000000666723723e */ /* 0x002fe400000000ff */
[----:B------:R-:W-:-:S05]  /*23cf0*/  F2FP.PACK_AB R34, R100, R98 ;  /* 0x000000626422723e */ /* 0x000fca00000000ff */
[----:B------:R0:W-:Y:S02]  /*23d00*/  STS.64 [R4+0xb80], R34 ;  /* 0x000b802204007388 */ /* 0x0001e40000000a00 */
[----:B0-----:R-:W-:Y:S02]  /*23d10*/  F2FP.PACK_AB R35, R122, R123 ;  /* 0x0000007b7a23723e */ /* 0x001fe400000000ff */
[----:B----4-:R-:W-:Y:S02]  /*23d20*/  F2FP.PACK_AB R34, R119, R120 ;  /* 0x000000787722723e */ /* 0x010fe400000000ff */
[----:B--2---:R-:W-:Y:S02]  /*23d30*/  F2FP.PACK_AB R32, R72, R71 ;  /* 0x000000474820723e */ /* 0x004fe400000000ff */
[----:B------:R-:W-:Y:S02]  /*23d40*/  F2FP.PACK_AB R33, R75, R74 ;  /* 0x0000004a4b21723e */ /* 0x000fe400000000ff */
[----:B------:R-:W-:-:S02]  /*23d50*/  F2FP.PACK_AB R30, R69, R68 ;  /* 0x00000044451e723e */ /* 0x000fc400000000ff */
[----:B------:R-:W-:Y:S02]  /*23d60*/  F2FP.PACK_AB R31, R73, R70 ;  /* 0x00000046491f723e */ /* 0x000fe400000000ff */
[----:B------:R-:W-:Y:S02]  /*23d70*/  F2FP.PACK_AB R28, R121, R66 ;  /* 0x00000042791c723e */ /* 0x000fe400000000ff */
[----:B------:R-:W-:Y:S02]  /*23d80*/  F2FP.PACK_AB R29, R65, R64 ;  /* 0x00000040411d723e */ /* 0x000fe400000000ff */
[----:B------:R-:W-:Y:S02]  /*23d90*/  F2FP.PACK_AB R36, R62, R110 ;  /* 0x0000006e3e24723e */ /* 0x000fe400000000ff */
[----:B------:R-:W-:Y:S02]  /*23da0*/  F2FP.PACK_AB R37, R58, R63 ;  /* 0x0000003f3a25723e */ /* 0x000fe400000000ff */
[----:B------:R-:W2:Y:S04]  /*23db0*/  LDL.LU R58, [R1+0x2e8] ;  /* 0x0002e800013a7983 */ /* 0x000ea80000300800 */
        /* <DEDUP_REMOVED lines=16> */
[----:B------:R0:W-:Y:S04]  /*23ec0*/  STS.64 [R4+0x400], R36 ;  /* 0x0004002404007388 */ /* 0x0001e80000000a00 */
[----:B------:R-:W4:Y:S04]  /*23ed0*/  LDL.LU R119, [R1+0x380] ;  /* 0x0003800001777983 */ /* 0x000f280000300800 */
[----:B------:R-:W4:Y:S01]  /*23ee0*/  LDL.LU R120, [R1+0x37c] ;  /* 0x00037c0001787983 */ /* 0x000f220000300800 */
[----:B0-----:R-:W-:-:S03]  /*23ef0*/  F2FP.PACK_AB R37, R118, R114 ;  /* 0x000000727625723e */ /* 0x001fc600000000ff */
[----:B------:R-:W4:Y:S04]  /*23f00*/  LDL.LU R118, [R1+0x374] ;  /* 0x0003740001767983 */ /* 0x000f280000300800 */
[----:B------:R-:W4:Y:S01]  /*23f10*/  LDL.LU R114, [R1+0x36c] ;  /* 0x00036c0001727983 */ /* 0x000f220000300800 */
[----:B------:R-:W-:-:S03]  /*23f20*/  F2FP.PACK_AB R36, R84, R86 ;  /* 0x000000565424723e */ /* 0x000fc600000000ff */
[----:B------:R3:W-:Y:S01]  /*23f30*/  STS.64 [R4+0xc00], R28 ;  /* 0x000c001c04007388 */ /* 0x0007e20000000a00 */
[----:B------:R-:W-:-:S03]  /*23f40*/  F2FP.PACK_AB R25, R23, R25 ;  /* 0x000000191719723e */ /* 0x000fc600000000ff */
[----:B------:R0:W-:Y:S01]  /*23f50*/  STS.64 [R4+0x480], R30 ;  /* 0x0004801e04007388 */ /* 0x0001e20000000a00 */
[----:B------:R-:W-:-:S03]  /*23f60*/  F2FP.PACK_AB R23, R18, R22 ;  /* 0x000000161217723e */ /* 0x000fc600000000ff */
[----:B------:R1:W-:Y:S01]  /*23f70*/  STS.64 [R4+0xc80], R32 ;  /* 0x000c802004007388 */ /* 0x0003e20000000a00 */
[----:B---3--:R-:W-:-:S03]  /*23f80*/  F2FP.PACK_AB R29, R47, R45 ;  /* 0x0000002d2f1d723e */ /* 0x008fc600000000ff */
[----:B------:R3:W-:Y:S01]  /*23f90*/  STS.64 [R4+0x500], R34 ;  /* 0x0005002204007388 */ /* 0x0007e20000000a00 */
[----:B------:R-:W-:Y:S02]  /*23fa0*/  F2FP.PACK_AB R28, R43, R42 ;  /* 0x0000002a2b1c723e */ /* 0x000fe400000000ff */
[----:B0-----:R-:W-:Y:S01]  /*23fb0*/  F2FP.PACK_AB R31, R49, R48 ;  /* 0x00000030311f723e */ /* 0x001fe200000000ff */
[----:B------:R0:W-:Y:S01]  /*23fc0*/  STS.64 [R4+0xd00], R36 ;  /* 0x000d002404007388 */ /* 0x0001e20000000a00 */
[----:B------:R-:W-:Y:S02]  /*23fd0*/  F2FP.PACK_AB R30, R46, R44 ;  /* 0x0000002c2e1e723e */ /* 0x000fe400000000ff */
[----:B-1----:R-:W-:Y:S02]  /*23fe0*/  F2FP.PACK_AB R33, R55, R53 ;  /* 0x000000353721723e */ /* 0x002fe400000000ff */
[----:B------:R-:W-:Y:S02]  /*23ff0*/  F2FP.PACK_AB R32, R51, R50 ;  /* 0x000000323320723e */ /* 0x000fe400000000ff */
[----:B---3--:R-:W-:-:S02]  /*24000*/  F2FP.PACK_AB R35, R57, R56 ;  /* 0x000000383923723e */ /* 0x008fc400000000ff */
[----:B------:R-:W-:Y:S02]  /*24010*/  F2FP.PACK_AB R34, R54, R52 ;  /* 0x000000343622723e */ /* 0x000fe400000000ff */
[----:B0-----:R-:W-:Y:S01]  /*24020*/  F2FP.PACK_AB R37, R61, R60 ;  /* 0x0000003c3d25723e */ /* 0x001fe200000000ff */
[----:B------:R4:W-:Y:S01]  /*24030*/  STS.64 [R4+0x580], R28 ;  /* 0x0005801c04007388 */ /* 0x0009e20000000a00 */
[----:B------:R-:W-:Y:S01]  /*24040*/  F2FP.PACK_AB R22, R15, R21 ;  /* 0x000000150f16723e */ /* 0x000fe200000000ff */
[----:B------:R-:W-:Y:S02]  /*24050*/  IMAD.IADD R15, R124, 0x1, -R5 ;  /* 0x000000017c0f7824 */ /* 0x000fe400078e0a05 */
[----:B------:R0:W-:Y:S04]  /*24060*/  STS.64 [R4+0xd80], R30 ;  /* 0x000d801e04007388 */ /* 0x0001e80000000a00 */
[----:B------:R-:W-:Y:S01]  /*24070*/  STS.64 [R4+0x600], R32 ;  /* 0x0006002004007388 */ /* 0x000fe20000000a00 */
[----:B------:R-:W-:-:S03]  /*24080*/  FADD R15, R15, -1 ;  /* 0xbf8000000f0f7421 */ /* 0x000fc60000000000 */
[----:B------:R-:W-:Y:S01]  /*24090*/  STS.64 [R4+0xe00], R34 ;  /* 0x000e002204007388 */ /* 0x000fe20000000a00 */
[----:B--2---:R-:W-:-:S05]  /*240a0*/  F2FP.PACK_AB R36, R59, R58 ;  /* 0x0000003a3b24723e */ /* 0x004fca00000000ff */
[----:B------:R-:W-:Y:S01]  /*240b0*/  STS.64 [R4+0x680], R36 ;  /* 0x0006802404007388 */ /* 0x000fe20000000a00 */
[----:B----4-:R-:W-:Y:S02]  /*240c0*/  F2FP.PACK_AB R29, R63, R62 ;  /* 0x0000003e3f1d723e */ /* 0x010fe400000000ff */
[----:B------:R-:W-:-:S05]  /*240d0*/  F2FP.PACK_AB R28, R65, R64 ;  /* 0x00000040411c723e */ /* 0x000fca00000000ff */
[----:B------:R1:W-:Y:S01]  /*240e0*/  STS.64 [R4+0xe80], R28 ;  /* 0x000e801c04007388 */ /* 0x0003e20000000a00 */
[----:B0-----:R-:W-:Y:S02]  /*240f0*/  F2FP.PACK_AB R31, R121, R66 ;  /* 0x00000042791f723e */ /* 0x001fe400000000ff */
[----:B------:R-:W-:Y:S02]  /*24100*/  F2FP.PACK_AB R30, R73, R70 ;  /* 0x00000046491e723e */ /* 0x000fe400000000ff */
[----:B-1----:R-:W-:Y:S02]  /*24110*/  F2FP.PACK_AB R29, R24, R26 ;  /* 0x0000001a181d723e */ /* 0x002fe400000000ff */
[----:B------:R-:W-:Y:S01]  /*24120*/  F2FP.PACK_AB R33, R69, R68 ;  /* 0x000000444521723e */ /* 0x000fe200000000ff */
[----:B------:R-:W-:Y:S01]  /*24130*/  STS.64 [R4+0x700], R30 ;  /* 0x0007001e04007388 */ /* 0x000fe20000000a00 */
[----:B------:R-:W-:Y:S02]  /*24140*/  LOP3.LUT R26, R4, 0x10, RZ, 0x3c, !PT ;  /* 0x00000010041a7812 */ /* 0x000fe400078e3cff */
[----:B------:R-:W-:-:S02]  /*24150*/  F2FP.PACK_AB R32, R75, R74 ;  /* 0x0000004a4b20723e */ /* 0x000fc400000000ff */
[----:B------:R-:W-:-:S03]  /*24160*/  F2FP.PACK_AB R35, R72, R71 ;  /* 0x000000474823723e */ /* 0x000fc600000000ff */
[----:B------:R-:W-:Y:S01]  /*24170*/  STS.64 [R4+0xf00], R32 ;  /* 0x000f002004007388 */ /* 0x000fe20000000a00 */
[----:B------:R-:W-:-:S05]  /*24180*/  F2FP.PACK_AB R34, R122, R123 ;  /* 0x0000007b7a22723e */ /* 0x000fca00000000ff */
[----:B------:R-:W-:Y:S01]  /*24190*/  STS.64 [R4+0x780], R34 ;  /* 0x0007802204007388 */ /* 0x000fe20000000a00 */
[----:B------:R-:W-:Y:S02]  /*241a0*/  F2FP.PACK_AB R37, R119, R120 ;  /* 0x000000787725723e */ /* 0x000fe400000000ff */
[----:B------:R-:W-:Y:S02]  /*241b0*/  F2FP.PACK_AB R36, R118, R114 ;  /* 0x000000727624723e */ /* 0x000fe400000000ff */
[----:B------:R-:W-:Y:S01]  /*241c0*/  MOV R114, 0x3dc6b27f ;  /* 0x3dc6b27f00727802 */ /* 0x000fe20000000f00 */
[----:B------:R-:W2:Y:S04]  /*241d0*/  LDL.LU R118, [R1+0x38] ;  /* 0x0000380001767983 */ /* 0x000ea80000300800 */
[----:B------:R0:W-:Y:S02]  /*241e0*/  STS.64 [R4+0xf80], R36 ;  /* 0x000f802404007388 */ /* 0x0001e40000000a00 */
[----:B0-----:R-:W-:-:S02]  /*241f0*/  FFMA.FTZ R4, R15, R114, -0.16845393180847167969 ;  /* 0xbe2c7f300f047423 */ /* 0x001fc40000010072 */
[----:B------:R-:W2:Y:S04]  /*24200*/  LDL.LU R114, [R1+0x2c] ;  /* 0x00002c0001727983 */ /* 0x000ea80000300800 */
[----:B------:R-:W3:Y:S01]  /*24210*/  LDL.LU R75, [R1+0x3c] ;  /* 0x00003c00014b7983 */ /* 0x000ee20000300800 */
[----:B------:R-:W-:Y:S01]  /*24220*/  F2FP.PACK_AB R12, R8, R12 ;  /* 0x0000000c080c723e */ /* 0x000fe200000000ff */
[C---:B------:R-:W-:Y:S01]  /*24230*/  FFMA.FTZ R8, R15.reuse, R4, 0.1716887056827545166 ;  /* 0x3e2fcf2a0f087423 */ /* 0x040fe20000010004 */
[----:B------:R-:W-:Y:S01]  /*24240*/  F2FP.PACK_AB R5, R80, R78 ;  /* 0x0000004e5005723e */ /* 0x000fe200000000ff */
[----:B------:R-:W4:Y:S02]  /*24250*/  LDL.LU R74, [R1+0x6c] ;  /* 0x00006c00014a7983 */ /* 0x000f240000300800 */
[C---:B------:R-:W-:Y:S01]  /*24260*/  FFMA.FTZ R8, R15.reuse, R8, -0.17900948226451873779 ;  /* 0xbe374e430f087423 */ /* 0x040fe20000010008 */
[----:B------:R-:W-:Y:S01]  /*24270*/  F2FP.PACK_AB R4, R76, R117 ;  /* 0x000000754c04723e */ /* 0x000fe200000000ff */
[----:B------:R-:W4:Y:S02]  /*24280*/  LDL.LU R72, [R1+0x64] ;  /* 0x0000640001487983 */ /* 0x000f240000300800 */
[----:B------:R-:W-:-:S02]  /*24290*/  FFMA.FTZ R8, R15, R8, 0.20512372255325317383 ;  /* 0x3e520bf40f087423 */ /* 0x000fc40000010008 */
[----:B------:R0:W-:Y:S02]  /*242a0*/  STS.64 [R26+0x20180], R4 ;  /* 0x020180041a007388 */ /* 0x0001e40000000a00 */
[C---:B------:R-:W-:Y:S02]  /*242b0*/  FFMA.FTZ R8, R15.reuse, R8, -0.24046532809734344482 ;  /* 0xbe763c8b0f087423 */ /* 0x040fe40000010008 */
[----:B------:R-:W4:Y:S02]  /*242c0*/  LDL.LU R123, [R1+0x5c] ;  /* 0x00005c00017b7983 */ /* 0x000f240000300800 */
[----:B------:R-:W-:Y:S01]  /*242d0*/  FFMA.FTZ R8, R15, R8, 0.28857114911079406738 ;  /* 0x3e93bf990f087423 */ /* 0x000fe20000010008 */
[----:B------:R-:W-:Y:S01]  /*242e0*/  F2FP.PACK_AB R11, R41, R11 ;  /* 0x0000000b290b723e */ /* 0x000fe200000000ff */
[----:B------:R-:W4:Y:S01]  /*242f0*/  LDL.LU R119, [R1+0x280] ;  /* 0x0002800001777983 */ /* 0x000f220000300800 */
[----:B0-----:R-:W-:Y:S02]  /*24300*/  F2FP.PACK_AB R5, R109, R107 ;  /* 0x0000006b6d05723e */ /* 0x001fe400000000ff */
[----:B------:R-:W-:Y:S01]  /*24310*/  F2FP.PACK_AB R4, R105, R115 ;  /* 0x000000736904723e */ /* 0x000fe200000000ff */
[----:B------:R-:W-:Y:S01]  /*24320*/  FFMA.FTZ R8, R15, R8, -0.36067417263984680176 ;  /* 0xbeb8aa490f087423 */ /* 0x000fe20000010008 */
[----:B------:R-:W4:Y:S01]  /*24330*/  LDL.LU R120, [R1+0x274] ;  /* 0x0002740001787983 */ /* 0x000f220000300800 */
[----:B------:R-:W-:-:S03]  /*24340*/  F2FP.PACK_AB R10, R9, R10 ;  /* 0x0000000a090a723e */ /* 0x000fc600000000ff */
[----:B------:R0:W-:Y:S01]  /*24350*/  STS.64 [R26+0x20280], R4 ;  /* 0x020280041a007388 */ /* 0x0001e20000000a00 */
[----:B------:R-:W-:-:S03]  /*24360*/  FFMA.FTZ R8, R15, R8, 0.48089820146560668945 ;  /* 0x3ef6384a0f087423 */ /* 0x000fc60000010008 */
[----:B------:R-:W4:Y:S04]  /*24370*/  LDL.LU R71, [R1+0x84] ;  /* 0x0000840001477983 */ /* 0x000f280000300800 */
[----:B------:R1:W-:Y:S01]  /*24380*/  STS.64 [R26+0x20900], R10 ;  /* 0x0209000a1a007388 */ /* 0x0003e20000000a00 */
[----:B0-----:R-:W-:-:S03]  /*24390*/  F2FP.PACK_AB R4, R2, R125 ;  /* 0x0000007d0204723e */ /* 0x001fc600000000ff */
[----:B------:R-:W4:Y:S04]  /*243a0*/  LDL.LU R2, [R1+0x964] ;  /* 0x0009640001027983 */ /* 0x000f280000300800 */
[----:B------:R-:W4:Y:S01]  /*243b0*/  LDL.LU R125, [R1+0x960] ;  /* 0x00096000017d7983 */ /* 0x000f220000300800 */
[----:B-1----:R-:W-:-:S03]  /*243c0*/  FFMA.FTZ R10, R15, R8, -0.72134751081466674805 ;  /* 0xbf38aa3b0f0a7423 */ /* 0x002fc60000010008 */
[----:B------:R-:W4:Y:S01]  /*243d0*/  LDL.LU R122, [R1+0x2c8] ;  /* 0x0002c800017a7983 */ /* 0x000f220000300800 */
[----:B------:R-:W-:Y:S02]  /*243e0*/  F2FP.PACK_AB R8, R6, R7 ;  /* 0x000000070608723e */ /* 0x000fe400000000ff */
[----:B--2---:R-:W-:Y:S02]  /*243f0*/  F2FP.PACK_AB R5, R118, R114 ;  /* 0x000000727605723e */ /* 0x004fe400000000ff */
[----:B------:R-:W2:Y:S01]  /*24400*/  LDL.LU R118, [R1+0x2b0] ;  /* 0x0002b00001767983 */ /* 0x000ea20000300800 */
[----:B---3--:R-:W-:-:S03]  /*24410*/  F2FP.PACK_AB R9, R75, R0 ;  /* 0x000000004b09723e */ /* 0x008fc600000000ff */
[----:B------:R-:W3:Y:S04]  /*24420*/  LDL.LU R114, [R1+0x2a8] ;  /* 0x0002a80001727983 */ /* 0x000ee80000300800 */
[----:B------:R-:W2:Y:S04]  /*24430*/  LDL.LU R0, [R1+0x95c] ;  /* 0x00095c0001007983 */ /* 0x000ea80000300800 */
[----:B------:R-:W3:Y:S04]  /*24440*/  LDL.LU R6, [R1+0x958] ;  /* 0x0009580001067983 */ /* 0x000ee80000300800 */
[----:B------:R-:W3:Y:S01]  /*24450*/  LDL.LU R7, [R1+0x954] ;  /* 0x0009540001077983 */ /* 0x000ee20000300800 */
[----:B------:R-:W-:-:S03]  /*24460*/  F2FP.PACK_AB R13, R14, R13 ;  /* 0x0000000d0e0d723e */ /* 0x000fc600000000ff */
[----:B------:R-:W-:Y:S04]  /*24470*/  STS.64 [R26+0x20300], R4 ;  /* 0x020300041a007388 */ /* 0x000fe80000000a00 */
[----:B------:R0:W-:Y:S02]  /*24480*/  STS.64 [R26+0x20100], R12 ;  /* 0x0201000c1a007388 */ /* 0x0001e40000000a00 */
[----:B0-----:R-:W-:Y:S01]  /*24490*/  FMUL R12, R15, R10 ;  /* 0x0000000a0f0c7220 */ /* 0x001fe20000400000 */
[----:B----4-:R-:W-:Y:S02]  /*244a0*/  F2FP.PACK_AB R10, R123, R2 ;  /* 0x000000027b0a723e */ /* 0x010fe400000000ff */
[----:B------:R-:W4:Y:S01]  /*244b0*/  LDL.LU R2, [R1+0x950] ;  /* 0x0009500001027983 */ /* 0x000f220000300800 */
[----:B--2---:R-:W-:-:S02]  /*244c0*/  F2FP.PACK_AB R4, R0, R125 ;  /* 0x0000007d0004723e */ /* 0x004fc400000000ff */
[----:B---3--:R-:W-:Y:S02]  /*244d0*/  F2FP.PACK_AB R5, R7, R6 ;  /* 0x000000060705723e */ /* 0x008fe400000000ff */
[----:B------:R-:W2:Y:S04]  /*244e0*/  LDL.LU R7, [R1+0x94c] ;  /* 0x00094c0001077983 */ /* 0x000ea80000300800 */
[----:B------:R-:W2:Y:S04]  /*244f0*/  LDL.LU R6, [R1+0x948] ;  /* 0x0009480001067983 */ /* 0x000ea80000300800 */
[----:B------:R-:W3:Y:S04]  /*24500*/  LDL.LU R0, [R1+0x944] ;  /* 0x0009440001007983 */ /* 0x000ee80000300800 */
[----:B------:R-:W3:Y:S01]  /*24510*/  LDL.LU R125, [R1+0x940] ;  /* 0x00094000017d7983 */ /* 0x000ee20000300800 */
[----:B------:R-:W-:Y:S01]  /*24520*/  ISETP.GE.U32.AND P1, PT, R124, 0x7f800000, PT ;  /* 0x7f8000007c00780c */ /* 0x000fe20003f26070 */
[C---:B------:R-:W-:Y:S01]  /*24530*/  FMUL R12, R15.reuse, R12 ;  /* 0x0000000c0f0c7220 */ /* 0x040fe20000400000 */
[----:B------:R-:W-:Y:S01]  /*24540*/  F2FP.PACK_AB R11, R74, R72 ;  /* 0x000000484a0b723e */ /* 0x000fe200000000ff */
[----:B------:R0:W-:Y:S04]  /*24550*/  STS.64 [R26+0x20b00], R8 ;  /* 0x020b00081a007388 */ /* 0x0001e80000000a00 */
[----:B------:R-:W3:Y:S01]  /*24560*/  LDL.LU R72, [R1+0x314] ;  /* 0x0003140001487983 */ /* 0x000ee20000300800 */
[----:B------:R-:W-:-:S03]  /*24570*/  FFMA.FTZ R12, R15, 1.4426950216293334961, R12 ;  /* 0x3fb8aa3b0f0c7823 */ /* 0x000fc6000001000c */
[----:B------:R-:W3:Y:S01]  /*24580*/  LDL.LU R123, [R1+0x300] ;  /* 0x00030000017b7983 */ /* 0x000ee20000300800 */
[----:B0-----:R-:W-:-:S03]  /*24590*/  F2FP.PACK_AB R9, R119, R120 ;  /* 0x000000787709723e */ /* 0x001fc600000000ff */
[----:B------:R0:W-:Y:S01]  /*245a0*/  STS.64 [R26+0x20b80], R4 ;  /* 0x020b80041a007388 */ /* 0x0001e20000000a00 */
[----:B----4-:R-:W-:-:S03]  /*245b0*/  F2FP.PACK_AB R8, R71, R2 ;  /* 0x000000024708723e */ /* 0x010fc600000000ff */
[----:B------:R-:W4:Y:S04]  /*245c0*/  LDL.LU R119, [R1+0x2ec] ;  /* 0x0002ec0001777983 */ /* 0x000f280000300800 */
[----:B------:R2:W-:Y:S04]  /*245d0*/  STS.64 [R26+0x20380], R10 ;  /* 0x0203800a1a007388 */ /* 0x0005e80000000a00 */
[----:B------:R-:W4:Y:S01]  /*245e0*/  LDL.LU R120, [R1+0x2e4] ;  /* 0x0002e40001787983 */ /* 0x000f220000300800 */
[----:B0-----:R-:W-:-:S03]  /*245f0*/  @P1 MOV R4, 0x7f800000 ;  /* 0x7f80000000041802 */ /* 0x001fc60000000f00 */
[----:B------:R-:W4:Y:S01]  /*24600*/  LDL.LU R2, [R1+0x93c] ;  /* 0x00093c0001027983 */ /* 0x000f220000300800 */
[----:B------:R-:W-:Y:S02]  /*24610*/  FADD R12, R89, R12 ;  /* 0x0000000c590c7221 */ /* 0x000fe40000000000 */
[----:B------:R-:W-:Y:S01]  /*24620*/  @P1 FFMA.FTZ R12, R124, R4, +INF ;  /* 0x7f8000007c0c1423 */ /* 0x000fe20000010004 */
[----:B--2---:R-:W-:Y:S02]  /*24630*/  F2FP.PACK_AB R11, R6, R7 ;  /* 0x00000007060b723e */ /* 0x004fe400000000ff */
[----:B------:R-:W2:Y:S04]  /*24640*/  LDL.LU R6, [R1+0x938] ;  /* 0x0009380001067983 */ /* 0x000ea80000300800 */
[----:B------:R-:W2:Y:S01]  /*24650*/  LDL.LU R7, [R1+0x934] ;  /* 0x0009340001077983 */ /* 0x000ea20000300800 */
[----:B---3--:R-:W-:-:S03]  /*24660*/  F2FP.PACK_AB R10, R125, R0 ;  /* 0x000000007d0a723e */ /* 0x008fc600000000ff */
[----:B------:R-:W3:Y:S04]  /*24670*/  LDL.LU R125, [R1+0x930] ;  /* 0x00093000017d7983 */ /* 0x000ee80000300800 */
[----:B------:R-:W3:Y:S04]  /*24680*/  LDL.LU R0, [R1+0x92c] ;  /* 0x00092c0001007983 */ /* 0x000ee80000300800 */
[----:B------:R-:W3:Y:S04]  /*24690*/  LDL.LU R124, [R1+0x928] ;  /* 0x00092800017c7983 */ /* 0x000ee80000300800 */
[----:B------:R-:W0:Y:S04]  /*246a0*/  S2R R71, SR_TID.X ;  /* 0x0000000000477919 */ /* 0x000e280000002100 */
[----:B------:R1:W-:Y:S04]  /*246b0*/  STS.64 [R26+0x20400], R8 ;  /* 0x020400081a007388 */ /* 0x0003e80000000a00 */
[----:B------:R2:W-:Y:S01]  /*246c0*/  STL [R1+0x4c0], R12 ;  /* 0x0004c00c01007387 */ /* 0x0005e20000100800 */
[----:B-1----:R-:W-:-:S02]  /*246d0*/  F2FP.PACK_AB R9, R122, R118 ;  /* 0x000000767a09723e */ /* 0x002fc400000000ff */
[----:B----4-:R-:W-:Y:S02]  /*246e0*/  F2FP.PACK_AB R8, R114, R2 ;  /* 0x000000027208723e */ /* 0x010fe400000000ff */
[----:B------:R-:W4:Y:S01]  /*246f0*/  LDL.LU R2, [R1+0x924] ;  /* 0x0009240001027983 */ /* 0x000f220000300800 */
[----:B0-----:R-:W-:-:S03]  /*24700*/  SHF.R.U32.HI R13, RZ, 0x8, R71 ;  /* 0x00000008ff0d7819 */ /* 0x001fc60000011647 */
[----:B------:R-:W4:Y:S01]  /*24710*/  LDL.LU R71, [R1+0x358] ;  /* 0x0003580001477983 */ /* 0x000f220000300800 */
[----:B------:R-:W-:-:S03]  /*24720*/  SGXT.U32 R13, R13, 0x1 ;  /* 0x000000010d0d781a */ /* 0x000fc60000000000 */
[----:B------:R-:W4:Y:S02]  /*24730*/  LDL.LU R122, [R1+0x350] ;  /* 0x00035000017a7983 */ /* 0x000f240000300800 */
[----:B------:R-:W-:Y:S02]  /*24740*/  IMAD R5, R13, c[0x0][0x1c8], RZ ;  /* 0x000072000d057a24 */ /* 0x000fe400078e02ff */
[----:B------:R-:W4:Y:S04]  /*24750*/  LDL.LU R118, [R1+0x348] ;  /* 0x0003480001767983 */ /* 0x000f280000300800 */
[----:B------:R-:W4:Y:S01]  /*24760*/  LDL.LU R114, [R1+0x334] ;  /* 0x0003340001727983 */ /* 0x000f220000300800 */
[----:B--2---:R-:W-:Y:S02]  /*24770*/  F2FP.PACK_AB R12, R7, R6 ;  /* 0x00000006070c723e */ /* 0x004fe400000000ff */
[----:B---3--:R-:W-:-:S02]  /*24780*/  F2FP.PACK_AB R13, R124, R125 ;  /* 0x0000007d7c0d723e */ /* 0x008fc400000000ff */
[----:B------:R-:W2:Y:S04]  /*24790*/  LDL.LU R124, [R1+0x920] ;  /* 0x00092000017c7983 */ /* 0x000ea80000300800 */
[----:B------:R-:W2:Y:S04]  /*247a0*/  LDL.LU R125, [R1+0x91c] ;  /* 0x00091c00017d7983 */ /* 0x000ea80000300800 */
[----:B------:R-:W3:Y:S04]  /*247b0*/  LDL.LU R7, [R1+0x918] ;  /* 0x0009180001077983 */ /* 0x000ee80000300800 */
[----:B------:R-:W3:Y:S04]  /*247c0*/  LDL.LU R6, [R1+0x914] ;  /* 0x0009140001067983 */ /* 0x000ee80000300800 */
[----:B------:R0:W-:Y:S04]  /*247d0*/  STS.64 [R26+0x20480], R8 ;  /* 0x020480081a007388 */ /* 0x0001e80000000a00 */
[----:B------:R2:W-:Y:S01]  /*247e0*/  STS.64 [R26+0x20c80], R12 ;  /* 0x020c800c1a007388 */ /* 0x0005e20000000a00 */
[----:B0-----:R-:W-:-:S02]  /*247f0*/  F2FP.PACK_AB R9, R72, R123 ;  /* 0x0000007b4809723e */ /* 0x001fc400000000ff */
[----:B------:R-:W-:Y:S01]  /*24800*/  F2FP.PACK_AB R8, R119, R120 ;  /* 0x000000787708723e */ /* 0x000fe200000000ff */
[----:B------:R-:W4:Y:S04]  /*24810*/  LDL.LU R123, [R1+0x398] ;  /* 0x00039800017b7983 */ /* 0x000f280000300800 */
[----:B------:R-:W4:Y:S04]  /*24820*/  LDL.LU R119, [R1+0x390] ;  /* 0x0003900001777983 */ /* 0x000f280000300800 */
[----:B------:R-:W4:Y:S01]  /*24830*/  LDL.LU R120, [R1+0x388] ;  /* 0x0003880001787983 */ /* 0x000f220000300800 */
[----:B--2---:R-:W-:-:S02]  /*24840*/  F2FP.PACK_AB R12, R125, R124 ;  /* 0x0000007c7d0c723e */ /* 0x004fc400000000ff */
[----:B---3--:R-:W-:Y:S02]  /*24850*/  F2FP.PACK_AB R13, R6, R7 ;  /* 0x00000007060d723e */ /* 0x008fe400000000ff */
[----:B------:R-:W2:Y:S04]  /*24860*/  LDL.LU R6, [R1+0x910] ;  /* 0x0009100001067983 */ /* 0x000ea80000300800 */
[----:B------:R-:W2:Y:S04]  /*24870*/  LDL.LU R7, [R1+0x90c] ;  /* 0x00090c0001077983 */ /* 0x000ea80000300800 */
[----:B------:R-:W3:Y:S04]  /*24880*/  LDL.LU R125, [R1+0x908] ;  /* 0x00090800017d7983 */ /* 0x000ee80000300800 */
[----:B------:R-:W3:Y:S01]  /*24890*/  LDL.LU R124, [R1+0x904] ;  /* 0x00090400017c7983 */ /* 0x000ee20000300800 */
[----:B------:R-:W-:-:S02]  /*248a0*/  F2FP.PACK_AB R17, R17, R20 ;  /* 0x000000141111723e */ /* 0x000fc400000000ff */
[----:B------:R-:W-:-:S05]  /*248b0*/  F2FP.PACK_AB R16, R16, R19 ;  /* 0x000000131010723e */ /* 0x000fca00000000ff */
[----:B------:R3:W-:Y:S02]  /*248c0*/  STS.64 [R26+0x20880], R16 ;  /* 0x020880101a007388 */ /* 0x0007e40000000a00 */
[----:B---3--:R-:W-:Y:S02]  /*248d0*/  F2FP.PACK_AB R17, R124, R125 ;  /* 0x0000007d7c11723e */ /* 0x008fe400000000ff */
[----:B------:R-:W3:Y:S01]  /*248e0*/  LDL.LU R124, [R1+0x900] ;  /* 0x00090000017c7983 */ /* 0x000ee20000300800 */
[----:B------:R-:W-:-:S03]  /*248f0*/  F2FP.PACK_AB R28, R38, R40 ;  /* 0x00000028261c723e */ /* 0x000fc600000000ff */
[----:B------:R4:W-:Y:S01]  /*24900*/  STS.64 [R26+0x20500], R8 ;  /* 0x020500081a007388 */ /* 0x0009e20000000a00 */
[----:B--2---:R-:W-:-:S03]  /*24910*/  F2FP.PACK_AB R16, R7, R6 ;  /* 0x000000060710723e */ /* 0x004fc600000000ff */
[----:B------:R-:W2:Y:S01]  /*24920*/  LDL.LU R125, [R1+0x8fc] ;  /* 0x0008fc00017d7983 */ /* 0x000ea20000300800 */
[----:B----4-:R-:W-:-:S03]  /*24930*/  F2FP.PACK_AB R8, R118, R114 ;  /* 0x000000727608723e */ /* 0x010fc600000000ff */
[----:B------:R-:W4:Y:S04]  /*24940*/  LDL.LU R118, [R1+0x3b8] ;  /* 0x0003b80001767983 */ /* 0x000f280000300800 */
[----:B------:R-:W4:Y:S04]  /*24950*/  LDL.LU R114, [R1+0x3b0] ;  /* 0x0003b00001727983 */ /* 0x000f280000300800 */
[----:B------:R-:W2:Y:S04]  /*24960*/  LDL.LU R7, [R1+0x8f8] ;  /* 0x0008f80001077983 */ /* 0x000ea80000300800 */
[----:B------:R-:W2:Y:S04]  /*24970*/  LDL.LU R6, [R1+0x8f4] ;  /* 0x0008f40001067983 */ /* 0x000ea80000300800 */
[----:B------:R3:W-:Y:S04]  /*24980*/  STS.64 [R26+0x20000], R28 ;  /* 0x0200001c1a007388 */ /* 0x0007e80000000a00 */
[----:B------:R-:W4:Y:S04]  /*24990*/  LDL.LU R75, [R1+0x3a8] ;  /* 0x0003a800014b7983 */ /* 0x000f280000300800 */
[----:B------:R-:W4:Y:S01]  /*249a0*/  LDL.LU R74, [R1+0x3a4] ;  /* 0x0003a400014a7983 */ /* 0x000f220000300800 */
[----:B---3--:R-:W-:-:S03]  /*249b0*/  F2FP.PACK_AB R28, R120, R124 ;  /* 0x0000007c781c723e */ /* 0x008fc600000000ff */
[----:B------:R-:W3:Y:S01]  /*249c0*/  LDL.LU R124, [R1+0x8f0] ;  /* 0x0008f000017c7983 */ /* 0x000ee20000300800 */
[----:B------:R-:W-:-:S03]  /*249d0*/  F2FP.PACK_AB R9, R71, R122 ;  /* 0x0000007a4709723e */ /* 0x000fc600000000ff */
[----:B------:R-:W4:Y:S01]  /*249e0*/  LDL.LU R72, [R1+0x3d8] ;  /* 0x0003d80001487983 */ /* 0x000f220000300800 */
[----:B------:R-:W-:-:S03]  /*249f0*/  F2FP.PACK_AB R29, R123, R119 ;  /* 0x000000777b1d723e */ /* 0x000fc600000000ff */
[----:B------:R-:W4:Y:S04]  /*24a00*/  LDL.LU R71, [R1+0x3d0] ;  /* 0x0003d00001477983 */ /* 0x000f280000300800 */
[----:B------:R-:W4:Y:S04]  /*24a10*/  LDL.LU R122, [R1+0x3c8] ;  /* 0x0003c800017a7983 */ /* 0x000f280000300800 */
[----:B------:R-:W4:Y:S01]  /*24a20*/  LDL.LU R123, [R1+0x3c4] ;  /* 0x0003c400017b7983 */ /* 0x000f220000300800 */
[----:B--2---:R-:W-:-:S03]  /*24a30*/  F2FP.PACK_AB R33, R6, R7 ;  /* 0x000000070621723e */ /* 0x004fc600000000ff */
[----:B------:R-:W2:Y:S04]  /*24a40*/  LDL.LU R6, [R1+0x8ec] ;  /* 0x0008ec0001067983 */ /* 0x000ea80000300800 */
[----:B------:R-:W2:Y:S01]  /*24a50*/  LDL.LU R7, [R1+0x8e8] ;  /* 0x0008e80001077983 */ /* 0x000ea20000300800 */
[----:B---3--:R-:W-:-:S03]  /*24a60*/  F2FP.PACK_AB R32, R124, R125 ;  /* 0x0000007d7c20723e */ /* 0x008fc600000000ff */
[----:B------:R-:W3:Y:S04]  /*24a70*/  LDL.LU R124, [R1+0x8e4] ;  /* 0x0008e400017c7983 */ /* 0x000ee80000300800 */
[----:B------:R-:W3:Y:S04]  /*24a80*/  LDL.LU R125, [R1+0x8e0] ;  /* 0x0008e000017d7983 */ /* 0x000ee80000300800 */
[----:B------:R4:W-:Y:S04]  /*24a90*/  STS.64 [R26+0x20600], R28 ;  /* 0x0206001c1a007388 */ /* 0x0009e80000000a00 */
[----:B------:R-:W3:Y:S04]  /*24aa0*/  LDL.LU R119, [R1+0x3f4] ;  /* 0x0003f40001777983 */ /* 0x000ee80000300800 */
[----:B------:R-:W3:Y:S01]  /*24ab0*/  LDL.LU R120, [R1+0x3ec] ;  /* 0x0003ec0001787983 */ /* 0x000ee20000300800 */
[----:B----4-:R-:W-:-:S03]  /*24ac0*/  F2FP.PACK_AB R29, R118, R114 ;  /* 0x00000072761d723e */ /* 0x010fc600000000ff */
[----:B------:R2:W-:Y:S04]  /*24ad0*/  STS.64 [R26+0x20e00], R32 ;  /* 0x020e00201a007388 */ /* 0x0005e80000000a00 */
        /* <DEDUP_REMOVED lines=8> */
[----:B------:R2:W-:Y:S02]  /*24b60*/  STS.64 [R26+0x20e80], R32 ;  /* 0x020e80201a007388 */ /* 0x0005e40000000a00 */
[----:B--2---:R-:W-:-:S02]  /*24b70*/  F2FP.PACK_AB R32, R124, R125 ;  /* 0x0000007d7c20723e */ /* 0x004fc400000000ff */
[----:B---3--:R-:W-:Y:S02]  /*24b80*/  F2FP.PACK_AB R33, R6, R7 ;  /* 0x000000070621723e */ /* 0x008fe400000000ff */
[----:B------:R-:W2:Y:S04]  /*24b90*/  LDL.LU R6, [R1+0x8cc] ;  /* 0x0008cc0001067983 */ /* 0x000ea80000300800 */
[----:B------:R-:W2:Y:S04]  /*24ba0*/  LDL.LU R7, [R1+0x8c8] ;  /* 0x0008c80001077983 */ /* 0x000ea80000300800 */
[----:B------:R-:W3:Y:S04]  /*24bb0*/  LDL.LU R124, [R1+0x8c4] ;  /* 0x0008c400017c7983 */ /* 0x000ee80000300800 */
[----:B------:R-:W3:Y:S01]  /*24bc0*/  LDL.LU R125, [R1+0x8c0] ;  /* 0x0008c000017d7983 */ /* 0x000ee20000300800 */
[----:B------:R-:W-:-:S05]  /*24bd0*/  F2FP.PACK_AB R28, R75, R74 ;  /* 0x0000004a4b1c723e */ /* 0x000fca00000000ff */
[----:B------:R0:W-:Y:S01]  /*24be0*/  STS.64 [R26+0x20680], R28 ;  /* 0x0206801c1a007388 */ /* 0x0001e20000000a00 */
[----:B------:R-:W-:Y:S02]  /*24bf0*/  F2FP.PACK_AB R116, R91, R116 ;  /* 0x000000745b74723e */ /* 0x000fe400000000ff */
[----:B------:R-:W-:Y:S01]  /*24c00*/  F2FP.PACK_AB R24, R27, R39 ;  /* 0x000000271b18723e */ /* 0x000fe200000000ff */
[----:B------:R-:W-:Y:S01]  /*24c10*/  STS.64 [R26+0x20f00], R32 ;  /* 0x020f00201a007388 */ /* 0x000fe20000000a00 */
[----:B------:R-:W-:Y:S02]  /*24c20*/  F2FP.PACK_AB R79, R81, R79 ;  /* 0x0000004f514f723e */ /* 0x000fe400000000ff */
[----:B0-----:R-:W-:Y:S02]  /*24c30*/  F2FP.PACK_AB R29, R72, R71 ;  /* 0x00000047481d723e */ /* 0x001fe400000000ff */
[----:B------:R-:W-:Y:S02]  /*24c40*/  F2FP.PACK_AB R28, R122, R123 ;  /* 0x0000007b7a1c723e */ /* 0x000fe400000000ff */
[----:B------:R-:W-:-:S02]  /*24c50*/  F2FP.PACK_AB R78, R77, R67 ;  /* 0x000000434d4e723e */ /* 0x000fc400000000ff */
[----:B------:R-:W-:Y:S01]  /*24c60*/  F2FP.PACK_AB R117, R95, R93 ;  /* 0x0000005d5f75723e */ /* 0x000fe200000000ff */
[----:B------:R0:W-:Y:S01]  /*24c70*/  STS.64 [R26+0x20700], R28 ;  /* 0x0207001c1a007388 */ /* 0x0001e20000000a00 */
[----:B------:R-:W-:Y:S02]  /*24c80*/  F2FP.PACK_AB R91, R96, R94 ;  /* 0x0000005e605b723e */ /* 0x000fe400000000ff */
[----:B------:R-:W-:Y:S02]  /*24c90*/  F2FP.PACK_AB R90, R92, R90 ;  /* 0x0000005a5c5a723e */ /* 0x000fe400000000ff */
[----:B------:R-:W-:Y:S02]  /*24ca0*/  F2FP.PACK_AB R105, R113, R108 ;  /* 0x0000006c7169723e */ /* 0x000fe400000000ff */
[----:B------:R-:W-:Y:S02]  /*24cb0*/  F2FP.PACK_AB R104, R106, R104 ;  /* 0x000000686a68723e */ /* 0x000fe400000000ff */
[----:B0-----:R-:W-:-:S02]  /*24cc0*/  F2FP.PACK_AB R29, R119, R120 ;  /* 0x00000078771d723e */ /* 0x001fc400000000ff */
[----:B----4-:R-:W-:Y:S01]  /*24cd0*/  F2FP.PACK_AB R28, R118, R114 ;  /* 0x00000072761c723e */ /* 0x010fe200000000ff */
[----:B------:R-:W-:Y:S01]  /*24ce0*/  STS.64 [R26+0x20800], R24 ;  /* 0x020800181a007388 */ /* 0x000fe20000000a00 */
[----:B------:R-:W-:-:S03]  /*24cf0*/  IMAD.MOV.U32 R80, RZ, RZ, c[0x0][0x1c8] ;  /* 0x00007200ff507624 */ /* 0x000fc600078e00ff */
[----:B------:R-:W-:Y:S04]  /*24d00*/  STS.64 [R26+0x20080], R22 ;  /* 0x020080161a007388 */ /* 0x000fe80000000a00 */
[----:B------:R-:W-:Y:S04]  /*24d10*/  STS.64 [R26+0x20980], R78 ;  /* 0x0209804e1a007388 */ /* 0x000fe80000000a00 */
[----:B------:R-:W-:Y:S04]  /*24d20*/  STS.64 [R26+0x20200], R116 ;  /* 0x020200741a007388 */ /* 0x000fe80000000a00 */
[----:B------:R-:W-:Y:S04]  /*24d30*/  STS.64 [R26+0x20a00], R90 ;  /* 0x020a005a1a007388 */ /* 0x000fe80000000a00 */
[----:B------:R-:W-:Y:S04]  /*24d40*/  STS.64 [R26+0x20a80], R104 ;  /* 0x020a80681a007388 */ /* 0x000fe80000000a00 */
[----:B------:R0:W-:Y:S04]  /*24d50*/  STS.64 [R26+0x20c00], R10 ;  /* 0x020c000a1a007388 */ /* 0x0001e80000000a00 */
[----:B------:R1:W-:Y:S04]  /*24d60*/  STS.64 [R26+0x20d00], R12 ;  /* 0x020d000c1a007388 */ /* 0x0003e80000000a00 */
[----:B------:R4:W-:Y:S04]  /*24d70*/  STS.64 [R26+0x20580], R8 ;  /* 0x020580081a007388 */ /* 0x0009e80000000a00 */
[----:B------:R1:W-:Y:S04]  /*24d80*/  STS.64 [R26+0x20d80], R16 ;  /* 0x020d80101a007388 */ /* 0x0003e80000000a00 */
[----:B------:R-:W-:Y:S01]  /*24d90*/  STS.64 [R26+0x20780], R28 ;  /* 0x0207801c1a007388 */ /* 0x000fe20000000a00 */
[----:B------:R-:W-:-:S02]  /*24da0*/  LEA R4, P1, R5, R0, 0x1 ;  /* 0x0000000005047211 */ /* 0x000fc400078208ff */
[C---:B0-----:R-:W-:Y:S02]  /*24db0*/  LEA R11, R80.reuse, R5, 0x1 ;  /* 0x00000005500b7211 */ /* 0x041fe400078e08ff */
[----:B------:R-:W-:Y:S02]  /*24dc0*/  LEA.HI.X.SX32 R5, R5, R2, 0x1, P1 ;  /* 0x0000000205057211 */ /* 0x000fe400008f0eff */
[C---:B------:R-:W-:Y:S02]  /*24dd0*/  LEA R10, P1, R11.reuse, R0, 0x1 ;  /* 0x000000000b0a7211 */ /* 0x040fe400078208ff */
[----:B------:R-:W-:Y:S02]  /*24de0*/  LEA R14, R80, R11, 0x1 ;  /* 0x0000000b500e7211 */ /* 0x000fe400078e08ff */
[----:B------:R-:W-:Y:S02]  /*24df0*/  LEA.HI.X.SX32 R11, R11, R2, 0x1, P1 ;  /* 0x000000020b0b7211 */ /* 0x000fe400008f0eff */
[----:B------:R-:W-:Y:S01]  /*24e00*/  LEA R20, P1, R14, R0, 0x1 ;  /* 0x000000000e147211 */ /* 0x000fe200078208ff */
[----:B------:R-:W-:-:S03]  /*24e10*/  IMAD R15, R80, 0x2, R14 ;  /* 0x00000002500f7824 */ /* 0x000fc600078e020e */
[----:B------:R-:W-:Y:S02]  /*24e20*/  LEA.HI.X.SX32 R21, R14, R2, 0x1, P1 ;  /* 0x000000020e157211 */ /* 0x000fe400008f0eff */
[C---:B------:R-:W-:Y:S02]  /*24e30*/  LEA R24, P1, R15.reuse, R0, 0x1 ;  /* 0x000000000f187211 */ /* 0x040fe400078208ff */
[----:B------:R-:W-:Y:S02]  /*24e40*/  LEA R14, R80, R15, 0x1 ;  /* 0x0000000f500e7211 */ /* 0x000fe400078e08ff */
[----:B------:R-:W-:Y:S02]  /*24e50*/  LEA.HI.X.SX32 R25, R15, R2, 0x1, P1 ;  /* 0x000000020f197211 */ /* 0x000fe400008f0eff */
[----:B------:R-:W-:Y:S02]  /*24e60*/  LEA R22, P1, R14, R0, 0x1 ;  /* 0x000000000e167211 */ /* 0x000fe400078208ff */
[----:B------:R-:W-:-:S02]  /*24e70*/  LEA R15, R80, R14, 0x1 ;  /* 0x0000000e500f7211 */ /* 0x000fc400078e08ff */
[----:B------:R-:W-:Y:S02]  /*24e80*/  LEA.HI.X.SX32 R23, R14, R2, 0x1, P1 ;  /* 0x000000020e177211 */ /* 0x000fe400008f0eff */
[----:B------:R-:W-:Y:S01]  /*24e90*/  LEA R18, P1, R15, R0, 0x1 ;  /* 0x000000000f127211 */ /* 0x000fe200078208ff */
[----:B-1----:R-:W-:-:S03]  /*24ea0*/  IMAD R12, R80, 0x2, R15 ;  /* 0x00000002500c7824 */ /* 0x002fc600078e020f */
[----:B------:R-:W-:Y:S02]  /*24eb0*/  LEA.HI.X.SX32 R19, R15, R2, 0x1, P1 ;  /* 0x000000020f137211 */ /* 0x000fe400008f0eff */
[----:B------:R-:W-:Y:S02]  /*24ec0*/  LEA R14, P1, R12, R0, 0x1 ;  /* 0x000000000c0e7211 */ /* 0x000fe400078208ff */
[----:B------:R-:W-:Y:S02]  /*24ed0*/  LEA R13, R80, R12, 0x1 ;  /* 0x0000000c500d7211 */ /* 0x000fe400078e08ff */
[----:B------:R-:W-:Y:S02]  /*24ee0*/  LEA.HI.X.SX32 R15, R12, R2, 0x1, P1 ;  /* 0x000000020c0f7211 */ /* 0x000fe400008f0eff */
[----:B------:R-:W-:Y:S02]  /*24ef0*/  LEA R12, P1, R13, R0, 0x1 ;  /* 0x000000000d0c7211 */ /* 0x000fe400078208ff */
[----:B------:R-:W-:-:S02]  /*24f00*/  LEA R27, R80, R13, 0x1 ;  /* 0x0000000d501b7211 */ /* 0x000fc400078e08ff */
[----:B------:R-:W-:Y:S02]  /*24f10*/  LEA.HI.X.SX32 R13, R13, R2, 0x1, P1 ;  /* 0x000000020d0d7211 */ /* 0x000fe400008f0eff */
[----:B----4-:R-:W-:Y:S01]  /*24f20*/  LEA R8, P1, R27, R0, 0x1 ;  /* 0x000000001b087211 */ /* 0x010fe200078208ff */
[----:B------:R-:W-:-:S03]  /*24f30*/  IMAD R17, R80, 0x2, R27 ;  /* 0x0000000250117824 */ /* 0x000fc600078e021b */
[----:B------:R-:W-:Y:S02]  /*24f40*/  LEA.HI.X.SX32 R9, R27, R2, 0x1, P1 ;  /* 0x000000021b097211 */ /* 0x000fe400008f0eff */
[C---:B------:R-:W-:Y:S02]  /*24f50*/  LEA R16, P1, R17.reuse, R0, 0x1 ;  /* 0x0000000011107211 */ /* 0x040fe400078208ff */
[C---:B------:R-:W-:Y:S02]  /*24f60*/  LEA R27, R80.reuse, R17, 0x1 ;  /* 0x00000011501b7211 */ /* 0x040fe400078e08ff */
[----:B------:R-:W-:Y:S02]  /*24f70*/  LEA.HI.X.SX32 R17, R17, R2, 0x1, P1 ;  /* 0x0000000211117211 */ /* 0x000fe400008f0eff */
[----:B------:R-:W-:Y:S02]  /*24f80*/  LEA R30, P1, R27, R0, 0x1 ;  /* 0x000000001b1e7211 */ /* 0x000fe400078208ff */
[----:B------:R-:W-:-:S02]  /*24f90*/  LEA R34, R80, R27, 0x1 ;  /* 0x0000001b50227211 */ /* 0x000fc400078e08ff */
[----:B------:R-:W-:Y:S02]  /*24fa0*/  LEA.HI.X.SX32 R31, R27, R2, 0x1, P1 ;  /* 0x000000021b1f7211 */ /* 0x000fe400008f0eff */
[----:B------:R-:W-:Y:S01]  /*24fb0*/  LEA R40, P1, R34, R0, 0x1 ;  /* 0x0000000022287211 */ /* 0x000fe200078208ff */
[----:B------:R-:W-:Y:S01]  /*24fc0*/  IMAD R27, R80, 0x2, R34 ;  /* 0x00000002501b7824 */ /* 0x000fe200078e0222 */
[----:B------:R-:W-:Y:S02]  /*24fd0*/  LOP3.LUT R81, R3, 0x8, RZ, 0x3c, !PT ;  /* 0x0000000803517812 */ /* 0x000fe400078e3cff */
[----:B------:R-:W-:Y:S02]  /*24fe0*/  LEA.HI.X.SX32 R41, R34, R2, 0x1, P1 ;  /* 0x0000000222297211 */ /* 0x000fe400008f0eff */
[----:B------:R-:W-:Y:S02]  /*24ff0*/  LEA R50, P1, R27, R0, 0x1 ;  /* 0x000000001b327211 */ /* 0x000fe400078208ff */
[----:B------:R-:W-:-:S02]  /*25000*/  LEA R34, R80, R27, 0x1 ;  /* 0x0000001b50227211 */ /* 0x000fc400078e08ff */
[----:B------:R-:W-:Y:S02]  /*25010*/  LOP3.LUT R83, R3, 0x10, RZ, 0x3c, !PT ;  /* 0x0000001003537812 */ /* 0x000fe400078e3cff */
[----:B------:R-:W-:Y:S02]  /*25020*/  LEA.HI.X.SX32 R51, R27, R2, 0x1, P1 ;  /* 0x000000021b337211 */ /* 0x000fe400008f0eff */
[----:B------:R-:W-:Y:S02]  /*25030*/  LEA R60, P1, R34, R0, 0x1 ;  /* 0x00000000223c7211 */ /* 0x000fe400078208ff */
[----:B------:R-:W-:Y:S02]  /*25040*/  LEA R27, R80, R34, 0x1 ;  /* 0x00000022501b7211 */ /* 0x000fe400078e08ff */
[----:B------:R-:W-:Y:S02]  /*25050*/  LEA.HI.X.SX32 R61, R34, R2, 0x1, P1 ;  /* 0x00000002223d7211 */ /* 0x000fe400008f0eff */
[----:B------:R-:W-:Y:S01]  /*25060*/  LEA R62, P1, R27, R0, 0x1 ;  /* 0x000000001b3e7211 */ /* 0x000fe200078208ff */
[----:B------:R-:W-:-:S03]  /*25070*/  IMAD R34, R80, 0x2, R27 ;  /* 0x0000000250227824 */ /* 0x000fc600078e021b */
[----:B------:R-:W-:Y:S02]  /*25080*/  LEA.HI.X.SX32 R63, R27, R2, 0x1, P1 ;  /* 0x000000021b3f7211 */ /* 0x000fe400008f0eff */
[----:B------:R-:W-:Y:S02]  /*25090*/  LEA R78, P1, R34, R0, 0x1 ;  /* 0x00000000224e7211 */ /* 0x000fe400078208ff */
[----:B------:R-:W-:Y:S02]  /*250a0*/  LEA R27, R80, R34, 0x1 ;  /* 0x00000022501b7211 */ /* 0x000fe400078e08ff */
[----:B------:R-:W-:Y:S02]  /*250b0*/  LEA.HI.X.SX32 R79, R34, R2, 0x1, P1 ;  /* 0x00000002224f7211 */ /* 0x000fe400008f0eff */
[----:B------:R-:W-:Y:S02]  /*250c0*/  LEA R76, P1, R27, R0, 0x1 ;  /* 0x000000001b4c7211 */ /* 0x000fe400078208ff */
[----:B------:R-:W-:-:S02]  /*250d0*/  LEA R34, R80, R27, 0x1 ;  /* 0x0000001b50227211 */ /* 0x000fc400078e08ff */
[----:B------:R-:W-:Y:S02]  /*250e0*/  LEA.HI.X.SX32 R77, R27, R2, 0x1, P1 ;  /* 0x000000021b4d7211 */ /* 0x000fe400008f0eff */
[----:B------:R-:W-:Y:S01]  /*250f0*/  LEA R74, P1, R34, R0, 0x1 ;  /* 0x00000000224a7211 */ /* 0x000fe200078208ff */
[----:B------:R-:W-:-:S03]  /*25100*/  IMAD R27, R80, 0x2, R34 ;  /* 0x00000002501b7824 */ /* 0x000fc600078e0222 */
[----:B------:R-:W-:Y:S02]  /*25110*/  LEA.HI.X.SX32 R75, R34, R2, 0x1, P1 ;  /* 0x00000002224b7211 */ /* 0x000fe400008f0eff */
[----:B------:R-:W-:Y:S02]  /*25120*/  LEA R72, P1, R27, R0, 0x1 ;  /* 0x000000001b487211 */ /* 0x000fe400078208ff */
[----:B--2---:R-:W-:Y:S02]  /*25130*/  F2FP.PACK_AB R32, R7, R6 ;  /* 0x000000060720723e */ /* 0x004fe400000000ff */
[----:B---3--:R-:W-:-:S05]  /*25140*/  F2FP.PACK_AB R33, R125, R124 ;  /* 0x0000007c7d21723e */ /* 0x008fca00000000ff */
[----:B------:R-:W-:Y:S04]  /*25150*/  STS.64 [R26+0x20f80], R32 ;  /* 0x020f80201a007388 */ /* 0x000fe80000000a00 */
[----:B------:R-:W-:Y:S06]  /*25160*/  BAR.SYNC.DEFER_BLOCKING 0x0 ;  /* 0x0000000000007b1d */ /* 0x000fec0000010000 */
[----:B------:R-:W0:Y:S04]  /*25170*/  LDS.64 R6, [R3] ;  /* 0x0000000003067984 */ /* 0x000e280000000a00 */
[----:B------:R-:W-:Y:S01]  /*25180*/  LDS.64 R32, [R83] ;  /* 0x0000000053207984 */ /* 0x000fe20000000a00 */
[----:B------:R-:W-:-:S02]  /*25190*/  LEA R35, R80, R27, 0x1 ;  /* 0x0000001b50237211 */ /* 0x000fc400078e08ff */
[----:B------:R-:W-:Y:S01]  /*251a0*/  LEA.HI.X.SX32 R73, R27, R2, 0x1, P1 ;  /* 0x000000021b497211 */ /* 0x000fe200008f0eff */
[----:B------:R-:W-:Y:S01]  /*251b0*/  LDS.64 R52, [R3+0x2000] ;  /* 0x0020000003347984 */ /* 0x000fe20000000a00 */
[----:B------:R-:W-:-:S03]  /*251c0*/  LOP3.LUT R82, R3, 0x18, RZ, 0x3c, !PT ;  /* 0x0000001803527812 */ /* 0x000fc600078e3cff */
[----:B------:R-:W-:Y:S04]  /*251d0*/  LDS.64 R58, [R83+0x2000] ;  /* 0x00200000533a7984 */ /* 0x000fe80000000a00 */
[----:B------:R-:W-:Y:S04]  /*251e0*/  LDS.64 R84, [R81+0x3000] ;  /* 0x0030000051547984 */ /* 0x000fe80000000a00 */
[----:B0-----:R-:W-:Y:S01]  /*251f0*/  STL.64 [R1+0x4b8], R6 ;  /* 0x0004b80601007387 */ /* 0x001fe20000100a00 */
[----:B------:R-:W-:-:S03]  /*25200*/  MOV R29, R6 ;  /* 0x00000006001d7202 */ /* 0x000fc60000000f00 */
[----:B------:R-:W0:Y:S01]  /*25210*/  LDS.64 R6, [R81] ;  /* 0x0000000051067984 */ /* 0x000e220000000a00 */
[C---:B------:R-:W-:Y:S02]  /*25220*/  LEA R70, P1, R35.reuse, R0, 0x1 ;  /* 0x0000000023467211 */ /* 0x040fe400078208ff */
[C---:B------:R-:W-:Y:S01]  /*25230*/  LEA R27, R80.reuse, R35, 0x1 ;  /* 0x00000023501b7211 */ /* 0x040fe200078e08ff */
[----:B------:R-:W-:Y:S01]  /*25240*/  LDS.64 R88, [R82+0x4000] ;  /* 0x0040000052587984 */ /* 0x000fe20000000a00 */
[----:B------:R-:W-:Y:S02]  /*25250*/  LEA.HI.X.SX32 R71, R35, R2, 0x1, P1 ;  /* 0x0000000223477211 */ /* 0x000fe400008f0eff */
[----:B------:R-:W-:Y:S01]  /*25260*/  LEA R68, P1, R27, R0, 0x1 ;  /* 0x000000001b447211 */ /* 0x000fe200078208ff */
[----:B------:R-:W-:-:S03]  /*25270*/  IMAD R35, R80, 0x2, R27 ;  /* 0x0000000250237824 */ /* 0x000fc600078e021b */
[----:B------:R-:W-:Y:S02]  /*25280*/  LEA.HI.X.SX32 R69, R27, R2, 0x1, P1 ;  /* 0x000000021b457211 */ /* 0x000fe400008f0eff */
[C---:B------:R-:W-:Y:S02]  /*25290*/  LEA R64, P1, R35.reuse, R0, 0x1 ;  /* 0x0000000023407211 */ /* 0x040fe400078208ff */
[----:B------:R-:W-:Y:S02]  /*252a0*/  LEA R26, R80, R35, 0x1 ;  /* 0x00000023501a7211 */ /* 0x000fe400078e08ff */
[----:B------:R-:W-:Y:S02]  /*252b0*/  LEA.HI.X.SX32 R65, R35, R2, 0x1, P1 ;  /* 0x0000000223417211 */ /* 0x000fe400008f0eff */
[----:B------:R-:W1:Y:S01]  /*252c0*/  LDS.64 R34, [R3+0x1000] ;  /* 0x0010000003227984 */ /* 0x000e620000000a00 */
[----:B0-----:R-:W-:-:S03]  /*252d0*/  MOV R28, R6 ;  /* 0x00000006001c7202 */ /* 0x001fc60000000f00 */
[----:B------:R0:W-:Y:S02]  /*252e0*/  STL.64 [R1+0x4a0], R6 ;  /* 0x0004a00601007387 */ /* 0x0001e40000100a00 */
[----:B0-----:R-:W-:-:S05]  /*252f0*/  MOV R6, R7 ;  /* 0x0000000700067202 */ /* 0x001fca0000000f00 */
[----:B------:R0:W-:Y:S04]  /*25300*/  STL [R1+0x8bc], R6 ;  /* 0x0008bc0601007387 */ /* 0x0001e80000100800 */
[----:B------:R-:W-:Y:S01]  /*25310*/  STL.64 [R1+0x490], R32 ;  /* 0x0004902001007387 */ /* 0x000fe20000100a00 */
[----:B0-----:R-:W-:-:S03]  /*25320*/  MOV R6, R32 ;  /* 0x0000002000067202 */ /* 0x001fc60000000f00 */
[----:B------:R-:W0:Y:S01]  /*25330*/  LDS.64 R32, [R82] ;  /* 0x0000000052207984 */ /* 0x000e220000000a00 */
[----:B-1----:R-:W-:-:S03]  /*25340*/  MOV R7, R34 ;  /* 0x0000002200077202 */ /* 0x002fc60000000f00 */
[----:B0-----:R-:W-:Y:S04]  /*25350*/  STL.64 [R1+0x488], R32 ;  /* 0x0004882001007387 */ /* 0x001fe80000100a00 */
[----:B------:R-:W-:Y:S04]  /*25360*/  STL.64 [R1+0x4b0], R34 ;  /* 0x0004b02201007387 */ /* 0x000fe80000100a00 */
[----:B------:R-:W0:Y:S04]  /*25370*/  LDS.64 R34, [R81+0x1000] ;  /* 0x0010000051227984 */ /* 0x000e280000000a00 */
[----:B------:R-:W-:Y:S04]  /*25380*/  STG.E.U16 [R4.64], R29 ;  /* 0x0000001d04007986 */ /* 0x000fe8000c101504 */
[----:B------:R-:W-:Y:S04]  /*25390*/  STG.E.U16 [R10.64], R28 ;  /* 0x0000001c0a007986 */ /* 0x000fe8000c101504 */
[----:B------:R-:W-:Y:S04]  /*253a0*/  LDS.64 R28, [R82+0x1000] ;  /* 0x00100000521c7984 */ /* 0x000fe80000000a00 */
[----:B0-----:R-:W-:Y:S01]  /*253b0*/  STL.64 [R1+0x498], R34 ;  /* 0x0004982201007387 */ /* 0x001fe20000100a00 */
[----:B------:R-:W-:-:S03]  /*253c0*/  MOV R57, R34 ;  /* 0x0000002200397202 */ /* 0x000fc60000000f00 */
[----:B------:R-:W0:Y:S04]  /*253d0*/  LDS.64 R34, [R83+0x1000] ;  /* 0x0010000053227984 */ /* 0x000e280000000a00 */
[----:B------:R1:W-:Y:S02]  /*253e0*/  STG.E.U16 [R20.64], R6 ;  /* 0x0000000614007986 */ /* 0x0003e4000c101504 */
[----:B-1----:R-:W-:Y:S02]  /*253f0*/  IMAD.MOV.U32 R6, RZ, RZ, R52 ;  /* 0x000000ffff067224 */ /* 0x002fe400078e0034 */
[----:B0-----:R-:W-:Y:S04]  /*25400*/  STL.64 [R1+0x480], R34 ;  /* 0x0004802201007387 */ /* 0x001fe80000100a00 */
[----:B------:R-:W-:Y:S04]  /*25410*/  STL.64 [R1+0x470], R28 ;  /* 0x0004701c01007387 */ /* 0x000fe80000100a00 */
[----:B------:R-:W-:Y:S04]  /*25420*/  STL.64 [R1+0x468], R52 ;  /* 0x0004683401007387 */ /* 0x000fe80000100a00 */
[----:B------:R-:W0:Y:S01]  /*25430*/  LDS.64 R52, [R81+0x2000] ;  /* 0x0020000051347984 */ /* 0x000e220000000a00 */
[----:B------:R-:W-:-:S03]  /*25440*/  MOV R56, R34 ;  /* 0x0000002200387202 */ /* 0x000fc60000000f00 */
[----:B------:R-:W-:Y:S04]  /*25450*/  STG.E.U16 [R24.64], R32 ;  /* 0x0000002018007986 */ /* 0x000fe8000c101504 */
[----:B------:R1:W-:Y:S04]  /*25460*/  STG.E.U16 [R22.64], R7 ;  /* 0x0000000716007986 */ /* 0x0003e8000c101504 */
[----:B------:R-:W-:Y:S04]  /*25470*/  STG.E.U16 [R18.64], R57 ;  /* 0x0000003912007986 */ /* 0x000fe8000c101504 */
[----:B------:R-:W-:Y:S01]  /*25480*/  STG.E.U16 [R14.64], R56 ;  /* 0x000000380e007986 */ /* 0x000fe2000c101504 */
[----:B-1----:R-:W-:-:S03]  /*25490*/  MOV R7, R58 ;  /* 0x0000003a00077202 */ /* 0x002fc60000000f00 */
[----:B------:R-:W-:Y:S04]  /*254a0*/  LDS.64 R56, [R3+0x3000] ;  /* 0x0030000003387984 */ /* 0x000fe80000000a00 */
[----:B0-----:R-:W-:Y:S04]  /*254b0*/  STL.64 [R1+0x458], R52 ;  /* 0x0004583401007387 */ /* 0x001fe80000100a00 */
[----:B------:R-:W-:Y:S04]  /*254c0*/  STL.64 [R1+0x448], R58 ;  /* 0x0004483a01007387 */ /* 0x000fe80000100a00 */
[----:B------:R-:W0:Y:S01]  /*254d0*/  LDS.64 R58, [R82+0x2000] ;  /* 0x00200000523a7984 */ /* 0x000e220000000a00 */
[----:B------:R-:W-:-:S02]  /*254e0*/  MOV R67, R84 ;  /* 0x0000005400437202 */ /* 0x000fc40000000f00 */
[----:B------:R-:W-:Y:S01]  /*254f0*/  MOV R33, R28 ;  /* 0x0000001c00217202 */ /* 0x000fe20000000f00 */
[----:B0-----:R-:W-:Y:S04]  /*25500*/  STL.64 [R1+0x440], R58 ;  /* 0x0004403a01007387 */ /* 0x001fe80000100a00 */
[----:B------:R-:W-:Y:S04]  /*25510*/  STL.64 [R1+0x430], R56 ;  /* 0x0004303801007387 */ /* 0x000fe80000100a00 */
[----:B------:R-:W-:Y:S04]  /*25520*/  STL.64 [R1+0x428], R84 ;  /* 0x0004285401007387 */ /* 0x000fe80000100a00 */
[----:B------:R-:W0:Y:S04]  /*25530*/  LDS.64 R84, [R83+0x3000] ;  /* 0x0030000053547984 */ /* 0x000e280000000a00 */
[----:B------:R-:W-:Y:S04]  /*25540*/  STG.E.U16 [R12.64], R33 ;  /* 0x000000210c007986 */ /* 0x000fe8000c101504 */
[----:B------:R1:W-:Y:S04]  /*25550*/  STG.E.U16 [R8.64], R6 ;  /* 0x0000000608007986 */ /* 0x0003e8000c101504 */
[----:B0-----:R-:W-:Y:S01]  /*25560*/  STL.64 [R1+0x418], R84 ;  /* 0x0004185401007387 */ /* 0x001fe20000100a00 */
[----:B-1----:R-:W-:-:S03]  /*25570*/  IMAD.MOV.U32 R6, RZ, RZ, R84 ;  /* 0x000000ffff067224 */ /* 0x002fc600078e0054 */
[----:B------:R-:W0:Y:S01]  /*25580*/  LDS.64 R84, [R82+0x3000] ;  /* 0x0030000052547984 */ /* 0x000e220000000a00 */
[----:B------:R-:W-:-:S03]  /*25590*/  IMAD.MOV.U32 R32, RZ, RZ, R52 ;  /* 0x000000ffff207224 */ /* 0x000fc600078e0034 */
[----:B0-----:R-:W-:Y:S01]  /*255a0*/  STL.64 [R1+0x410], R84 ;  /* 0x0004105401007387 */ /* 0x001fe20000100a00 */
[----:B------:R-:W-:-:S03]  /*255b0*/  IMAD.MOV.U32 R87, RZ, RZ, R84 ;  /* 0x000000ffff577224 */ /* 0x000fc600078e0054 */
[----:B------:R-:W0:Y:S04]  /*255c0*/  LDS.64 R84, [R3+0x4000] ;  /* 0x0040000003547984 */ /* 0x000e280000000a00 */
[----:B------:R-:W-:Y:S04]  /*255d0*/  STG.E.U16 [R16.64], R32 ;  /* 0x0000002010007986 */ /* 0x000fe8000c101504 */
[----:B------:R1:W-:Y:S04]  /*255e0*/  STG.E.U16 [R30.64], R7 ;  /* 0x000000071e007986 */ /* 0x0003e8000c101504 */
[----:B0-----:R-:W-:Y:S01]  /*255f0*/  STL.64 [R1+0x408], R84 ;  /* 0x0004085401007387 */ /* 0x001fe20000100a00 */
[----:B-1----:R-:W-:-:S03]  /*25600*/  MOV R7, R84 ;  /* 0x0000005400077202 */ /* 0x002fc60000000f00 */
[----:B------:R-:W0:Y:S04]  /*25610*/  LDS.64 R84, [R81+0x4000] ;  /* 0x0040000051547984 */ /* 0x000e280000000a00 */
[----:B0-----:R-:W-:Y:S01]  /*25620*/  STL.64 [R1+0x3f8], R84 ;  /* 0x0003f85401007387 */ /* 0x001fe20000100a00 */
[----:B------:R-:W-:-:S03]  /*25630*/  MOV R86, R84 ;  /* 0x0000005400567202 */ /* 0x000fc60000000f00 */
[----:B------:R-:W0:Y:S01]  /*25640*/  LDS.64 R84, [R83+0x4000] ;  /* 0x0040000053547984 */ /* 0x000e220000000a00 */
[----:B------:R-:W-:Y:S02]  /*25650*/  MOV R59, R58 ;  /* 0x0000003a003b7202 */ /* 0x000fe40000000f00 */
[----:B------:R-:W-:Y:S01]  /*25660*/  MOV R66, R56 ;  /* 0x0000003800427202 */ /* 0x000fe20000000f00 */
[----:B0-----:R0:W-:Y:S04]  /*25670*/  STL.64 [R1+0x3f0], R84 ;  /* 0x0003f05401007387 */ /* 0x0011e80000100a00 */
[----:B------:R-:W-:Y:S01]  /*25680*/  STL.64 [R1+0x3e0], R88 ;  /* 0x0003e05801007387 */ /* 0x000fe20000100a00 */
[----:B0-----:R-:W-:Y:S02]  /*25690*/  MOV R85, R84 ;  /* 0x0000005400557202 */ /* 0x001fe40000000f00 */
[----:B------:R-:W-:-:S02]  /*256a0*/  MOV R84, R88 ;  /* 0x0000005800547202 */ /* 0x000fc40000000f00 */
[----:B------:R-:W0:Y:S04]  /*256b0*/  LDS.64 R88, [R3+0x5000] ;  /* 0x0050000003587984 */ /* 0x000e280000000a00 */
[----:B------:R-:W-:Y:S04]  /*256c0*/  STG.E.U16 [R40.64], R59 ;  /* 0x0000003b28007986 */ /* 0x000fe8000c101504 */
[----:B------:R-:W-:Y:S04]  /*256d0*/  STG.E.U16 [R50.64], R66 ;  /* 0x0000004232007986 */ /* 0x000fe8000c101504 */
[----:B------:R-:W-:Y:S04]  /*256e0*/  STG.E.U16 [R60.64], R67 ;  /* 0x000000433c007986 */ /* 0x000fe8000c101504 */
[----:B------:R1:W-:Y:S04]  /*256f0*/  STG.E.U16 [R62.64], R6 ;  /* 0x000000063e007986 */ /* 0x0003e8000c101504 */
[----:B0-----:R-:W-:Y:S01]  /*25700*/  STL.64 [R1+0x3d8], R88 ;  /* 0x0003d85801007387 */ /* 0x001fe20000100a00 */
[----:B-1----:R-:W-:-:S03]  /*25710*/  IMAD.MOV.U32 R6, RZ, RZ, R88 ;  /* 0x000000ffff067224 */ /* 0x002fc600078e0058 */
[----:B------:R-:W0:Y:S04]  /*25720*/  LDS.64 R88, [R81+0x5000] ;  /* 0x0050000051587984 */ /* 0x000e280000000a00 */
[----:B------:R1:W-:Y:S04]  /*25730*/  STG.E.U16 [R78.64], R87 ;  /* 0x000000574e007986 */ /* 0x0003e8000c101504 */
[----:B------:R-:W-:Y:S04]  /*25740*/  STG.E.U16 [R76.64], R7 ;  /* 0x000000074c007986 */ /* 0x000fe8000c101504 */
[----:B------:R-:W2:Y:S04]  /*25750*/  LDS.64 R76, [R82+0x5000] ;  /* 0x00500000524c7984 */ /* 0x000ea80000000a00 */
[----:B0-----:R-:W-:Y:S01]  /*25760*/  STL.64 [R1+0x3c0], R88 ;  /* 0x0003c05801007387 */ /* 0x001fe20000100a00 */
[----:B-1----:R-:W-:-:S03]  /*25770*/  IMAD.MOV.U32 R78, RZ, RZ, R88 ;  /* 0x000000ffff4e7224 */ /* 0x002fc600078e0058 */
[----:B------:R-:W0:Y:S04]  /*25780*/  LDS.64 R88, [R83+0x5000] ;  /* 0x0050000053587984 */ /* 0x000e280000000a00 */
[----:B------:R2:W-:Y:S02]  /*25790*/  STG.E.U16 [R74.64], R86 ;  /* 0x000000564a007986 */ /* 0x0005e4000c101504 */
[----:B--2---:R-:W-:Y:S02]  /*257a0*/  MOV R74, R76 ;  /* 0x0000004c004a7202 */ /* 0x004fe40000000f00 */
[----:B0-----:R-:W-:Y:S04]  /*257b0*/  STL.64 [R1+0x3a8], R88 ;  /* 0x0003a85801007387 */ /* 0x001fe80000100a00 */
[----:B------:R-:W-:Y:S04]  /*257c0*/  STL.64 [R1+0x398], R76 ;  /* 0x0003984c01007387 */ /* 0x000fe80000100a00 */
[----:B------:R-:W0:Y:S01]  /*257d0*/  LDS.64 R76, [R3+0x6000] ;  /* 0x00600000034c7984 */ /* 0x000e220000000a00 */
[----:B------:R-:W-:Y:S01]  /*257e0*/  LEA R54, P1, R26, R0, 0x1 ;  /* 0x000000001a367211 */ /* 0x000fe200078208ff */
[----:B------:R-:W-:-:S03]  /*257f0*/  IMAD R27, R80, 0x2, R26 ;  /* 0x00000002501b7824 */ /* 0x000fc600078e021a */
[----:B------:R-:W-:Y:S01]  /*25800*/  LEA.HI.X.SX32 R55, R26, R2, 0x1, P1 ;  /* 0x000000021a377211 */ /* 0x000fe200008f0eff */
[----:B------:R-:W-:Y:S01]  /*25810*/  IMAD R26, R80, 0x2, R27 ;  /* 0x00000002501a7824 */ /* 0x000fe200078e021b */
[C---:B------:R-:W-:Y:S01]  /*25820*/  LEA R46, P1, R27.reuse, R0, 0x1 ;  /* 0x000000001b2e7211 */ /* 0x040fe200078208ff */
[----:B------:R1:W-:Y:S03]  /*25830*/  STG.E.U16 [R72.64], R85 ;  /* 0x0000005548007986 */ /* 0x0003e6000c101504 */
        /* <DEDUP_REMOVED lines=8> */
[----:B------:R-:W-:Y:S02]  /*258c0*/  LEA R27, R80, R26, 0x1 ;  /* 0x0000001a501b7211 */ /* 0x000fe400078e08ff */
[----:B------:R-:W-:Y:S01]  /*258d0*/  LEA.HI.X.SX32 R45, R26, R2, 0x1, P1 ;  /* 0x000000021a2d7211 */ /* 0x000fe200008f0eff */
[----:B0-----:R-:W-:Y:S01]  /*258e0*/  STL.64 [R1+0x370], R76 ;  /* 0x0003704c01007387 */ /* 0x001fe20000100a00 */
[----:B-1----:R-:W-:-:S03]  /*258f0*/  MOV R72, R76 ;  /* 0x0000004c00487202 */ /* 0x002fc60000000f00 */
[----:B------:R-:W0:Y:S01]  /*25900*/  LDS.64 R76, [R81+0x6000] ;  /* 0x00600000514c7984 */ /* 0x000e220000000a00 */
[----:B------:R-:W-:Y:S01]  /*25910*/  LEA R42, P1, R27, R0, 0x1 ;  /* 0x000000001b2a7211 */ /* 0x000fe200078208ff */
[----:B------:R-:W-:-:S03]  /*25920*/  IMAD R26, R80, 0x2, R27 ;  /* 0x00000002501a7824 */ /* 0x000fc600078e021b */
        /* <DEDUP_REMOVED lines=14> */
[----:B------:R-:W-:Y:S01]  /*25a10*/  LEA R21, R80, R26, 0x1 ;  /* 0x0000001a50157211 */ /* 0x000fe200078e08ff */
[----:B------:R1:W-:Y:S01]  /*25a20*/  STG.E.U16 [R70.64], R84 ;  /* 0x0000005446007986 */ /* 0x0003e2000c101504 */
[----:B------:R-:W-:Y:S02]  /*25a30*/  LEA.HI.X.SX32 R29, R26, R2, 0x1, P1 ;  /* 0x000000021a1d7211 */ /* 0x000fe400008f0eff */
[----:B------:R-:W-:Y:S01]  /*25a40*/  LEA R20, P1, R21, R0, 0x1 ;  /* 0x0000000015147211 */ /* 0x000fe200078208ff */
[----:B------:R-:W-:Y:S01]  /*25a50*/  STG.E.U16 [R68.64], R6 ;  /* 0x0000000644007986 */ /* 0x000fe2000c101504 */
[----:B------:R-:W-:-:S03]  /*25a60*/  LEA R27, R80, R21, 0x1 ;  /* 0x00000015501b7211 */ /* 0x000fc600078e08ff */
[----:B0-----:R-:W-:Y:S01]  /*25a70*/  STL.64 [R1+0x368], R76 ;  /* 0x0003684c01007387 */ /* 0x001fe20000100a00 */
[----:B-1----:R-:W-:-:S03]  /*25a80*/  MOV R70, R76 ;  /* 0x0000004c00467202 */ /* 0x002fc60000000f00 */
[----:B------:R-:W-:Y:S04]  /*25a90*/  LDS.64 R68, [R82+0x6000] ;  /* 0x0060000052447984 */ /* 0x000fe80000000a00 */
[----:B------:R-:W0:Y:S01]  /*25aa0*/  LDS.64 R76, [R83+0x6000] ;  /* 0x00600000534c7984 */ /* 0x000e220000000a00 */
[----:B------:R-:W-:Y:S02]  /*25ab0*/  LEA.HI.X.SX32 R21, R21, R2, 0x1, P1 ;  /* 0x0000000215157211 */ /* 0x000fe400008f0eff */
[C---:B------:R-:W-:Y:S02]  /*25ac0*/  LEA R26, P1, R27.reuse, R0, 0x1 ;  /* 0x000000001b1a7211 */ /* 0x040fe400078208ff */
[----:B------:R-:W-:Y:S02]  /*25ad0*/  LEA R24, R80, R27, 0x1 ;  /* 0x0000001b50187211 */ /* 0x000fe400078e08ff */
[----:B------:R-:W-:-:S02]  /*25ae0*/  LEA.HI.X.SX32 R27, R27, R2, 0x1, P1 ;  /* 0x000000021b1b7211 */ /* 0x000fc400008f0eff */
[----:B------:R-:W-:Y:S02]  /*25af0*/  LEA R52, P1, R24, R0, 0x1 ;  /* 0x0000000018347211 */ /* 0x000fe400078208ff */
[----:B------:R-:W-:Y:S02]  /*25b00*/  LEA R23, R80, R24, 0x1 ;  /* 0x0000001850177211 */ /* 0x000fe400078e08ff */
[----:B------:R-:W-:Y:S02]  /*25b10*/  LEA.HI.X.SX32 R53, R24, R2, 0x1, P1 ;  /* 0x0000000218357211 */ /* 0x000fe400008f0eff */
[----:B------:R-:W-:Y:S01]  /*25b20*/  LEA R22, P1, R23, R0, 0x1 ;  /* 0x0000000017167211 */ /* 0x000fe200078208ff */
[----:B------:R-:W-:-:S03]  /*25b30*/  IMAD R25, R80, 0x2, R23 ;  /* 0x0000000250197824 */ /* 0x000fc600078e0217 */
[----:B------:R-:W-:Y:S02]  /*25b40*/  LEA.HI.X.SX32 R23, R23, R2, 0x1, P1 ;  /* 0x0000000217177211 */ /* 0x000fe400008f0eff */
[C---:B------:R-:W-:Y:S02]  /*25b50*/  LEA R24, P1, R25.reuse, R0, 0x1 ;  /* 0x0000000019187211 */ /* 0x040fe400078208ff */
[C---:B------:R-:W-:Y:S02]  /*25b60*/  LEA R19, R80.reuse, R25, 0x1 ;  /* 0x0000001950137211 */ /* 0x040fe400078e08ff */
[----:B------:R-:W-:Y:S02]  /*25b70*/  LEA.HI.X.SX32 R25, R25, R2, 0x1, P1 ;  /* 0x0000000219197211 */ /* 0x000fe400008f0eff */
[----:B------:R-:W-:Y:S01]  /*25b80*/  LEA R18, P1, R19, R0, 0x1 ;  /* 0x0000000013127211 */ /* 0x000fe200078208ff */
[----:B------:R-:W-:-:S03]  /*25b90*/  IMAD R14, R80, 0x2, R19 ;  /* 0x00000002500e7824 */ /* 0x000fc600078e0213 */
[----:B------:R-:W-:Y:S02]  /*25ba0*/  LEA.HI.X.SX32 R19, R19, R2, 0x1, P1 ;  /* 0x0000000213137211 */ /* 0x000fe400008f0eff */
[----:B------:R-:W-:Y:S02]  /*25bb0*/  LEA R56, P1, R14, R0, 0x1 ;  /* 0x000000000e387211 */ /* 0x000fe400078208ff */
[----:B------:R-:W-:Y:S02]  /*25bc0*/  LEA R15, R80, R14, 0x1 ;  /* 0x0000000e500f7211 */ /* 0x000fe400078e08ff */
[----:B------:R-:W-:Y:S02]  /*25bd0*/  LEA.HI.X.SX32 R57, R14, R2, 0x1, P1 ;  /* 0x000000020e397211 */ /* 0x000fe400008f0eff */
[C---:B------:R-:W-:Y:S01]  /*25be0*/  LEA R14, P1, R15.reuse, R0, 0x1 ;  /* 0x000000000f0e7211 */ /* 0x040fe200078208ff */
[----:B------:R-:W-:Y:S01]  /*25bf0*/  IMAD R13, R80, 0x2, R15 ;  /* 0x00000002500d7824 */ /* 0x000fe200078e020f */
[----:B0-----:R-:W-:Y:S02]  /*25c00*/  STL.64 [R1+0x358], R76 ;  /* 0x0003584c01007387 */ /* 0x001fe40000100a00 */
[----:B------:R-:W-:-:S02]  /*25c10*/  LEA.HI.X.SX32 R15, R15, R2, 0x1, P1 ;  /* 0x000000020f0f7211 */ /* 0x000fc400008f0eff */
[----:B------:R-:W-:Y:S01]  /*25c20*/  LEA R12, P1, R13, R0, 0x1 ;  /* 0x000000000d0c7211 */ /* 0x000fe200078208ff */
[----:B------:R0:W-:Y:S01]  /*25c30*/  STG.E.U16 [R64.64], R78 ;  /* 0x0000004e40007986 */ /* 0x0001e2000c101504 */
[----:B------:R-:W-:-:S03]  /*25c40*/  LEA R9, R80, R13, 0x1 ;  /* 0x0000000d50097211 */ /* 0x000fc600078e08ff */
[----:B------:R-:W-:Y:S01]  /*25c50*/  STL.64 [R1+0x340], R68 ;  /* 0x0003404401007387 */ /* 0x000fe20000100a00 */
[----:B------:R-:W-:Y:S02]  /*25c60*/  LEA.HI.X.SX32 R13, R13, R2, 0x1, P1 ;  /* 0x000000020d0d7211 */ /* 0x000fe400008f0eff */
[C---:B------:R-:W-:Y:S01]  /*25c70*/  LEA R8, P1, R9.reuse, R0, 0x1 ;  /* 0x0000000009087211 */ /* 0x040fe200078208ff */
[----:B0-----:R-:W-:Y:S02]  /*25c80*/  IMAD.MOV.U32 R65, RZ, RZ, R68 ;  /* 0x000000ffff417224 */ /* 0x001fe400078e0044 */
[----:B------:R-:W0:Y:S01]  /*25c90*/  LDS.64 R68, [R3+0x7000] ;  /* 0x0070000003447984 */ /* 0x000e220000000a00 */
[----:B------:R-:W-:Y:S02]  /*25ca0*/  LEA R33, R80, R9, 0x1 ;  /* 0x0000000950217211 */ /* 0x000fe400078e08ff */
[----:B------:R-:W-:Y:S02]  /*25cb0*/  LEA.HI.X.SX32 R9, R9, R2, 0x1, P1 ;  /* 0x0000000209097211 */ /* 0x000fe400008f0eff */
[----:B------:R-:W-:-:S02]  /*25cc0*/  LEA R16, P1, R33, R0, 0x1 ;  /* 0x0000000021107211 */ /* 0x000fc400078208ff */
[----:B------:R-:W-:Y:S02]  /*25cd0*/  LEA R32, R80, R33, 0x1 ;  /* 0x0000002150207211 */ /* 0x000fe400078e08ff */
        /* <DEDUP_REMOVED lines=11> */
[----:B------:R-:W-:Y:S01]  /*25d90*/  IMAD R51, R80, 0x2, R59 ;  /* 0x0000000250337824 */ /* 0x000fe200078e023b */
[----:B------:R-:W-:-:S02]  /*25da0*/  MOV R7, R88 ;  /* 0x0000005800077202 */ /* 0x000fc40000000f00 */
[----:B------:R-:W-:Y:S02]  /*25db0*/  LEA.HI.X.SX32 R59, R59, R2, 0x1, P1 ;  /* 0x000000023b3b7211 */ /* 0x000fe400008f0eff */
[C---:B------:R-:W-:Y:S02]  /*25dc0*/  LEA R50, P1, R51.reuse, R0, 0x1 ;  /* 0x0000000033327211 */ /* 0x040fe400078208ff */
[----:B------:R-:W-:Y:S02]  /*25dd0*/  LEA R66, R80, R51, 0x1 ;  /* 0x0000003350427211 */ /* 0x000fe400078e08ff */
[----:B------:R-:W-:Y:S01]  /*25de0*/  LEA.HI.X.SX32 R51, R51, R2, 0x1, P1 ;  /* 0x0000000233337211 */ /* 0x000fe200008f0eff */
[----:B------:R1:W-:Y:S01]  /*25df0*/  STG.E.U16 [R54.64], R7 ;  /* 0x0000000736007986 */ /* 0x0003e2000c101504 */
[----:B------:R-:W-:Y:S01]  /*25e00*/  LEA R60, P1, R66, R0, 0x1 ;  /* 0x00000000423c7211 */ /* 0x000fe200078208ff */
[----:B------:R-:W-:Y:S02]  /*25e10*/  IMAD R67, R80, 0x2, R66 ;  /* 0x0000000250437824 */ /* 0x000fe400078e0242 */
[----:B0-----:R-:W-:Y:S01]  /*25e20*/  STL.64 [R1+0x338], R68 ;  /* 0x0003384401007387 */ /* 0x001fe20000100a00 */
[----:B------:R-:W-:-:S02]  /*25e30*/  LEA.HI.X.SX32 R61, R66, R2, 0x1, P1 ;  /* 0x00000002423d7211 */ /* 0x000fc400008f0eff */
[C---:B------:R-:W-:Y:S02]  /*25e40*/  LEA R66, P1, R67.reuse, R0, 0x1 ;  /* 0x0000000043427211 */ /* 0x040fe400078208ff */
[----:B-1----:R-:W-:Y:S02]  /*25e50*/  MOV R7, R68 ;  /* 0x0000004400077202 */ /* 0x002fe40000000f00 */
[----:B------:R-:W0:Y:S01]  /*25e60*/  LDS.64 R68, [R81+0x7000] ;  /* 0x0070000051447984 */ /* 0x000e220000000a00 */
[C---:B------:R-:W-:Y:S02]  /*25e70*/  LEA R63, R80.reuse, R67, 0x1 ;  /* 0x00000043503f7211 */ /* 0x040fe400078e08ff */
[----:B------:R-:W-:Y:S02]  /*25e80*/  LEA.HI.X.SX32 R67, R67, R2, 0x1, P1 ;  /* 0x0000000243437211 */ /* 0x000fe400008f0eff */
[----:B------:R-:W-:Y:S02]  /*25e90*/  LEA R92, P1, R63, R0, 0x1 ;  /* 0x000000003f5c7211 */ /* 0x000fe400078208ff */
[----:B------:R-:W-:-:S02]  /*25ea0*/  LEA R62, R80, R63, 0x1 ;  /* 0x0000003f503e7211 */ /* 0x000fc400078e08ff */
        /* <DEDUP_REMOVED lines=10> */
[C---:B------:R-:W-:Y:S02]  /*25f50*/  LEA R104, P1, R63.reuse, R0, 0x1 ;  /* 0x000000003f687211 */ /* 0x040fe400078208ff */
[----:B------:R-:W-:Y:S02]  /*25f60*/  LEA R62, R80, R63, 0x1 ;  /* 0x0000003f503e7211 */ /* 0x000fe400078e08ff */
[----:B------:R-:W-:Y:S02]  /*25f70*/  LEA.HI.X.SX32 R105, R63, R2, 0x1, P1 ;  /* 0x000000023f697211 */ /* 0x000fe400008f0eff */
[----:B------:R-:W-:Y:S01]  /*25f80*/  LEA R106, P1, R62, R0, 0x1 ;  /* 0x000000003e6a7211 */ /* 0x000fe200078208ff */
[----:B------:R-:W-:Y:S01]  /*25f90*/  IMAD R63, R80, 0x2, R62 ;  /* 0x00000002503f7824 */ /* 0x000fe200078e023e */
[----:B------:R-:W-:Y:S02]  /*25fa0*/  STG.E.U16 [R46.64], R74 ;  /* 0x0000004a2e007986 */ /* 0x000fe4000c101504 */
[----:B------:R-:W-:-:S02]  /*25fb0*/  LEA.HI.X.SX32 R107, R62, R2, 0x1, P1 ;  /* 0x000000023e6b7211 */ /* 0x000fc400008f0eff */
[----:B------:R1:W-:Y:S01]  /*25fc0*/  STG.E.U16 [R48.64], R72 ;  /* 0x0000004830007986 */ /* 0x0003e2000c101504 */
[C---:B------:R-:W-:Y:S02]  /*25fd0*/  LEA R112, P1, R63.reuse, R0, 0x1 ;  /* 0x000000003f707211 */ /* 0x040fe400078208ff */
[C---:B------:R-:W-:Y:S01]  /*25fe0*/  LEA R62, R80.reuse, R63, 0x1 ;  /* 0x0000003f503e7211 */ /* 0x040fe200078e08ff */
[----:B0-----:R-:W-:Y:S01]  /*25ff0*/  STL.64 [R1+0x318], R68 ;  /* 0x0003184401007387 */ /* 0x001fe20000100a00 */
[----:B------:R-:W-:Y:S02]  /*26000*/  MOV R64, R68 ;  /* 0x0000004400407202 */ /* 0x000fe40000000f00 */
[----:B------:R-:W-:Y:S02]  /*26010*/  LEA.HI.X.SX32 R113, R63, R2, 0x1, P1 ;  /* 0x000000023f717211 */ /* 0x000fe400008f0eff */
[----:B-1----:R-:W-:Y:S01]  /*26020*/  LOP3.LUT R48, R3, 0x10, RZ, 0x3c, !PT ;  /* 0x0000001003307812 */ /* 0x002fe200078e3cff */
[----:B------:R-:W-:Y:S01]  /*26030*/  IMAD R63, R80, 0x2, R62 ;  /* 0x00000002503f7824 */ /* 0x000fe200078e023e */
[----:B------:R-:W-:-:S03]  /*26040*/  LEA R110, P1, R62, R0, 0x1 ;  /* 0x000000003e6e7211 */ /* 0x000fc600078208ff */
[----:B------:R-:W0:Y:S01]  /*26050*/  LDS.64 R68, [R48+0x7000] ;  /* 0x0070000030447984 */ /* 0x000e220000000a00 */
[----:B------:R-:W-:Y:S02]  /*26060*/  LEA.HI.X.SX32 R111, R62, R2, 0x1, P1 ;  /* 0x000000023e6f7211 */ /* 0x000fe400008f0eff */
[----:B------:R-:W-:Y:S02]  /*26070*/  LEA R108, P1, R63, R0, 0x1 ;  /* 0x000000003f6c7211 */ /* 0x000fe400078208ff */
[----:B------:R-:W-:Y:S02]  /*26080*/  LOP3.LUT R49, R3, 0x18, RZ, 0x3c, !PT ;  /* 0x0000001803317812 */ /* 0x000fe400078e3cff */
[----:B------:R-:W-:Y:S01]  /*26090*/  LEA R62, R80, R63, 0x1 ;  /* 0x0000003f503e7211 */ /* 0x000fe200078e08ff */
[----:B------:R-:W-:Y:S01]  /*260a0*/  STG.E.U16 [R36.64], R70 ;  /* 0x0000004624007986 */ /* 0x000fe2000c101504 */
[----:B------:R-:W-:Y:S02]  /*260b0*/  LEA.HI.X.SX32 R109, R63, R2, 0x1, P1 ;  /* 0x000000023f6d7211 */ /* 0x000fe400008f0eff */
[----:B------:R-:W-:Y:S01]  /*260c0*/  LEA R116, P1, R62, R0, 0x1 ;  /* 0x000000003e747211 */ /* 0x000fe200078208ff */
[----:B------:R-:W1:Y:S01]  /*260d0*/  LDS.64 R70, [R49+0x7000] ;  /* 0x0070000031467984 */ /* 0x000e620000000a00 */
[----:B------:R-:W-:-:S02]  /*260e0*/  LEA R63, R80, R62, 0x1 ;  /* 0x0000003e503f7211 */ /* 0x000fc400078e08ff */
        /* <DEDUP_REMOVED lines=15> */
[----:B0-----:R0:W-:Y:S01]  /*261e0*/  STL.64 [R1+0x300], R68 ;  /* 0x0003004401007387 */ /* 0x0011e20000100a00 */
[----:B------:R-:W-:-:S02]  /*261f0*/  MOV R63, R68 ;  /* 0x00000044003f7202 */ /* 0x000fc40000000f00 */
[----:B------:R-:W-:Y:S02]  /*26200*/  LEA.HI.X.SX32 R121, R46, R2, 0x1, P1 ;  /* 0x000000022e797211 */ /* 0x000fe400008f0eff */
[----:B0-----:R-:W-:-:S04]  /*26210*/  LEA R68, P1, R47, R0, 0x1 ;  /* 0x000000002f447211 */ /* 0x001fc800078208ff */
[----:B------:R-:W-:Y:S02]  /*26220*/  LEA.HI.X.SX32 R69, R47, R2, 0x1, P1 ;  /* 0x000000022f457211 */ /* 0x000fe400008f0eff */
[----:B-1----:R-:W-:-:S03]  /*26230*/  MOV R62, R70 ;  /* 0x00000046003e7202 */ /* 0x002fc60000000f00 */
[----:B------:R0:W-:Y:S04]  /*26240*/  STL.64 [R1+0x8], R68 ;  /* 0x0000084401007387 */ /* 0x0001e80000100a00 */
[----:B------:R-:W-:Y:S04]  /*26250*/  STL.64 [R1+0x2e8], R70 ;  /* 0x0002e84601007387 */ /* 0x000fe80000100a00 */
[----:B------:R-:W1:Y:S01]  /*26260*/  LDS.64 R70, [R3+0x8000] ;  /* 0x0080000003467984 */ /* 0x000e620000000a00 */
[----:B------:R-:W-:Y:S01]  /*26270*/  IMAD.MOV.U32 R6, RZ, RZ, R76 ;  /* 0x000000ffff067224 */ /* 0x000fe200078e004c */
[----:B------:R-:W-:-:S02]  /*26280*/  LEA R46, R80, R47, 0x1 ;  /* 0x0000002f502e7211 */ /* 0x000fc400078e08ff */
[----:B------:R-:W-:Y:S02]  /*26290*/  LOP3.LUT R47, R3, 0x8, RZ, 0x3c, !PT ;  /* 0x00000008032f7812 */ /* 0x000fe400078e3cff */
[----:B------:R2:W-:Y:S01]  /*262a0*/  STG.E.U16 [R44.64], R6 ;  /* 0x000000062c007986 */ /* 0x0005e2000c101504 */
[----:B0-----:R-:W-:-:S03]  /*262b0*/  LEA R68, P1, R46, R0, 0x1 ;  /* 0x000000002e447211 */ /* 0x001fc600078208ff */
[----:B------:R-:W-:Y:S04]  /*262c0*/  STG.E.U16 [R42.64], R65 ;  /* 0x000000412a007986 */ /* 0x000fe8000c101504 */
[----:B------:R-:W0:Y:S01]  /*262d0*/  LDS.64 R42, [R47+0x8000] ;  /* 0x008000002f2a7984 */ /* 0x000e220000000a00 */
[----:B------:R-:W-:Y:S01]  /*262e0*/  LEA.HI.X.SX32 R69, R46, R2, 0x1, P1 ;  /* 0x000000022e457211 */ /* 0x000fe200008f0eff */
[----:B------:R-:W-:Y:S01]  /*262f0*/  IMAD R37, R80, 0x2, R46 ;  /* 0x0000000250257824 */ /* 0x000fe200078e022e */
[----:B--2---:R-:W-:-:S03]  /*26300*/  MOV R45, c[0x0][0x1c8] ;  /* 0x00007200002d7a02 */ /* 0x004fc60000000f00 */
[----:B------:R2:W-:Y:S02]  /*26310*/  STL.64 [R1], R68 ;  /* 0x0000004401007387 */ /* 0x0005e40000100a00 */
[----:B------:R-:W-:Y:S01]  /*26320*/  IMAD R36, R45, 0x2, R37 ;  /* 0x000000022d247824 */ /* 0x000fe200078e0225 */
[----:B--2---:R-:W-:-:S04]  /*26330*/  LEA R68, P1, R37, R0, 0x1 ;  /* 0x0000000025447211 */ /* 0x004fc800078208ff */
[----:B------:R-:W-:Y:S01]  /*26340*/  LEA.HI.X.SX32 R69, R37, R2, 0x1, P1 ;  /* 0x0000000225457211 */ /* 0x000fe200008f0eff */
[----:B-1----:R-:W-:Y:S04]  /*26350*/  STL.64 [R1+0x2d8], R70 ;  /* 0x0002d84601007387 */ /* 0x002fe80000100a00 */
[----:B------:R1:W-:Y:S01]  /*26360*/  STL.64 [R1+0x10], R68 ;  /* 0x0000104401007387 */ /* 0x0003e20000100a00 */
[----:B------:R-:W-:Y:S02]  /*26370*/  LEA R37, R45, R36, 0x1 ;  /* 0x000000242d257211 */ /* 0x000fe400078e08ff */
[----:B-1----:R-:W-:-:S04]  /*26380*/  LEA R68, P1, R36, R0, 0x1 ;  /* 0x0000000024447211 */ /* 0x002fc800078208ff */
[----:B------:R-:W-:-:S05]  /*26390*/  LEA.HI.X.SX32 R69, R36, R2, 0x1, P1 ;  /* 0x0000000224457211 */ /* 0x000fca00008f0eff */
[----:B------:R1:W-:Y:S04]  /*263a0*/  STL.64 [R1+0x18], R68 ;  /* 0x0000184401007387 */ /* 0x0003e80000100a00 */
[----:B0-----:R-:W-:Y:S01]  /*263b0*/  STL.64 [R1+0x2d0], R42 ;  /* 0x0002d02a01007387 */ /* 0x001fe20000100a00 */
[----:B-1----:R-:W-:-:S04]  /*263c0*/  LEA R68, P1, R37, R0, 0x1 ;  /* 0x0000000025447211 */ /* 0x002fc800078208ff */
[----:B------:R-:W-:-:S05]  /*263d0*/  LEA.HI.X.SX32 R69, R37, R2, 0x1, P1 ;  /* 0x0000000225457211 */ /* 0x000fca00008f0eff */
[----:B------:R-:W-:Y:S04]  /*263e0*/  STL.64 [R1+0xa8], R68 ;  /* 0x0000a84401007387 */ /* 0x000fe80000100a00 */
[----:B------:R-:W0:Y:S04]  /*263f0*/  LDS.64 R68, [R48+0x8000] ;  /* 0x0080000030447984 */ /* 0x000e280000000a00 */
[----:B------:R1:W-:Y:S04]  /*26400*/  STG.E.U16 [R38.64], R7 ;  /* 0x0000000726007986 */ /* 0x0003e8000c101504 */
[----:B------:R-:W-:Y:S04]  /*26410*/  STG.E.U16 [R4.64], R64 ;  /* 0x0000004004007986 */ /* 0x000fe8000c101504 */
[----:B------:R-:W2:Y:S01]  /*26420*/  LDS.64 R64, [R49+0x8000] ;  /* 0x0080000031407984 */ /* 0x000ea20000000a00 */
[----:B------:R-:W-:-:S03]  /*26430*/  IMAD R36, R45, 0x2, R37 ;  /* 0x000000022d247824 */ /* 0x000fc600078e0225 */
[----:B------:R-:W-:Y:S02]  /*26440*/  STG.E.U16 [R34.64], R63 ;  /* 0x0000003f22007986 */ /* 0x000fe4000c101504 */
[C---:B-1----:R-:W-:Y:S02]  /*26450*/  LEA R38, P1, R36.reuse, R0, 0x1 ;  /* 0x0000000024267211 */ /* 0x042fe400078208ff */
[----:B------:R-:W1:Y:S02]  /*26460*/  LDS.64 R34, [R3+0x9000] ;  /* 0x0090000003227984 */ /* 0x000e640000000a00 */
[----:B------:R-:W-:Y:S02]  /*26470*/  LEA.HI.X.SX32 R39, R36, R2, 0x1, P1 ;  /* 0x0000000224277211 */ /* 0x000fe400008f0eff */
[----:B------:R-:W-:-:S05]  /*26480*/  LEA R37, R45, R36, 0x1 ;  /* 0x000000242d257211 */ /* 0x000fca00078e08ff */
[----:B------:R-:W-:Y:S01]  /*26490*/  IMAD R36, R45, 0x2, R37 ;  /* 0x000000022d247824 */ /* 0x000fe200078e0225 */
[----:B0-----:R-:W-:Y:S04]  /*264a0*/  STL.64 [R1+0x2c0], R68 ;  /* 0x0002c04401007387 */ /* 0x001fe80000100a00 */
[----:B------:R0:W-:Y:S02]  /*264b0*/  STL.64 [R1+0x20], R38 ;  /* 0x0000202601007387 */ /* 0x0001e40000100a00 */
[----:B0-----:R-:W-:-:S04]  /*264c0*/  LEA R38, P1, R37, R0, 0x1 ;  /* 0x0000000025267211 */ /* 0x001fc800078208ff */
[----:B------:R-:W-:-:S05]  /*264d0*/  LEA.HI.X.SX32 R39, R37, R2, 0x1, P1 ;  /* 0x0000000225277211 */ /* 0x000fca00008f0eff */
[----:B------:R0:W-:Y:S01]  /*264e0*/  STL.64 [R1+0xa0], R38 ;  /* 0x0000a02601007387 */ /* 0x0001e20000100a00 */
[----:B------:R-:W-:-:S03]  /*264f0*/  LEA R4, R45, R36, 0x1 ;  /* 0x000000242d047211 */ /* 0x000fc600078e08ff */
[----:B--2---:R-:W-:Y:S01]  /*26500*/  STL.64 [R1+0x2b0], R64 ;  /* 0x0002b04001007387 */ /* 0x004fe20000100a00 */
[----:B0-----:R-:W-:-:S04]  /*26510*/  LEA R38, P1, R36, R0, 0x1 ;  /* 0x0000000024267211 */ /* 0x001fc800078208ff */
[----:B------:R-:W-:-:S05]  /*26520*/  LEA.HI.X.SX32 R39, R36, R2, 0x1, P1 ;  /* 0x0000000224277211 */ /* 0x000fca00008f0eff */
[----:B------:R0:W-:Y:S01]  /*26530*/  STL.64 [R1+0x28], R38 ;  /* 0x0000282601007387 */ /* 0x0001e20000100a00 */
[----:B------:R-:W-:-:S03]  /*26540*/  IMAD R5, R45, 0x2, R4 ;  /* 0x000000022d057824 */ /* 0x000fc600078e0204 */
[----:B-1----:R-:W-:Y:S01]  /*26550*/  STL.64 [R1+0x2a8], R34 ;  /* 0x0002a82201007387 */ /* 0x002fe20000100a00 */
[----:B0-----:R-:W-:-:S04]  /*26560*/  LEA R38, P1, R4, R0, 0x1 ;  /* 0x0000000004267211 */ /* 0x001fc800078208ff */
[----:B------:R-:W-:-:S05]  /*26570*/  LEA.HI.X.SX32 R39, R4, R2, 0x1, P1 ;  /* 0x0000000204277211 */ /* 0x000fca00008f0eff */
[----:B------:R0:W-:Y:S02]  /*26580*/  STL.64 [R1+0x30], R38 ;  /* 0x0000302601007387 */ /* 0x0001e40000100a00 */
[----:B0-----:R-:W-:-:S04]  /*26590*/  LEA R38, P1, R5, R0, 0x1 ;  /* 0x0000000005267211 */ /* 0x001fc800078208ff */
[----:B------:R-:W-:-:S05]  /*265a0*/  LEA.HI.X.SX32 R39, R5, R2, 0x1, P1 ;  /* 0x0000000205277211 */ /* 0x000fca00008f0eff */
[----:B------:R-:W-:Y:S04]  /*265b0*/  STL.64 [R1+0x38], R38 ;  /* 0x0000382601007387 */ /* 0x000fe80000100a00 */
[----:B------:R-:W0:Y:S01]  /*265c0*/  LDS.64 R38, [R47+0x9000] ;  /* 0x009000002f267984 */ /* 0x000e220000000a00 */
[----:B------:R-:W-:-:S03]  /*265d0*/  MOV R6, R70 ;  /* 0x0000004600067202 */ /* 0x000fc60000000f00 */
[----:B------:R1:W-:Y:S04]  /*265e0*/  STG.E.U16 [R10.64], R62 ;  /* 0x0000003e0a007986 */ /* 0x0003e8000c101504 */
[----:B------:R-:W-:Y:S04]  /*265f0*/  STG.E.U16 [R28.64], R6 ;  /* 0x000000061c007986 */ /* 0x000fe8000c101504 */
[----:B------:R-:W2:Y:S01]  /*26600*/  LDS.64 R28, [R48+0x9000] ;  /* 0x00900000301c7984 */ /* 0x000ea20000000a00 */
[----:B------:R-:W-:-:S04]  /*26610*/  LEA R4, R45, R5, 0x1 ;  /* 0x000000052d047211 */ /* 0x000fc800078e08ff */
[----:B-1----:R-:W-:Y:S01]  /*26620*/  LEA R10, P1, R4, R0, 0x1 ;  /* 0x00000000040a7211 */ /* 0x002fe200078208ff */
[----:B------:R-:W-:-:S03]  /*26630*/  IMAD R5, R45, 0x2, R4 ;  /* 0x000000022d057824 */ /* 0x000fc600078e0204 */
[----:B------:R-:W-:Y:S02]  /*26640*/  LEA.HI.X.SX32 R11, R4, R2, 0x1, P1 ;  /* 0x00000002040b7211 */ /* 0x000fe400008f0eff */
[----:B------:R-:W-:Y:S01]  /*26650*/  LEA R4, R45, R5, 0x1 ;  /* 0x000000052d047211 */ /* 0x000fe200078e08ff */
[----:B0-----:R-:W-:Y:S04]  /*26660*/  STL.64 [R1+0x298], R38 ;  /* 0x0002982601007387 */ /* 0x001fe80000100a00 */
[----:B------:R0:W-:Y:S02]  /*26670*/  STL.64 [R1+0x90], R10 ;  /* 0x0000900a01007387 */ /* 0x0001e40000100a00 */
[----:B0-----:R-:W-:-:S04]  /*26680*/  LEA R10, P1, R5, R0, 0x1 ;  /* 0x00000000050a7211 */ /* 0x001fc800078208ff */
[----:B------:R-:W-:Y:S01]  /*26690*/  LEA.HI.X.SX32 R11, R5, R2, 0x1, P1 ;  /* 0x00000002050b7211 */ /* 0x000fe200008f0eff */
[----:B--2---:R-:W-:Y:S04]  /*266a0*/  STL.64 [R1+0x288], R28 ;  /* 0x0002881c01007387 */ /* 0x004fe80000100a00 */
[----:B------:R0:W-:Y:S02]  /*266b0*/  STL.64 [R1+0x40], R10 ;  /* 0x0000400a01007387 */ /* 0x0001e40000100a00 */
[----:B0-----:R-:W-:-:S04]  /*266c0*/  LEA R10, P1, R4, R0, 0x1 ;  /* 0x00000000040a7211 */ /* 0x001fc800078208ff */
[----:B------:R-:W-:-:S05]  /*266d0*/  LEA.HI.X.SX32 R11, R4, R2, 0x1, P1 ;  /* 0x00000002040b7211 */ /* 0x000fca00008f0eff */
[----:B------:R-:W-:Y:S04]  /*266e0*/  STL.64 [R1+0x88], R10 ;  /* 0x0000880a01007387 */ /* 0x000fe80000100a00 */
[----:B------:R-:W0:Y:S01]  /*266f0*/  LDS.64 R10, [R49+0x9000] ;  /* 0x00900000310a7984 */ /* 0x000e220000000a00 */
[----:B------:R-:W-:-:S03]  /*26700*/  LEA R5, R45, R4, 0x1 ;  /* 0x000000042d057211 */ /* 0x000fc600078e08ff */
[----:B------:R1:W-:Y:S02]  /*26710*/  STG.E.U16 [R20.64], R42 ;  /* 0x0000002a14007986 */ /* 0x0003e4000c101504 */
[----:B-1----:R-:W-:-:S04]  /*26720*/  LEA R20, P1, R5, R0, 0x1 ;  /* 0x0000000005147211 */ /* 0x002fc800078208ff */
[----:B------:R-:W-:Y:S02]  /*26730*/  LEA.HI.X.SX32 R21, R5, R2, 0x1, P1 ;  /* 0x0000000205157211 */ /* 0x000fe400008f0eff */
[----:B------:R-:W-:Y:S01]  /*26740*/  MOV R7, R68 ;  /* 0x0000004400077202 */ /* 0x000fe20000000f00 */
[----:B0-----:R-:W-:Y:S04]  /*26750*/  STL.64 [R1+0x278], R10 ;  /* 0x0002780a01007387 */ /* 0x001fe80000100a00 */
[----:B------:R-:W-:Y:S04]  /*26760*/  STL.64 [R1+0x48], R20 ;  /* 0x0000481401007387 */ /* 0x000fe80000100a00 */
[----:B------:R-:W0:Y:S04]  /*26770*/  LDS.64 R20, [R3+0xa000] ;  /* 0x00a0000003147984 */ /* 0x000e280000000a00 */
[----:B------:R1:W-:Y:S04]  /*26780*/  STG.E.U16 [R26.64], R7 ;  /* 0x000000071a007986 */ /* 0x0003e8000c101504 */
[----:B------:R-:W2:Y:S01]  /*26790*/  LDS.64 R26, [R47+0xa000] ;  /* 0x00a000002f1a7984 */ /* 0x000ea20000000a00 */
[----:B------:R-:W-:-:S04]  /*267a0*/  LEA R4, R45, R5, 0x1 ;  /* 0x000000052d047211 */ /* 0x000fc800078e08ff */
[----:B------:R-:W-:Y:S01]  /*267b0*/  LEA R100, P1, R4, R0, 0x1 ;  /* 0x0000000004647211 */ /* 0x000fe200078208ff */
[----:B------:R-:W-:-:S03]  /*267c0*/  IMAD R5, R45, 0x2, R4 ;  /* 0x000000022d057824 */ /* 0x000fc600078e0204 */
[----:B------:R-:W-:Y:S02]  /*267d0*/  LEA.HI.X.SX32 R101, R4, R2, 0x1, P1 ;  /* 0x0000000204657211 */ /* 0x000fe400008f0eff */
[----:B------:R-:W-:Y:S01]  /*267e0*/  LEA R4, R45, R5, 0x1 ;  /* 0x000000052d047211 */ /* 0x000fe200078e08ff */
[----:B0-----:R0:W-:Y:S01]  /*267f0*/  STL.64 [R1+0x268], R20 ;  /* 0x0002681401007387 */ /* 0x0011e20000100a00 */
[----:B-1----:R-:W-:Y:S02]  /*26800*/  MOV R7, R20 ;  /* 0x0000001400077202 */ /* 0x002fe40000000f00 */
[----:B0-----:R-:W-:-:S04]  /*26810*/  LEA R20, P1, R5, R0, 0x1 ;  /* 0x0000000005147211 */ /* 0x001fc800078208ff */
[----:B------:R-:W-:-:S05]  /*26820*/  LEA.HI.X.SX32 R21, R5, R2, 0x1, P1 ;  /* 0x0000000205157211 */ /* 0x000fca00008f0eff */
[----:B------:R0:W-:Y:S04]  /*26830*/  STL.64 [R1+0x50], R20 ;  /* 0x0000501401007387 */ /* 0x0001e80000100a00 */
[----:B--2---:R-:W-:Y:S01]  /*26840*/  STL.64 [R1+0x250], R26 ;  /* 0x0002501a01007387 */ /* 0x004fe20000100a00 */
[----:B0-----:R-:W-:-:S04]  /*26850*/  LEA R20, P1, R4, R0, 0x1 ;  /* 0x0000000004147211 */ /* 0x001fc800078208ff */
[----:B------:R-:W-:-:S05]  /*26860*/  LEA.HI.X.SX32 R21, R4, R2, 0x1, P1 ;  /* 0x0000000204157211 */ /* 0x000fca00008f0eff */
[----:B------:R-:W-:Y:S04]  /*26870*/  STL.64 [R1+0x80], R20 ;  /* 0x0000801401007387 */ /* 0x000fe80000100a00 */
[----:B------:R-:W0:Y:S01]  /*26880*/  LDS.64 R20, [R48+0xa000] ;  /* 0x00a0000030147984 */ /* 0x000e220000000a00 */
[----:B------:R-:W-:Y:S02]  /*26890*/  MOV R37, R64 ;  /* 0x0000004000257202 */ /* 0x000fe40000000f00 */
[----:B------:R-:W-:Y:S02]  /*268a0*/  MOV R35, R34 ;  /* 0x0000002200237202 */ /* 0x000fe40000000f00 */
[----:B------:R-:W-:Y:S01]  /*268b0*/  MOV R34, R38 ;  /* 0x0000002600227202 */ /* 0x000fe20000000f00 */
[----:B------:R-:W-:Y:S04]  /*268c0*/  STG.E.U16 [R52.64], R37 ;  /* 0x0000002534007986 */ /* 0x000fe8000c101504 */
[----:B------:R1:W-:Y:S04]  /*268d0*/  STG.E.U16 [R22.64], R35 ;  /* 0x0000002316007986 */ /* 0x0003e8000c101504 */
[----:B------:R-:W-:Y:S04]  /*268e0*/  STG.E.U16 [R24.64], R34 ;  /* 0x0000002218007986 */ /* 0x000fe8000c101504 */
[----:B------:R-:W2:Y:S01]  /*268f0*/  LDS.64 R24, [R49+0xa000] ;  /* 0x00a0000031187984 */ /* 0x000ea20000000a00 */
[----:B------:R-:W-:-:S02]  /*26900*/  IMAD R5, R45, 0x2, R4 ;  /* 0x000000022d057824 */ /* 0x000fc400078e0204 */
[----:B------:R-:W-:Y:S01]  /*26910*/  IMAD.MOV.U32 R6, RZ, RZ, R28 ;  /* 0x000000ffff067224 */ /* 0x000fe200078e001c */
[----:B------:R-:W-:Y:S01]  /*26920*/  MOV R11, R26 ;  /* 0x0000001a000b7202 */ /* 0x000fe20000000f00 */
[----:B------:R-:W-:Y:S01]  /*26930*/  LDS.64 R34, [R49+0xf000] ;  /* 0x00f0000031227984 */ /* 0x000fe20000000a00 */
[----:B-1----:R-:W-:Y:S02]  /*26940*/  LEA R22, P1, R5, R0, 0x1 ;  /* 0x0000000005167211 */ /* 0x002fe400078208ff */
[----:B------:R-:W-:Y:S01]  /*26950*/  LEA R4, R45, R5, 0x1 ;  /* 0x000000052d047211 */ /* 0x000fe200078e08ff */
[----:B------:R-:W-:Y:S01]  /*26960*/  STG.E.U16 [R18.64], R6 ;  /* 0x0000000612007986 */ /* 0x000fe2000c101504 */
[----:B------:R-:W-:-:S03]  /*26970*/  LEA.HI.X.SX32 R23, R5, R2, 0x1, P1 ;  /* 0x0000000205177211 */ /* 0x000fc600008f0eff */
[----:B------:R-:W1:Y:S01]  /*26980*/  LDS.64 R18, [R3+0xb000] ;  /* 0x00b0000003127984 */ /* 0x000e620000000a00 */
[----:B------:R-:W-:-:S03]  /*26990*/  LEA R5, R45, R4, 0x1 ;  /* 0x000000042d057211 */ /* 0x000fc600078e08ff */
[----:B0-----:R-:W-:Y:S04]  /*269a0*/  STL.64 [R1+0x240], R20 ;  /* 0x0002401401007387 */ /* 0x001fe80000100a00 */
[----:B------:R0:W-:Y:S04]  /*269b0*/  STL.64 [R1+0x58], R22 ;  /* 0x0000581601007387 */ /* 0x0001e80000100a00 */
[----:B------:R-:W-:Y:S01]  /*269c0*/  LDS.64 R26, [R47+0xf000] ;  /* 0x00f000002f1a7984 */ /* 0x000fe20000000a00 */
[----:B0-----:R-:W-:-:S04]  /*269d0*/  LEA R22, P1, R4, R0, 0x1 ;  /* 0x0000000004167211 */ /* 0x001fc800078208ff */
[----:B------:R-:W-:-:S05]  /*269e0*/  LEA.HI.X.SX32 R23, R4, R2, 0x1, P1 ;  /* 0x0000000204177211 */ /* 0x000fca00008f0eff */
[----:B------:R0:W-:Y:S04]  /*269f0*/  STL.64 [R1+0x78], R22 ;  /* 0x0000781601007387 */ /* 0x0001e80000100a00 */
[----:B--2---:R-:W-:Y:S01]  /*26a00*/  STL.64 [R1+0x228], R24 ;  /* 0x0002281801007387 */ /* 0x004fe20000100a00 */
[----:B0-----:R-:W-:-:S04]  /*26a10*/  LEA R22, P1, R5, R0, 0x1 ;  /* 0x0000000005167211 */ /* 0x001fc800078208ff */
[----:B------:R-:W-:Y:S01]  /*26a20*/  LEA.HI.X.SX32 R23, R5, R2, 0x1, P1 ;  /* 0x0000000205177211 */ /* 0x000fe200008f0eff */
[----:B------:R-:W-:Y:S04]  /*26a30*/  STG.E.U16 [R56.64], R10 ;  /* 0x0000000a38007986 */ /* 0x000fe8000c101504 */
[----:B------:R-:W-:Y:S04]  /*26a40*/  STL.64 [R1+0x60], R22 ;  /* 0x0000601601007387 */ /* 0x000fe80000100a00 */
[----:B------:R-:W0:Y:S04]  /*26a50*/  LDS.64 R22, [R47+0xb000] ;  /* 0x00b000002f167984 */ /* 0x000e280000000a00 */
[----:B------:R-:W-:Y:S04]  /*26a60*/  STG.E.U16 [R14.64], R7 ;  /* 0x000000070e007986 */ /* 0x000fe8000c101504 */
[----:B------:R-:W2:Y:S01]  /*26a70*/  LDS.64 R14, [R48+0xb000] ;  /* 0x00b00000300e7984 */ /* 0x000ea20000000a00 */
[----:B------:R-:W-:-:S04]  /*26a80*/  LEA R4, R45, R5, 0x1 ;  /* 0x000000052d047211 */ /* 0x000fc800078e08ff */
[C---:B------:R-:W-:Y:S02]  /*26a90*/  LEA R96, P1, R4.reuse, R0, 0x1 ;  /* 0x0000000004607211 */ /* 0x040fe400078208ff */
[C---:B------:R-:W-:Y:S01]  /*26aa0*/  LEA R5, R45.reuse, R4, 0x1 ;  /* 0x000000042d057211 */ /* 0x040fe200078e08ff */
[----:B-1----:R1:W-:Y:S01]  /*26ab0*/  STL.64 [R1+0x220], R18 ;  /* 0x0002201201007387 */ /* 0x0023e20000100a00 */
[----:B------:R-:W-:Y:S02]  /*26ac0*/  MOV R6, R18 ;  /* 0x0000001200067202 */ /* 0x000fe40000000f00 */
[----:B------:R-:W-:Y:S01]  /*26ad0*/  LEA.HI.X.SX32 R97, R4, R2, 0x1, P1 ;  /* 0x0000000204617211 */ /* 0x000fe200008f0eff */
[----:B------:R-:W-:Y:S01]  /*26ae0*/  IMAD R4, R45, 0x2, R5 ;  /* 0x000000022d047824 */ /* 0x000fe200078e0205 */
[----:B-1----:R-:W-:-:S04]  /*26af0*/  LEA R18, P1, R5, R0, 0x1 ;  /* 0x0000000005127211 */ /* 0x002fc800078208ff */
[----:B------:R-:W-:-:S05]  /*26b00*/  LEA.HI.X.SX32 R19, R5, R2, 0x1, P1 ;  /* 0x0000000205137211 */ /* 0x000fca00008f0eff */
[----:B------:R1:W-:Y:S04]  /*26b10*/  STL.64 [R1+0x68], R18 ;  /* 0x0000681201007387 */ /* 0x0003e80000100a00 */
[----:B0-----:R-:W-:Y:S01]  /*26b20*/  STL.64 [R1+0x210], R22 ;  /* 0x0002101601007387 */ /* 0x001fe20000100a00 */
[----:B-1----:R-:W-:-:S04]  /*26b30*/  LEA R18, P1, R4, R0, 0x1 ;  /* 0x0000000004127211 */ /* 0x002fc800078208ff */
[----:B------:R-:W-:Y:S01]  /*26b40*/  LEA.HI.X.SX32 R19, R4, R2, 0x1, P1 ;  /* 0x0000000204137211 */ /* 0x000fe200008f0eff */
[----:B------:R-:W-:Y:S01]  /*26b50*/  STG.E.U16 [R12.64], R11 ;  /* 0x0000000b0c007986 */ /* 0x000fe2000c101504 */
[----:B--2---:R-:W-:-:S03]  /*26b60*/  MOV R7, R14 ;  /* 0x0000000e00077202 */ /* 0x004fc60000000f00 */
[----:B------:R-:W-:Y:S04]  /*26b70*/  STL.64 [R1+0x70], R18 ;  /* 0x0000701201007387 */ /* 0x000fe80000100a00 */
[----:B------:R-:W-:Y:S04]  /*26b80*/  STL.64 [R1+0x200], R14 ;  /* 0x0002000e01007387 */ /* 0x000fe80000100a00 */
[----:B------:R-:W0:Y:S04]  /*26b90*/  LDS.64 R14, [R49+0xb000] ;  /* 0x00b00000310e7984 */ /* 0x000e280000000a00 */
[----:B------:R-:W1:Y:S01]  /*26ba0*/  LDS.64 R12, [R3+0xc000] ;  /* 0x00c00000030c7984 */ /* 0x000e620000000a00 */
[----:B------:R-:W-:Y:S01]  /*26bb0*/  IMAD.MOV.U32 R21, RZ, RZ, R20 ;  /* 0x000000ffff157224 */ /* 0x000fe200078e0014 */
[----:B------:R-:W-:-:S02]  /*26bc0*/  MOV R10, R22 ;  /* 0x00000016000a7202 */ /* 0x000fc40000000f00 */
[----:B------:R-:W-:Y:S04]  /*26bd0*/  LDS.64 R18, [R48+0xe000] ;  /* 0x00e0000030127984 */ /* 0x000fe80000000a00 */
[----:B------:R2:W-:Y:S04]  /*26be0*/  STG.E.U16 [R8.64], R21 ;  /* 0x0000001508007986 */ /* 0x0005e8000c101504 */
[----:B0-----:R-:W-:Y:S04]  /*26bf0*/  STL.64 [R1+0x1f0], R14 ;  /* 0x0001f00e01007387 */ /* 0x001fe80000100a00 */
[----:B-1----:R-:W-:Y:S01]  /*26c00*/  STL.64 [R1+0x1e8], R12 ;  /* 0x0001e80c01007387 */ /* 0x002fe20000100a00 */
[----:B--2---:R-:W-:-:S03]  /*26c10*/  IMAD.MOV.U32 R9, RZ, RZ, R12 ;  /* 0x000000ffff097224 */ /* 0x004fc600078e000c */
[----:B------:R-:W0:Y:S01]  /*26c20*/  LDS.64 R12, [R47+0xc000] ;  /* 0x00c000002f0c7984 */ /* 0x000e220000000a00 */
[----:B------:R-:W-:Y:S01]  /*26c30*/  IMAD.MOV.U32 R20, RZ, RZ, R24 ;  /* 0x000000ffff147224 */ /* 0x000fe200078e0018 */
[----:B------:R-:W-:Y:S02]  /*26c40*/  MOV R11, R14 ;  /* 0x0000000e000b7202 */ /* 0x000fe40000000f00 */
[----:B------:R-:W-:Y:S01]  /*26c50*/  LEA R5, R45, R4, 0x1 ;  /* 0x000000042d057211 */ /* 0x000fe200078e08ff */
[----:B------:R-:W-:Y:S04]  /*26c60*/  LDS.64 R22, [R3+0xf000] ;  /* 0x00f0000003167984 */ /* 0x000fe80000000a00 */
[----:B0-----:R-:W-:Y:S01]  /*26c70*/  STL.64 [R1+0x1d8], R12 ;  /* 0x0001d80c01007387 */ /* 0x001fe20000100a00 */
[----:B------:R-:W-:-:S03]  /*26c80*/  MOV R8, R12 ;  /* 0x0000000c00087202 */ /* 0x000fc60000000f00 */
[----:B------:R-:W0:Y:S04]  /*26c90*/  LDS.64 R12, [R48+0xc000] ;  /* 0x00c00000300c7984 */ /* 0x000e280000000a00 */
[----:B------:R-:W-:Y:S04]  /*26ca0*/  STG.E.U16 [R16.64], R20 ;  /* 0x0000001410007986 */ /* 0x000fe8000c101504 */
[----:B------:R1:W-:Y:S04]  /*26cb0*/  STG.E.U16 [R30.64], R6 ;  /* 0x000000061e007986 */ /* 0x0003e8000c101504 */
[----:B------:R-:W-:Y:S04]  /*26cc0*/  LDS.64 R16, [R3+0xe000] ;  /* 0x00e0000003107984 */ /* 0x000fe80000000a00 */
[----:B0-----:R-:W-:Y:S01]  /*26cd0*/  STL.64 [R1+0x1c8], R12 ;  /* 0x0001c80c01007387 */ /* 0x001fe20000100a00 */
[----:B-1----:R-:W-:-:S03]  /*26ce0*/  MOV R6, R12 ;  /* 0x0000000c00067202 */ /* 0x002fc60000000f00 */
[----:B------:R-:W0:Y:S04]  /*26cf0*/  LDS.64 R12, [R49+0xc000] ;  /* 0x00c00000310c7984 */ /* 0x000e280000000a00 */
[----:B------:R1:W-:Y:S04]  /*26d00*/  STG.E.U16 [R32.64], R10 ;  /* 0x0000000a20007986 */ /* 0x0003e8000c101504 */
[----:B------:R-:W-:Y:S04]  /*26d10*/  LDS.64 R30, [R48+0xf000] ;  /* 0x00f00000301e7984 */ /* 0x000fe80000000a00 */
[----:B0-----:R-:W-:Y:S01]  /*26d20*/  STL.64 [R1+0x1c0], R12 ;  /* 0x0001c00c01007387 */ /* 0x001fe20000100a00 */
[----:B-1----:R-:W-:-:S03]  /*26d30*/  MOV R10, R12 ;  /* 0x0000000c000a7202 */ /* 0x002fc60000000f00 */
[----:B------:R-:W0:Y:S04]  /*26d40*/  LDS.64 R12, [R3+0xd000] ;  /* 0x00d00000030c7984 */ /* 0x000e280000000a00 */
[----:B------:R1:W-:Y:S04]  /*26d50*/  STG.E.U16 [R40.64], R7 ;  /* 0x0000000728007986 */ /* 0x0003e8000c101504 */
[----:B------:R-:W-:Y:S04]  /*26d60*/  STG.E.U16 [R58.64], R11 ;  /* 0x0000000b3a007986 */ /* 0x000fe8000c101504 */
[----:B------:R-:W-:Y:S04]  /*26d70*/  STG.E.U16 [R50.64], R9 ;  /* 0x0000000932007986 */ /* 0x000fe8000c101504 */
[----:B------:R-:W-:Y:S04]  /*26d80*/  STG.E.U16 [R60.64], R8 ;  /* 0x000000083c007986 */ /* 0x000fe8000c101504 */
[----:B------:R-:W2:Y:S04]  /*26d90*/  LDS.64 R8, [R48+0xd000] ;  /* 0x00d0000030087984 */ /* 0x000ea80000000a00 */
[----:B------:R-:W-:Y:S01]  /*26da0*/  STG.E.U16 [R66.64], R6 ;  /* 0x0000000642007986 */ /* 0x000fe2000c101504 */
[----:B0-----:R-:W-:-:S03]  /*26db0*/  MOV R14, R12 ;  /* 0x0000000c000e7202 */ /* 0x001fc60000000f00 */
[----:B------:R-:W-:Y:S01]  /*26dc0*/  STL [R1+0x1b0], R12 ;  /* 0x0001b00c01007387 */ /* 0x000fe20000100800 */
[----:B-1----:R-:W-:-:S03]  /*26dd0*/  MOV R7, R13 ;  /* 0x0000000d00077202 */ /* 0x002fc60000000f00 */
[----:B------:R-:W0:Y:S04]  /*26de0*/  LDS.64 R12, [R47+0xd000] ;  /* 0x00d000002f0c7984 */ /* 0x000e280000000a00 */
[----:B------:R-:W-:Y:S04]  /*26df0*/  STL [R1+0x8a8], R7 ;  /* 0x0008a80701007387 */ /* 0x000fe80000100800 */
[----:B------:R-:W1:Y:S01]  /*26e00*/  LDS.64 R6, [R49+0xd000] ;  /* 0x00d0000031067984 */ /* 0x000e620000000a00 */
[----:B--2---:R-:W-:-:S03]  /*26e10*/  MOV R125, R9 ;  /* 0x00000009007d7202 */ /* 0x004fc60000000f00 */
[----:B------:R2:W-:Y:S04]  /*26e20*/  STG.E.U16 [R92.64], R10 ;  /* 0x0000000a5c007986 */ /* 0x0005e8000c101504 */
[----:B------:R3:W-:Y:S01]  /*26e30*/  STG.E.U16 [R94.64], R14 ;  /* 0x0000000e5e007986 */ /* 0x0007e2000c101504 */
[----:B0-----:R-:W-:-:S03]  /*26e40*/  MOV R124, R13 ;  /* 0x0000000d007c7202 */ /* 0x001fc60000000f00 */
[----:B------:R-:W-:Y:S04]  /*26e50*/  STL [R1+0x140], R12 ;  /* 0x0001400c01007387 */ /* 0x000fe80000100800 */
[----:B------:R-:W-:Y:S04]  /*26e60*/  STL [R1+0x130], R8 ;  /* 0x0001300801007387 */ /* 0x000fe80000100800 */
[----:B------:R-:W-:Y:S04]  /*26e70*/  STL.64 [R1+0x8a0], R124 ;  /* 0x0008a07c01007387 */ /* 0x000fe80000100a00 */
[----:B-1----:R0:W-:Y:S04]  /*26e80*/  STL [R1+0xfc], R7 ;  /* 0x0000fc0701007387 */ /* 0x0021e80000100800 */
[----:B--2---:R-:W2:Y:S04]  /*26e90*/  LDL.LU R93, [R1+0x130] ;  /* 0x00013000015d7983 */ /* 0x004ea80000300800 */
[----:B------:R-:W-:Y:S04]  /*26ea0*/  STL [R1+0xec], R17 ;  /* 0x0000ec1101007387 */ /* 0x000fe80000100800 */
[----:B---3--:R-:W3:Y:S01]  /*26eb0*/  LDL.LU R95, [R1+0x140] ;  /* 0x00014000015f7983 */ /* 0x008ee20000300800 */
[----:B------:R-:W-:-:S03]  /*26ec0*/  IMAD.MOV.U32 R92, RZ, RZ, R16 ;  /* 0x000000ffff5c7224 */ /* 0x000fc600078e0010 */
[----:B------:R-:W1:Y:S01]  /*26ed0*/  LDS.64 R16, [R47+0xe000] ;  /* 0x00e000002f107984 */ /* 0x000e620000000a00 */
[----:B0-----:R-:W-:-:S03]  /*26ee0*/  MOV R7, R18 ;  /* 0x0000001200077202 */ /* 0x001fc60000000f00 */
[----:B-1----:R-:W-:Y:S04]  /*26ef0*/  STL [R1+0xcc], R17 ;  /* 0x0000cc1101007387 */ /* 0x002fe80000100800 */
[----:B------:R-:W-:Y:S04]  /*26f00*/  STL [R1+0x9c], R19 ;  /* 0x00009c1301007387 */ /* 0x000fe80000100800 */
[----:B------:R-:W0:Y:S04]  /*26f10*/  LDS.64 R18, [R49+0xe000] ;  /* 0x00e0000031127984 */ /* 0x000e280000000a00 */
[----:B0-----:R-:W-:Y:S04]  /*26f20*/  STL [R1+0x838], R19 ;  /* 0x0008381301007387 */ /* 0x001fe80000100800 */
[----:B------:R-:W-:Y:S04]  /*26f30*/  STL [R1+0x848], R27 ;  /* 0x0008481b01007387 */ /* 0x000fe80000100800 */
[----:B------:R-:W-:Y:S04]  /*26f40*/  STL [R1+0x858], R31 ;  /* 0x0008581f01007387 */ /* 0x000fe80000100800 */
[----:B------:R-:W4:Y:S04]  /*26f50*/  LDL.LU R56, [R1+0x4b8] ;  /* 0x0004b80001387983 */ /* 0x000f280000300800 */
[----:B------:R-:W4:Y:S04]  /*26f60*/  LDL.LU R57, [R1+0x4a0] ;  /* 0x0004a00001397983 */ /* 0x000f280000300800 */
[----:B------:R-:W4:Y:S01]  /*26f70*/  LDL.LU R61, [R1+0x490] ;  /* 0x00049000013d7983 */ /* 0x000f220000300800 */
[----:B------:R-:W-:Y:S01]  /*26f80*/  IMAD.MOV.U32 R67, RZ, RZ, R16 ;  /* 0x000000ffff437224 */ /* 0x000fe200078e0010 */
[----:B------:R-:W-:Y:S01]  /*26f90*/  LEA R90, P1, R5, R0, 0x1 ;  /* 0x00000000055a7211 */ /* 0x000fe200078208ff */
[----:B------:R-:W-:-:S03]  /*26fa0*/  IMAD R4, R45, 0x2, R5 ;  /* 0x000000022d047824 */ /* 0x000fc600078e0205 */
        /* <DEDUP_REMOVED lines=13> */
[C---:B------:R-:W-:Y:S01]  /*27080*/  LEA R80, P1, R4.reuse, R0, 0x1 ;  /* 0x0000000004507211 */ /* 0x040fe200078208ff */
[----:B------:R-:W-:Y:S01]  /*27090*/  IMAD R5, R45, 0x2, R4 ;  /* 0x000000022d057824 */ /* 0x000fe200078e0204 */
[----:B---3--:R-:W-:Y:S04]  /*270a0*/  STG.E.U16 [R98.64], R95 ;  /* 0x0000005f62007986 */ /* 0x008fe8000c101504 */
[----:B--2---:R-:W-:Y:S04]  /*270b0*/  STG.E.U16 [R102.64], R93 ;  /* 0x0000005d66007986 */ /* 0x004fe8000c101504 */
[----:B------:R0:W-:Y:S04]  /*270c0*/  STG.E.U16 [R104.64], R6 ;  /* 0x0000000668007986 */ /* 0x0001e8000c101504 */
[----:B0-----:R-:W2:Y:S04]  /*270d0*/  LDL.LU.64 R104, [R1+0x8] ;  /* 0x0000080001687983 */ /* 0x001ea80000300a00 */
[----:B------:R-:W3:Y:S04]  /*270e0*/  LDL.LU R124, [R1+0x488] ;  /* 0x00048800017c7983 */ /* 0x000ee80000300800 */
[----:B------:R-:W3:Y:S04]  /*270f0*/  LDL.LU.64 R102, [R1] ;  /* 0x0000000001667983 */ /* 0x000ee80000300a00 */
[----:B------:R-:W-:Y:S04]  /*27100*/  STL [R1+0x868], R35 ;  /* 0x0008682301007387 */ /* 0x000fe80000100800 */
[----:B------:R-:W-:Y:S04]  /*27110*/  STL [R1+0x8b8], R34 ;  /* 0x0008b82201007387 */ /* 0x000fe80000100800 */
[----:B------:R-:W3:Y:S04]  /*27120*/  LDL.LU R125, [R1+0x4b0] ;  /* 0x0004b000017d7983 */ /* 0x000ee80000300800 */
[----:B------:R-:W-:Y:S04]  /*27130*/  STG.E.U16 [R106.64], R92 ;  /* 0x0000005c6a007986 */ /* 0x000fe8000c101504 */
[----:B------:R-:W-:Y:S04]  /*27140*/  STG.E.U16 [R112.64], R67 ;  /* 0x0000004370007986 */ /* 0x000fe8000c101504 */
[----:B------:R0:W-:Y:S04]  /*27150*/  STG.E.U16 [R110.64], R7 ;  /* 0x000000076e007986 */ /* 0x0001e8000c101504 */
[----:B0-----:R-:W3:Y:S04]  /*27160*/  LDL.LU.64 R110, [R1+0x10] ;  /* 0x00001000016e7983 */ /* 0x001ee80000300a00 */
[----:B------:R-:W3:Y:S04]  /*27170*/  LDL.LU R98, [R1+0x498] ;  /* 0x0004980001627983 */ /* 0x000ee80000300800 */
[----:B------:R-:W3:Y:S04]  /*27180*/  LDL.LU.64 R106, [R1+0x18] ;  /* 0x00001800016a7983 */ /* 0x000ee80000300a00 */
[----:B------:R-:W3:Y:S01]  /*27190*/  LDL.LU R99, [R1+0x480] ;  /* 0x0004800001637983 */ /* 0x000ee20000300800 */
[----:B------:R-:W-:-:S02]  /*271a0*/  LEA.HI.X.SX32 R81, R4, R2, 0x1, P1 ;  /* 0x0000000204517211 */ /* 0x000fc400008f0eff */
[----:B------:R-:W-:Y:S02]  /*271b0*/  LEA R78, P1, R5, R0, 0x1 ;  /* 0x00000000054e7211 */ /* 0x000fe400078208ff */
[----:B------:R-:W-:Y:S01]  /*271c0*/  MOV R94, c[0x0][0x1c8] ;  /* 0x00007200005e7a02 */ /* 0x000fe20000000f00 */
[----:B------:R4:W-:Y:S01]  /*271d0*/  STG.E.U16 [R108.64], R18 ;  /* 0x000000126c007986 */ /* 0x0009e2000c101504 */
[----:B------:R-:W-:Y:S02]  /*271e0*/  LEA R4, R45, R5, 0x1 ;  /* 0x000000052d047211 */ /* 0x000fe400078e08ff */
[----:B------:R-:W-:Y:S01]  /*271f0*/  LEA.HI.X.SX32 R79, R5, R2, 0x1, P1 ;  /* 0x00000002054f7211 */ /* 0x000fe200008f0eff */
[----:B------:R-:W3:Y:S01]  /*27200*/  LDL.LU.64 R112, [R1+0xa8] ;  /* 0x0000a80001707983 */ /* 0x000ee20000300a00 */
        /* <DEDUP_REMOVED lines=8> */
[----:B------:R-:W-:Y:S01]  /*27290*/  LEA.HI.X.SX32 R73, R4, R2, 0x1, P1 ;  /* 0x0000000204497211 */ /* 0x000fe200008f0eff */
[----:B------:R-:W-:Y:S01]  /*272a0*/  IMAD R4, R45, 0x2, R5 ;  /* 0x000000022d047824 */ /* 0x000fe200078e0205 */
[----:B------:R-:W-:-:S04]  /*272b0*/  LEA R70, P1, R5, R0, 0x1 ;  /* 0x0000000005467211 */ /* 0x000fc800078208ff */
        /* <DEDUP_REMOVED lines=61> */
[C---:B------:R-:W-:Y:S01]  /*27690*/  LEA R50, P1, R51.reuse, R0, 0x1 ;  /* 0x0000000033327211 */ /* 0x040fe200078208ff */
[----:B------:R-:W-:Y:S01]  /*276a0*/  IMAD R3, R94, 0x2, R51 ;  /* 0x000000025e037824 */ /* 0x000fe200078e0233 */
[----:B------:R-:W-:Y:S01]  /*276b0*/  STG.E.U16 [R116.64], R22 ;  /* 0x0000001674007986 */ /* 0x000fe2000c101504 */
[----:B----4-:R-:W-:Y:S02]  /*276c0*/  PRMT R18, R56, 0x7632, R18 ;  /* 0x0000763238127816 */ /* 0x010fe40000000012 */
[----:B------:R-:W-:Y:S01]  /*276d0*/  LEA.HI.X.SX32 R51, R51, R2, 0x1, P1 ;  /* 0x0000000233337211 */ /* 0x000fe200008f0eff */
[----:B------:R-:W-:Y:S01]  /*276e0*/  STG.E.U16 [R114.64], R26 ;  /* 0x0000001a72007986 */ /* 0x000fe2000c101504 */
[----:B------:R-:W-:-:S03]  /*276f0*/  LEA R52, P1, R3, R0, 0x1 ;  /* 0x0000000003347211 */ /* 0x000fc600078208ff */
[----:B------:R0:W-:Y:S01]  /*27700*/  STG.E.U16 [R54.64], R30 ;  /* 0x0000001e36007986 */ /* 0x0001e2000c101504 */
[----:B------:R-:W-:-:S03]  /*27710*/  LEA.HI.X.SX32 R53, R3, R2, 0x1, P1 ;  /* 0x0000000203357211 */ /* 0x000fc600008f0eff */
[----:B------:R-:W-:Y:S04]  /*27720*/  STG.E.U16 [R118.64], R34 ;  /* 0x0000002276007986 */ /* 0x000fe8000c101504 */
[----:B------:R1:W-:Y:S01]  /*27730*/  STG.E.U16 [R122.64], R18 ;  /* 0x000000127a007986 */ /* 0x0003e2000c101504 */
[----:B0-----:R-:W-:-:S04]  /*27740*/  LEA R55, R94, R3, 0x1 ;  /* 0x000000035e377211 */ /* 0x001fc800078e08ff */
[----:B------:R-:W-:Y:S02]  /*27750*/  LEA R54, P1, R55, R0, 0x1 ;  /* 0x0000000037367211 */ /* 0x000fe400078208ff */
[C---:B------:R-:W-:Y:S02]  /*27760*/  LEA R3, R94.reuse, R55, 0x1 ;  /* 0x000000375e037211 */ /* 0x040fe400078e08ff */
[----:B-1----:R-:W-:Y:S02]  /*27770*/  PRMT R18, R57, 0x7632, R18 ;  /* 0x0000763239127816 */ /* 0x002fe40000000012 */
[----:B------:R-:W-:Y:S01]  /*27780*/  LEA.HI.X.SX32 R55, R55, R2, 0x1, P1 ;  /* 0x0000000237377211 */ /* 0x000fe200008f0eff */
[----:B------:R-:W-:Y:S01]  /*27790*/  IMAD R59, R94, 0x2, R3 ;  /* 0x000000025e3b7824 */ /* 0x000fe200078e0203 */
[C---:B------:R-:W-:Y:S01]  /*277a0*/  LEA R56, P1, R3.reuse, R0, 0x1 ;  /* 0x0000000003387211 */ /* 0x040fe200078208ff */
[----:B------:R0:W-:Y:S03]  /*277b0*/  STG.E.U16 [R120.64], R18 ;  /* 0x0000001278007986 */ /* 0x0001e6000c101504 */
[----:B------:R-:W-:-:S02]  /*277c0*/  LEA.HI.X.SX32 R57, R3, R2, 0x1, P1 ;  /* 0x0000000203397211 */ /* 0x000fc400008f0eff */
[----:B------:R-:W-:Y:S02]  /*277d0*/  LEA R58, P1, R59, R0, 0x1 ;  /* 0x000000003b3a7211 */ /* 0x000fe400078208ff */
[C---:B------:R-:W-:Y:S02]  /*277e0*/  LEA R3, R94.reuse, R59, 0x1 ;  /* 0x0000003b5e037211 */ /* 0x040fe400078e08ff */
[----:B0-----:R-:W-:Y:S02]  /*277f0*/  PRMT R18, R61, 0x7632, R18 ;  /* 0x000076323d127816 */ /* 0x001fe40000000012 */
[----:B------:R-:W-:Y:S02]  /*27800*/  LEA.HI.X.SX32 R59, R59, R2, 0x1, P1 ;  /* 0x000000023b3b7211 */ /* 0x000fe400008f0eff */
[----:B------:R-:W-:Y:S02]  /*27810*/  LEA R60, P1, R3, R0, 0x1 ;  /* 0x00000000033c7211 */ /* 0x000fe400078208ff */
[----:B------:R-:W-:-:S02]  /*27820*/  LEA R66, R94, R3, 0x1 ;  /* 0x000000035e427211 */ /* 0x000fc400078e08ff */
[----:B------:R-:W-:Y:S02]  /*27830*/  LEA.HI.X.SX32 R61, R3, R2, 0x1, P1 ;  /* 0x00000002033d7211 */ /* 0x000fe400008f0eff */
[----:B------:R-:W-:Y:S01]  /*27840*/  LEA R34, P1, R66, R0, 0x1 ;  /* 0x0000000042227211 */ /* 0x000fe200078208ff */
[----:B------:R-:W-:-:S03]  /*27850*/  IMAD R3, R94, 0x2, R66 ;  /* 0x000000025e037824 */ /* 0x000fc600078e0242 */
[----:B------:R-:W-:Y:S02]  /*27860*/  LEA.HI.X.SX32 R35, R66, R2, 0x1, P1 ;  /* 0x0000000242237211 */ /* 0x000fe400008f0eff */
[----:B------:R-:W-:Y:S01]  /*27870*/  LEA R66, R94, R3, 0x1 ;  /* 0x000000035e427211 */ /* 0x000fe200078e08ff */
[----:B--2---:R3:W-:Y:S02]  /*27880*/  STG.E.U16 [R104.64], R18 ;  /* 0x0000001268007986 */ /* 0x0047e4000c101504 */
[----:B---3--:R-:W-:Y:S02]  /*27890*/  PRMT R18, R124, 0x7632, R18 ;  /* 0x000076327c127816 */ /* 0x008fe40000000012 */
[----:B------:R-:W2:Y:S04]  /*278a0*/  LDL.LU R124, [R1+0x470] ;  /* 0x00047000017c7983 */ /* 0x000ea80000300800 */
[----:B------:R-:W3:Y:S04]  /*278b0*/  LDL.LU.64 R104, [R1+0x20] ;  /* 0x0000200001687983 */ /* 0x000ee80000300a00 */
[----:B------:R0:W-:Y:S02]  /*278c0*/  STG.E.U16 [R102.64], R18 ;  /* 0x0000001266007986 */ /* 0x0001e4000c101504 */
[----:B0-----:R-:W-:-:S02]  /*278d0*/  LEA R102, P1, R3, R0, 0x1 ;  /* 0x0000000003667211 */ /* 0x001fc400078208ff */
[----:B------:R-:W-:Y:S02]  /*278e0*/  PRMT R18, R125, 0x7632, R18 ;  /* 0x000076327d127816 */ /* 0x000fe40000000012 */
[----:B------:R-:W-:Y:S01]  /*278f0*/  LEA.HI.X.SX32 R103, R3, R2, 0x1, P1 ;  /* 0x0000000203677211 */ /* 0x000fe200008f0eff */
[----:B------:R-:W4:Y:S04]  /*27900*/  LDL.LU R125, [R1+0x468] ;  /* 0x00046800017d7983 */ /* 0x000f280000300800 */
[----:B------:R0:W-:Y:S01]  /*27910*/  STL.64 [R1+0x238], R102 ;  /* 0x0002386601007387 */ /* 0x0001e20000100a00 */
[----:B------:R-:W-:-:S03]  /*27920*/  LEA R3, R94, R66, 0x1 ;  /* 0x000000425e037211 */ /* 0x000fc600078e08ff */
[----:B------:R1:W-:Y:S01]  /*27930*/  STG.E.U16 [R110.64], R18 ;  /* 0x000000126e007986 */ /* 0x0003e2000c101504 */
[----:B0-----:R-:W-:Y:S02]  /*27940*/  LEA R102, P1, R66, R0, 0x1 ;  /* 0x0000000042667211 */ /* 0x001fe400078208ff */
[----:B-1----:R-:W-:Y:S01]  /*27950*/  PRMT R18, R98, 0x7632, R18 ;  /* 0x0000763262127816 */ /* 0x002fe20000000012 */
[----:B------:R-:W4:Y:S01]  /*27960*/  LDL.LU.64 R110, [R1+0xa0] ;  /* 0x0000a000016e7983 */ /* 0x000f220000300a00 */
[----:B------:R-:W-:-:S03]  /*27970*/  LEA.HI.X.SX32 R103, R66, R2, 0x1, P1 ;  /* 0x0000000242677211 */ /* 0x000fc600008f0eff */
[----:B------:R-:W4:Y:S04]  /*27980*/  LDL.LU R98, [R1+0x458] ;  /* 0x0004580001627983 */ /* 0x000f280000300800 */
[----:B------:R0:W-:Y:S04]  /*27990*/  STL.64 [R1+0x280], R102 ;  /* 0x0002806601007387 */ /* 0x0001e80000100a00 */
[----:B------:R1:W-:Y:S01]  /*279a0*/  STG.E.U16 [R106.64], R18 ;  /* 0x000000126a007986 */ /* 0x0003e2000c101504 */
[----:B0-----:R-:W-:-:S04]  /*279b0*/  LEA R102, P1, R3, R0, 0x1 ;  /* 0x0000000003667211 */ /* 0x001fc800078208ff */
[----:B------:R-:W-:Y:S01]  /*279c0*/  LEA.HI.X.SX32 R103, R3, R2, 0x1, P1 ;  /* 0x0000000203677211 */ /* 0x000fe200008f0eff */
[----:B-1----:R-:W4:Y:S01]  /*279d0*/  LDL.LU.64 R106, [R1+0x28] ;  /* 0x00002800016a7983 */ /* 0x002f220000300a00 */
[----:B------:R-:W-:-:S03]  /*279e0*/  PRMT R18, R99, 0x7632, R18 ;  /* 0x0000763263127816 */ /* 0x000fc60000000012 */
[----:B------:R0:W-:Y:S04]  /*279f0*/  STL.64 [R1+0x270], R102 ;  /* 0x0002706601007387 */ /* 0x0001e80000100a00 */
[----:B------:R-:W4:Y:S01]  /*27a00*/  LDL.LU R99, [R1+0x448] ;  /* 0x0004480001637983 */ /* 0x000f220000300800 */
[----:B------:R-:W-:-:S05]  /*27a10*/  IMAD R66, R94, 0x2, R3 ;  /* 0x000000025e427824 */ /* 0x000fca00078e0203 */
[----:B0-----:R-:W-:Y:S02]  /*27a20*/  LEA R102, P1, R66, R0, 0x1 ;  /* 0x0000000042667211 */ /* 0x001fe400078208ff */
[----:B------:R-:W-:Y:S02]  /*27a30*/  LEA R3, R94, R66, 0x1 ;  /* 0x000000425e037211 */ /* 0x000fe400078e08ff */
[----:B------:R-:W-:-:S05]  /*27a40*/  LEA.HI.X.SX32 R103, R66, R2, 0x1, P1 ;  /* 0x0000000242677211 */ /* 0x000fca00008f0eff */
[----:B------:R0:W-:Y:S01]  /*27a50*/  STL.64 [R1+0x260], R102 ;  /* 0x0002606601007387 */ /* 0x0001e20000100a00 */
[----:B------:R-:W-:-:S03]  /*27a60*/  LEA R66, R94, R3, 0x1 ;  /* 0x000000035e427211 */ /* 0x000fc600078e08ff */
[----:B------:R1:W-:Y:S01]  /*27a70*/  STG.E.U16 [R112.64], R18 ;  /* 0x0000001270007986 */ /* 0x0003e2000c101504 */
[----:B0-----:R-:W-:-:S04]  /*27a80*/  LEA R102, P1, R3, R0, 0x1 ;  /* 0x0000000003667211 */ /* 0x001fc800078208ff */
[----:B------:R-:W-:Y:S01]  /*27a90*/  LEA.HI.X.SX32 R103, R3, R2, 0x1, P1 ;  /* 0x0000000203677211 */ /* 0x000fe200008f0eff */
[----:B-1----:R-:W4:Y:S01]  /*27aa0*/  LDL.LU.64 R112, [R1+0x30] ;  /* 0x0000300001707983 */ /* 0x002f220000300a00 */
[----:B------:R-:W-:Y:S01]  /*27ab0*/  IMAD R3, R94, 0x2, R66 ;  /* 0x000000025e037824 */ /* 0x000fe200078e0242 */
[----:B--2---:R-:W-:Y:S02]  /*27ac0*/  PRMT R18, R124, 0x7632, R18 ;  /* 0x000076327c127816 */ /* 0x004fe40000000012 */
[----:B------:R-:W2:Y:S04]  /*27ad0*/  LDL.LU R124, [R1+0x440] ;  /* 0x00044000017c7983 */ /* 0x000ea80000300800 */
[----:B------:R0:W-:Y:S04]  /*27ae0*/  STL.64 [R1+0x308], R102 ;  /* 0x0003086601007387 */ /* 0x0001e80000100a00 */
[----:B---3--:R1:W-:Y:S01]  /*27af0*/  STG.E.U16 [R104.64], R18 ;  /* 0x0000001268007986 */ /* 0x0083e2000c101504 */
[----:B0-----:R-:W-:-:S04]  /*27b00*/  LEA R102, P1, R66, R0, 0x1 ;  /* 0x0000000042667211 */ /* 0x001fc800078208ff */
[----:B------:R-:W-:Y:S01]  /*27b10*/  LEA.HI.X.SX32 R103, R66, R2, 0x1, P1 ;  /* 0x0000000242677211 */ /* 0x000fe200008f0eff */
[----:B-1----:R-:W3:Y:S04]  /*27b20*/  LDL.LU.64 R104, [R1+0x38] ;  /* 0x0000380001687983 */ /* 0x002ee80000300a00 */
[----:B------:R0:W-:Y:S01]  /*27b30*/  STL.64 [R1+0x2f8], R102 ;  /* 0x0002f86601007387 */ /* 0x0001e20000100a00 */
[----:B----4-:R-:W-:Y:S02]  /*27b40*/  PRMT R18, R125, 0x7632, R18 ;  /* 0x000076327d127816 */ /* 0x010fe40000000012 */
[----:B------:R-:W-:Y:S01]  /*27b50*/  LEA R66, R94, R3, 0x1 ;  /* 0x000000035e427211 */ /* 0x000fe200078e08ff */
[----:B------:R-:W4:Y:S01]  /*27b60*/  LDL.LU R125, [R1+0x430] ;  /* 0x00043000017d7983 */ /* 0x000f220000300800 */
[----:B0-----:R-:W-:-:S04]  /*27b70*/  LEA R102, P1, R3, R0, 0x1 ;  /* 0x0000000003667211 */ /* 0x001fc800078208ff */
[----:B------:R-:W-:-:S05]  /*27b80*/  LEA.HI.X.SX32 R103, R3, R2, 0x1, P1 ;  /* 0x0000000203677211 */ /* 0x000fca00008f0eff */
        /* <DEDUP_REMOVED lines=29> */
[----:B------:R0:W-:Y:S02]  /*27d60*/  STL.64 [R1+0x360], R102 ;  /* 0x0003606601007387 */ /* 0x0001e40000100a00 */
[----:B0-----:R-:W-:-:S04]  /*27d70*/  LEA R102, P1, R66, R0, 0x1 ;  /* 0x0000000042667211 */ /* 0x001fc800078208ff */
[----:B------:R-:W-:Y:S01]  /*27d80*/  LEA.HI.X.SX32 R103, R66, R2, 0x1, P1 ;  /* 0x0000000242677211 */ /* 0x000fe200008f0eff */
[----:B---3--:R0:W-:Y:S01]  /*27d90*/  STG.E.U16 [R104.64], R18 ;  /* 0x0000001268007986 */ /* 0x0081e2000c101504 */
[----:B------:R-:W-:-:S03]  /*27da0*/  LEA R66, R94, R3, 0x1 ;  /* 0x000000035e427211 */ /* 0x000fc600078e08ff */
[----:B0-----:R-:W3:Y:S04]  /*27db0*/  LDL.LU.64 R104, [R1+0x48] ;  /* 0x0000480001687983 */ /* 0x001ee80000300a00 */
[----:B------:R0:W-:Y:S01]  /*27dc0*/  STL.64 [R1+0x350], R102 ;  /* 0x0003506601007387 */ /* 0x0001e20000100a00 */
[----:B----4-:R-:W-:-:S03]  /*27dd0*/  PRMT R18, R125, 0x7632, R18 ;  /* 0x000076327d127816 */ /* 0x010fc60000000012 */
[----:B------:R-:W4:Y:S01]  /*27de0*/  LDL.LU R125, [R1+0x408] ;  /* 0x00040800017d7983 */ /* 0x000f220000300800 */
[----:B0-----:R-:W-:-:S04]  /*27df0*/  LEA R102, P1, R3, R0, 0x1 ;  /* 0x0000000003667211 */ /* 0x001fc800078208ff */
[----:B------:R-:W-:-:S05]  /*27e00*/  LEA.HI.X.SX32 R103, R3, R2, 0x1, P1 ;  /* 0x0000000203677211 */ /* 0x000fca00008f0eff */
[----:B------:R0:W-:Y:S01]  /*27e10*/  STL.64 [R1+0x348], R102 ;  /* 0x0003486601007387 */ /* 0x0001e20000100a00 */
[----:B------:R-:W-:-:S03]  /*27e20*/  LEA R3, R94, R66, 0x1 ;  /* 0x000000425e037211 */ /* 0x000fc600078e08ff */
[----:B------:R1:W-:Y:S01]  /*27e30*/  STG.E.U16 [R110.64], R18 ;  /* 0x000000126e007986 */ /* 0x0003e2000c101504 */
[----:B0-----:R-:W-:Y:S02]  /*27e40*/  LEA R102, P1, R66, R0, 0x1 ;  /* 0x0000000042667211 */ /* 0x001fe400078208ff */
[----:B-1----:R-:W-:Y:S02]  /*27e50*/  PRMT R18, R98, 0x7632, R18 ;  /* 0x0000763262127816 */ /* 0x002fe40000000012 */
[----:B------:R-:W-:Y:S01]  /*27e60*/  LEA.HI.X.SX32 R103, R66, R2, 0x1, P1 ;  /* 0x0000000242677211 */ /* 0x000fe200008f0eff */
        /* <DEDUP_REMOVED lines=25> */
[----:B---3--:R0:W-:Y:S04]  /*28000*/  STG.E.U16 [R104.64], R18 ;  /* 0x0000001268007986 */ /* 0x0081e8000c101504 */
[----:B0-----:R-:W3:Y:S01]  /*28010*/  LDL.LU.64 R104, [R1+0x58] ;  /* 0x0000580001687983 */ /* 0x001ee20000300a00 */
[----:B----4-:R-:W-:-:S03]  /*28020*/  PRMT R18, R125, 0x7632, R18 ;  /* 0x000076327d127816 */ /* 0x010fc60000000012 */
[----:B------:R0:W-:Y:S04]  /*28030*/  STL.64 [R1+0x3b0], R102 ;  /* 0x0003b06601007387 */ /* 0x0001e80000100a00 */
[----:B------:R-:W4:Y:S01]  /*28040*/  LDL.LU R125, [R1+0x3d8] ;  /* 0x0003d800017d7983 */ /* 0x000f220000300800 */
[----:B------:R-:W-:Y:S02]  /*28050*/  LEA R66, R94, R3, 0x1 ;  /* 0x000000035e427211 */ /* 0x000fe400078e08ff */
[----:B0-----:R-:W-:-:S04]  /*28060*/  LEA R102, P1, R3, R0, 0x1 ;  /* 0x0000000003667211 */ /* 0x001fc800078208ff */
[----:B------:R-:W-:Y:S01]  /*28070*/  LEA.HI.X.SX32 R103, R3, R2, 0x1, P1 ;  /* 0x0000000203677211 */ /* 0x000fe200008f0eff */
[----:B------:R0:W-:Y:S01]  /*28080*/  STG.E.U16 [R100.64], R18 ;  /* 0x0000001264007986 */ /* 0x0001e2000c101504 */
[----:B------:R-:W-:-:S03]  /*28090*/  LEA R108, P1, R66, R0, 0x1 ;  /* 0x00000000426c7211 */ /* 0x000fc600078208ff */
[----:B------:R1:W-:Y:S01]  /*280a0*/  STL.64 [R1+0x3a0], R102 ;  /* 0x0003a06601007387 */ /* 0x0003e20000100a00 */
[----:B------:R-:W-:Y:S02]  /*280b0*/  LEA R3, R94, R66, 0x1 ;  /* 0x000000425e037211 */ /* 0x000fe400078e08ff */
[----:B------:R-:W-:Y:S02]  /*280c0*/  LEA.HI.X.SX32 R109, R66, R2, 0x1, P1 ;  /* 0x00000002426d7211 */ /* 0x000fe400008f0eff */
[----:B0-----:R-:W-:Y:S01]  /*280d0*/  PRMT R18, R98, 0x7632, R18 ;  /* 0x0000763262127816 */ /* 0x001fe20000000012 */
[----:B-1----:R-:W4:Y:S04]  /*280e0*/  LDL.LU.64 R102, [R1+0x78] ;  /* 0x0000780001667983 */ /* 0x002f280000300a00 */
[----:B------:R-:W4:Y:S01]  /*280f0*/  LDL.LU R98, [R1+0x3c0] ;  /* 0x0003c00001627983 */ /* 0x000f220000300800 */
[----:B------:R-:W-:-:S04]  /*28100*/  LEA R100, P1, R3, R0, 0x1 ;  /* 0x0000000003647211 */ /* 0x000fc800078208ff */
[----:B------:R-:W-:Y:S01]  /*28110*/  LEA.HI.X.SX32 R101, R3, R2, 0x1, P1 ;  /* 0x0000000203657211 */ /* 0x000fe200008f0eff */
[----:B------:R-:W-:Y:S04]  /*28120*/  STL.64 [R1+0x3d0], R108 ;  /* 0x0003d06c01007387 */ /* 0x000fe80000100a00 */
[----:B------:R0:W-:Y:S04]  /*28130*/  STG.E.U16 [R106.64], R18 ;  /* 0x000000126a007986 */ /* 0x0001e8000c101504 */
[----:B0-----:R-:W4:Y:S01]  /*28140*/  LDL.LU.64 R106, [R1+0x60] ;  /* 0x00006000016a7983 */ /* 0x001f220000300a00 */
        /* <DEDUP_REMOVED lines=12> */
[----:B------:R-:W-:Y:S01]  /*28210*/  IMAD R3, R94, 0x2, R66 ;  /* 0x000000025e037824 */ /* 0x000fe200078e0242 */
[----:B--2---:R-:W-:Y:S02]  /*28220*/  PRMT R18, R124, 0x7632, R18 ;  /* 0x000076327c127816 */ /* 0x004fe40000000012 */
[----:B------:R-:W2:Y:S04]  /*28230*/  LDL.LU R124, [R1+0x398] ;  /* 0x00039800017c7983 */ /* 0x000ea80000300800 */
[----:B------:R0:W-:Y:S02]  /*28240*/  STL.64 [R1+0x460], R100 ;  /* 0x0004606401007387 */ /* 0x0001e40000100a00 */
[----:B0-----:R-:W-:-:S04]  /*28250*/  LEA R100, P1, R66, R0, 0x1 ;  /* 0x0000000042647211 */ /* 0x001fc800078208ff */
[----:B------:R-:W-:Y:S02]  /*28260*/  LEA.HI.X.SX32 R101, R66, R2, 0x1, P1 ;  /* 0x0000000242657211 */ /* 0x000fe400008f0eff */
[----:B------:R-:W-:Y:S01]  /*28270*/  LEA R66, R94, R3, 0x1 ;  /* 0x000000035e427211 */ /* 0x000fe200078e08ff */
[----:B---3--:R0:W-:Y:S04]  /*28280*/  STG.E.U16 [R104.64], R18 ;  /* 0x0000001268007986 */ /* 0x0081e8000c101504 */
        /* <DEDUP_REMOVED lines=9> */
[----:B0-----:R-:W-:-:S03]  /*28320*/  LEA R100, P1, R66, R0, 0x1 ;  /* 0x0000000042647211 */ /* 0x001fc600078208ff */
[----:B-1----:R-:W4:Y:S01]  /*28330*/  LDL.LU.64 R102, [R1+0x70] ;  /* 0x0000700001667983 */ /* 0x002f220000300a00 */
[----:B------:R-:W-:Y:S02]  /*28340*/  PRMT R18, R98, 0x7632, R18 ;  /* 0x0000763262127816 */ /* 0x000fe40000000012 */
[----:B------:R-:W-:Y:S01]  /*28350*/  LEA.HI.X.SX32 R101, R66, R2, 0x1, P1 ;  /* 0x0000000242657211 */ /* 0x000fe200008f0eff */
[----:B------:R-:W4:Y:S04]  /*28360*/  LDL.LU R98, [R1+0x368] ;  /* 0x0003680001627983 */ /* 0x000f280000300800 */
[----:B------:R0:W-:Y:S01]  /*28370*/  STL.64 [R1+0x420], R100 ;  /* 0x0004206401007387 */ /* 0x0001e20000100a00 */
[----:B------:R-:W-:-:S03]  /*28380*/  IMAD R66, R94, 0x2, R3 ;  /* 0x000000025e427824 */ /* 0x000fc600078e0203 */
[----:B------:R1:W-:Y:S01]  /*28390*/  STG.E.U16 [R106.64], R18 ;  /* 0x000000126a007986 */ /* 0x0003e2000c101504 */
[----:B0-----:R-:W-:-:S04]  /*283a0*/  LEA R100, P1, R3, R0, 0x1 ;  /* 0x0000000003647211 */ /* 0x001fc800078208ff */
[----:B------:R-:W-:Y:S02]  /*283b0*/  LEA.HI.X.SX32 R101, R3, R2, 0x1, P1 ;  /* 0x0000000203657211 */ /* 0x000fe400008f0eff */
[----:B-1----:R-:W-:-:S03]  /*283c0*/  PRMT R18, R99, 0x7632, R18 ;  /* 0x0000763263127816 */ /* 0x002fc60000000012 */
[----:B------:R0:W-:Y:S04]  /*283d0*/  STL.64 [R1+0x400], R100 ;  /* 0x0004006401007387 */ /* 0x0001e80000100a00 */
[----:B------:R-:W4:Y:S01]  /*283e0*/  LDL.LU R99, [R1+0x358] ;  /* 0x0003580001637983 */ /* 0x000f220000300800 */
[----:B------:R-:W-:Y:S02]  /*283f0*/  LEA R3, R94, R66, 0x1 ;  /* 0x000000425e037211 */ /* 0x000fe400078e08ff */
[----:B0-----:R-:W-:-:S04]  /*28400*/  LEA R100, P1, R66, R0, 0x1 ;  /* 0x0000000042647211 */ /* 0x001fc800078208ff */
[----:B------:R-:W-:Y:S02]  /*28410*/  LEA.HI.X.SX32 R101, R66, R2, 0x1, P1 ;  /* 0x0000000242657211 */ /* 0x000fe400008f0eff */
[----:B------:R-:W-:-:S03]  /*28420*/  LEA R66, R94, R3, 0x1 ;  /* 0x000000035e427211 */ /* 0x000fc600078e08ff */
[----:B------:R0:W-:Y:S04]  /*28430*/  STL.64 [R1+0x3e8], R100 ;  /* 0x0003e86401007387 */ /* 0x0001e80000100a00 */
[----:B------:R-:W4:Y:S01]  /*28440*/  LDL.LU R94, [R1+0x340] ;  /* 0x00034000015e7983 */ /* 0x000f220000300800 */
[----:B0-----:R-:W-:-:S04]  /*28450*/  LEA R100, P1, R3, R0, 0x1 ;  /* 0x0000000003647211 */ /* 0x001fc800078208ff */
[----:B------:R-:W-:Y:S01]  /*28460*/  LEA.HI.X.SX32 R101, R3, R2, 0x1, P1 ;  /* 0x0000000203657211 */ /* 0x000fe200008f0eff */
[----:B------:R0:W-:Y:S04]  /*28470*/  STG.E.U16 [R96.64], R18 ;  /* 0x0000001260007986 */ /* 0x0001e8000c101504 */
[----:B------:R1:W-:Y:S01]  /*28480*/  STL.64 [R1+0x3c8], R100 ;  /* 0x0003c86401007387 */ /* 0x0003e20000100a00 */
[----:B0-----:R-:W-:Y:S01]  /*28490*/  IMAD.MOV.U32 R97, RZ, RZ, c[0x0][0x1c8] ;  /* 0x00007200ff617624 */ /* 0x001fe200078e00ff */
[----:B-1----:R-:W-:-:S04]  /*284a0*/  LEA R100, P1, R66, R0, 0x1 ;  /* 0x0000000042647211 */ /* 0x002fc800078208ff */
[C---:B------:R-:W-:Y:S02]  /*284b0*/  LEA R3, R97.reuse, R66, 0x1 ;  /* 0x0000004261037211 */ /* 0x040fe400078e08ff */
[----:B------:R-:W-:Y:S02]  /*284c0*/  LEA.HI.X.SX32 R101, R66, R2, 0x1, P1 ;  /* 0x0000000242657211 */ /* 0x000fe400008f0eff */
[----:B------:R-:W-:Y:S02]  /*284d0*/  LEA R66, R97, R3, 0x1 ;  /* 0x0000000361427211 */ /* 0x000fe400078e08ff */
[----:B--2---:R-:W-:Y:S02]  /*284e0*/  PRMT R18, R124, 0x7632, R18 ;  /* 0x000076327c127816 */ /* 0x004fe40000000012 */
[----:B------:R-:W2:Y:S04]  /*284f0*/  LDL.LU R124, [R1+0x338] ;  /* 0x00033800017c7983 */ /* 0x000ea80000300800 */
[----:B------:R0:W-:Y:S02]  /*28500*/  STL.64 [R1+0x378], R100 ;  /* 0x0003786401007387 */ /* 0x0001e40000100a00 */
[----:B0-----:R-:W-:-:S04]  /*28510*/  LEA R100, P1, R3, R0, 0x1 ;  /* 0x0000000003647211 */ /* 0x001fc800078208ff */
[----:B------:R-:W-:-:S05]  /*28520*/  LEA.HI.X.SX32 R101, R3, R2, 0x1, P1 ;  /* 0x0000000203657211 */ /* 0x000fca00008f0eff */
[----:B------:R0:W-:Y:S01]  /*28530*/  STL.64 [R1+0x310], R100 ;  /* 0x0003106401007387 */ /* 0x0001e20000100a00 */
[----:B------:R-:W-:Y:S01]  /*28540*/  IMAD R3, R97, 0x2, R66 ;  /* 0x0000000261037824 */ /* 0x000fe200078e0242 */
[----:B0-----:R-:W-:-:S04]  /*28550*/  LEA R100, P1, R66, R0, 0x1 ;  /* 0x0000000042647211 */ /* 0x001fc800078208ff */
[----:B------:R-:W-:Y:S01]  /*28560*/  LEA.HI.X.SX32 R101, R66, R2, 0x1, P1 ;  /* 0x0000000242657211 */ /* 0x000fe200008f0eff */
[----:B---3--:R4:W-:Y:S02]  /*28570*/  STG.E.U16 [R104.64], R18 ;  /* 0x0000001268007986 */ /* 0x0089e4000c101504 */
[----:B----4-:R-:W-:Y:S02]  /*28580*/  PRMT R18, R125, 0x7632, R18 ;  /* 0x000076327d127816 */ /* 0x010fe40000000012 */
[----:B------:R-:W3:Y:S04]  /*28590*/  LDL.LU R125, [R1+0x318] ;  /* 0x00031800017d7983 */ /* 0x000ee80000300800 */
[----:B------:R0:W-:Y:S01]  /*285a0*/  STL.64 [R1+0x2e0], R100 ;  /* 0x0002e06401007387 */ /* 0x0001e20000100a00 */
[----:B------:R-:W-:-:S02]  /*285b0*/  LEA R66, R97, R3, 0x1 ;  /* 0x0000000361427211 */ /* 0x000fc400078e08ff */
[C---:B0-----:R-:W-:Y:S01]  /*285c0*/  LEA R100, P1, R3.reuse, R0, 0x1 ;  /* 0x0000000003647211 */ /* 0x041fe200078208ff */
[----:B------:R0:W-:Y:S03]  /*285d0*/  STG.E.U16 [R102.64], R18 ;  /* 0x0000001266007986 */ /* 0x0001e6000c101504 */
[----:B------:R-:W-:Y:S02]  /*285e0*/  LEA.HI.X.SX32 R101, R3, R2, 0x1, P1 ;  /* 0x0000000203657211 */ /* 0x000fe400008f0eff */
[----:B0-----:R-:W-:Y:S02]  /*285f0*/  PRMT R18, R98, 0x7632, R18 ;  /* 0x0000763262127816 */ /* 0x001fe40000000012 */
[----:B------:R-:W4:Y:S04]  /*28600*/  LDL.LU R98, [R1+0x300] ;  /* 0x0003000001627983 */ /* 0x000f280000300800 */
[----:B------:R0:W-:Y:S01]  /*28610*/  STG.E.U16 [R90.64], R18 ;  /* 0x000000125a007986 */ /* 0x0001e2000c101504 */
[----:B------:R-:W-:-:S03]  /*28620*/  LEA R3, R97, R66, 0x1 ;  /* 0x0000004261037211 */ /* 0x000fc600078e08ff */
[----:B------:R-:W-:Y:S01]  /*28630*/  STL.64 [R1+0x2c8], R100 ;  /* 0x0002c86401007387 */ /* 0x000fe20000100a00 */
[C---:B0-----:R-:W-:Y:S02]  /*28640*/  LEA R90, P1, R66.reuse, R0, 0x1 ;  /* 0x00000000425a7211 */ /* 0x041fe400078208ff */
[----:B------:R-:W-:Y:S02]  /*28650*/  PRMT R18, R99, 0x7632, R18 ;  /* 0x0000763263127816 */ /* 0x000fe40000000012 */
[----:B------:R-:W-:Y:S01]  /*28660*/  LEA.HI.X.SX32 R91, R66, R2, 0x1, P1 ;  /* 0x00000002425b7211 */ /* 0x000fe200008f0eff */
[----:B------:R-:W4:Y:S04]  /*28670*/  LDL.LU R99, [R1+0x2e8] ;  /* 0x0002e80001637983 */ /* 0x000f280000300800 */
[----:B------:R0:W-:Y:S04]  /*28680*/  STL.64 [R1+0x2b8], R90 ;  /* 0x0002b85a01007387 */ /* 0x0001e80000100a00 */
[----:B------:R1:W-:Y:S01]  /*28690*/  STG.E.U16 [R88.64], R18 ;  /* 0x0000001258007986 */ /* 0x0003e2000c101504 */
[----:B0-----:R-:W-:-:S04]  /*286a0*/  LEA R90, P1, R3, R0, 0x1 ;  /* 0x00000000035a7211 */ /* 0x001fc800078208ff */
[----:B------:R-:W-:Y:S02]  /*286b0*/  LEA.HI.X.SX32 R91, R3, R2, 0x1, P1 ;  /* 0x00000002035b7211 */ /* 0x000fe400008f0eff */
[----:B-1----:R-:W-:-:S03]  /*286c0*/  PRMT R18, R94, 0x7632, R18 ;  /* 0x000076325e127816 */ /* 0x002fc60000000012 */
[----:B------:R-:W-:Y:S04]  /*286d0*/  STL.64 [R1+0x2a0], R90 ;  /* 0x0002a05a01007387 */ /* 0x000fe80000100a00 */
[----:B------:R-:W4:Y:S01]  /*286e0*/  LDL.LU R94, [R1+0x2d8] ;  /* 0x0002d800015e7983 */ /* 0x000f220000300800 */
[----:B------:R-:W-:-:S05]  /*286f0*/  IMAD R66, R97, 0x2, R3 ;  /* 0x0000000261427824 */ /* 0x000fca00078e0203 */
[C---:B------:R-:W-:Y:S02]  /*28700*/  LEA R88, P1, R66.reuse, R0, 0x1 ;  /* 0x0000000042587211 */ /* 0x040fe400078208ff */
[C---:B------:R-:W-:Y:S01]  /*28710*/  LEA R3, R97.reuse, R66, 0x1 ;  /* 0x0000004261037211 */ /* 0x040fe200078e08ff */
[----:B------:R0:W-:Y:S01]  /*28720*/  STG.E.U16 [R86.64], R18 ;  /* 0x0000001256007986 */ /* 0x0001e2000c101504 */
[----:B------:R-:W-:Y:S02]  /*28730*/  LEA.HI.X.SX32 R89, R66, R2, 0x1, P1 ;  /* 0x0000000242597211 */ /* 0x000fe400008f0eff */
[----:B------:R-:W-:-:S03]  /*28740*/  LEA R66, R97, R3, 0x1 ;  /* 0x0000000361427211 */ /* 0x000fc600078e08ff */
[----:B------:R-:W-:Y:S01]  /*28750*/  STL.64 [R1+0x290], R88 ;  /* 0x0002905801007387 */ /* 0x000fe20000100a00 */
[----:B0-----:R-:W-:-:S04]  /*28760*/  LEA R86, P1, R3, R0, 0x1 ;  /* 0x0000000003567211 */ /* 0x001fc800078208ff */
[----:B------:R-:W-:Y:S01]  /*28770*/  LEA.HI.X.SX32 R87, R3, R2, 0x1, P1 ;  /* 0x0000000203577211 */ /* 0x000fe200008f0eff */
[----:B------:R-:W-:Y:S01]  /*28780*/  IMAD R3, R97, 0x2, R66 ;  /* 0x0000000261037824 */ /* 0x000fe200078e0242 */
[----:B--2---:R-:W-:Y:S02]  /*28790*/  PRMT R18, R124, 0x7632, R18 ;  /* 0x000076327c127816 */ /* 0x004fe40000000012 */
[----:B------:R-:W2:Y:S04]  /*287a0*/  LDL.LU R124, [R1+0x2d0] ;  /* 0x0002d000017c7983 */ /* 0x000ea80000300800 */
[----:B------:R0:W-:Y:S04]  /*287b0*/  STL.64 [R1+0x258], R86 ;  /* 0x0002585601007387 */ /* 0x0001e80000100a00 */
[----:B------:R1:W-:Y:S01]  /*287c0*/  STG.E.U16 [R84.64], R18 ;  /* 0x0000001254007986 */ /* 0x0003e2000c101504 */
[----:B0-----:R-:W-:-:S04]  /*287d0*/  LEA R86, P1, R66, R0, 0x1 ;  /* 0x0000000042567211 */ /* 0x001fc800078208ff */
[----:B------:R-:W-:Y:S02]  /*287e0*/  LEA.HI.X.SX32 R87, R66, R2, 0x1, P1 ;  /* 0x0000000242577211 */ /* 0x000fe400008f0eff */
[----:B-1----:R-:W-:Y:S02]  /*287f0*/  LEA R84, P1, R3, R0, 0x1 ;  /* 0x0000000003547211 */ /* 0x002fe400078208ff */
[----:B------:R-:W-:Y:S01]  /*28800*/  LEA R66, R97, R3, 0x1 ;  /* 0x0000000361427211 */ /* 0x000fe200078e08ff */
[----:B------:R-:W-:Y:S01]  /*28810*/  STL.64 [R1+0x248], R86 ;  /* 0x0002485601007387 */ /* 0x000fe20000100a00 */
[----:B------:R-:W-:Y:S02]  /*28820*/  LEA.HI.X.SX32 R85, R3, R2, 0x1, P1 ;  /* 0x0000000203557211 */ /* 0x000fe400008f0eff */
[----:B------:R-:W-:Y:S02]  /*28830*/  LEA R3, R97, R66, 0x1 ;  /* 0x0000004261037211 */ /* 0x000fe400078e08ff */
[----:B---3--:R-:W-:-:S02]  /*28840*/  PRMT R18, R125, 0x7632, R18 ;  /* 0x000076327d127816 */ /* 0x008fc40000000012 */
[----:B------:R-:W3:Y:S04]  /*28850*/  LDL.LU R125, [R1+0x2c0] ;  /* 0x0002c000017d7983 */ /* 0x000ee80000300800 */
[----:B------:R0:W-:Y:S04]  /*28860*/  STG.E.U16 [R82.64], R18 ;  /* 0x0000001252007986 */ /* 0x0001e8000c101504 */
[----:B------:R-:W-:Y:S01]  /*28870*/  STL.64 [R1+0x230], R84 ;  /* 0x0002305401007387 */ /* 0x000fe20000100a00 */
[----:B0-----:R-:W-:-:S04]  /*28880*/  LEA R82, P1, R66, R0, 0x1 ;  /* 0x0000000042527211 */ /* 0x001fc800078208ff */
[----:B------:R-:W-:Y:S01]  /*28890*/  LEA.HI.X.SX32 R83, R66, R2, 0x1, P1 ;  /* 0x0000000242537211 */ /* 0x000fe200008f0eff */
[----:B------:R-:W-:Y:S01]  /*288a0*/  IMAD R66, R97, 0x2, R3 ;  /* 0x0000000261427824 */ /* 0x000fe200078e0203 */
[----:B----4-:R-:W-:Y:S02]  /*288b0*/  PRMT R18, R98, 0x7632, R18 ;  /* 0x0000763262127816 */ /* 0x010fe40000000012 */
        /* <DEDUP_REMOVED lines=8> */
[----:B------:R-:W-:-:S04]  /*28940*/  LEA R80, P1, R66, R0, 0x1 ;  /* 0x0000000042507211 */ /* 0x000fc800078208ff */
[----:B------:R-:W-:Y:S01]  /*28950*/  LEA.HI.X.SX32 R81, R66, R2, 0x1, P1 ;  /* 0x0000000242517211 */ /* 0x000fe200008f0eff */
[----:B------:R0:W-:Y:S04]  /*28960*/  STG.E.U16 [R78.64], R18 ;  /* 0x000000124e007986 */ /* 0x0001e8000c101504 */
[----:B------:R-:W-:Y:S01]  /*28970*/  STL.64 [R1+0x1e0], R80 ;  /* 0x0001e05001007387 */ /* 0x000fe20000100a00 */
[----:B0-----:R-:W-:-:S03]  /*28980*/  PRMT R18, R94, 0x7632, R18 ;  /* 0x000076325e127816 */ /* 0x001fc60000000012 */
[----:B------:R-:W4:Y:S01]  /*28990*/  LDL.LU R94, [R1+0x298] ;  /* 0x00029800015e7983 */ /* 0x000f220000300800 */
[----:B------:R-:W-:-:S04]  /*289a0*/  LEA R3, R97, R66, 0x1 ;  /* 0x0000004261037211 */ /* 0x000fc800078e08ff */
[----:B------:R-:W-:Y:S02]  /*289b0*/  LEA R78, P1, R3, R0, 0x1 ;  /* 0x00000000034e7211 */ /* 0x000fe400078208ff */
[----:B------:R-:W-:Y:S02]  /*289c0*/  LEA R66, R97, R3, 0x1 ;  /* 0x0000000361427211 */ /* 0x000fe400078e08ff */
[----:B------:R-:W-:-:S03]  /*289d0*/  LEA.HI.X.SX32 R79, R3, R2, 0x1, P1 ;  /* 0x00000002034f7211 */ /* 0x000fc600008f0eff */
[----:B------:R-:W-:Y:S02]  /*289e0*/  IMAD R3, R97, 0x2, R66 ;  /* 0x0000000261037824 */ /* 0x000fe400078e0242 */
[----:B------:R0:W-:Y:S04]  /*289f0*/  STL.64 [R1+0x1d0], R78 ;  /* 0x0001d04e01007387 */ /* 0x0001e80000100a00 */
[----:B------:R1:W-:Y:S01]  /*28a00*/  STG.E.U16 [R76.64], R18 ;  /* 0x000000124c007986 */ /* 0x0003e2000c101504 */
[----:B0-----:R-:W-:-:S04]  /*28a10*/  LEA R78, P1, R66, R0, 0x1 ;  /* 0x00000000424e7211 */ /* 0x001fc800078208ff */
[----:B------:R-:W-:Y:S02]  /*28a20*/  LEA.HI.X.SX32 R79, R66, R2, 0x1, P1 ;  /* 0x00000002424f7211 */ /* 0x000fe400008f0eff */
[----:B-1----:R-:W-:Y:S02]  /*28a30*/  LEA R76, P1, R3, R0, 0x1 ;  /* 0x00000000034c7211 */ /* 0x002fe400078208ff */
[----:B------:R-:W-:Y:S02]  /*28a40*/  LEA R66, R97, R3, 0x1 ;  /* 0x0000000361427211 */ /* 0x000fe400078e08ff */
[----:B------:R-:W-:Y:S01]  /*28a50*/  LEA.HI.X.SX32 R77, R3, R2, 0x1, P1 ;  /* 0x00000002034d7211 */ /* 0x000fe200008f0eff */
[----:B------:R-:W-:Y:S01]  /*28a60*/  STL.64 [R1+0x1b8], R78 ;  /* 0x0001b84e01007387 */ /* 0x000fe20000100a00 */
[----:B------:R-:W-:Y:S02]  /*28a70*/  LEA R3, R97, R66, 0x1 ;  /* 0x0000004261037211 */ /* 0x000fe400078e08ff */
[----:B--2---:R-:W-:-:S02]  /*28a80*/  PRMT R18, R124, 0x7632, R18 ;  /* 0x000076327c127816 */ /* 0x004fc40000000012 */
[----:B------:R-:W2:Y:S04]  /*28a90*/  LDL.LU R124, [R1+0x288] ;  /* 0x00028800017c7983 */ /* 0x000ea80000300800 */
[----:B------:R0:W-:Y:S04]  /*28aa0*/  STG.E.U16 [R74.64], R18 ;  /* 0x000000124a007986 */ /* 0x0001e8000c101504 */
[----:B------:R-:W-:Y:S01]  /*28ab0*/  STL.64 [R1+0x1a8], R76 ;  /* 0x0001a84c01007387 */ /* 0x000fe20000100a00 */
[----:B0-----:R-:W-:-:S04]  /*28ac0*/  LEA R74, P1, R66, R0, 0x1 ;  /* 0x00000000424a7211 */ /* 0x001fc800078208ff */
[----:B------:R-:W-:Y:S01]  /*28ad0*/  LEA.HI.X.SX32 R75, R66, R2, 0x1, P1 ;  /* 0x00000002424b7211 */ /* 0x000fe200008f0eff */
[----:B------:R-:W-:Y:S01]  /*28ae0*/  IMAD R66, R97, 0x2, R3 ;  /* 0x0000000261427824 */ /* 0x000fe200078e0203 */
[----:B---3--:R-:W-:Y:S02]  /*28af0*/  PRMT R18, R125, 0x7632, R18 ;  /* 0x000076327d127816 */ /* 0x008fe40000000012 */
[----:B------:R-:W3:Y:S04]  /*28b00*/  LDL.LU R125, [R1+0x278] ;  /* 0x00027800017d7983 */ /* 0x000ee80000300800 */
[----:B------:R0:W-:Y:S04]  /*28b10*/  STL.64 [R1+0x138], R74 ;  /* 0x0001384a01007387 */ /* 0x0001e80000100a00 */
[----:B------:R1:W-:Y:S01]  /*28b20*/  STG.E.U16 [R72.64], R18 ;  /* 0x0000001248007986 */ /* 0x0003e2000c101504 */
[----:B0-----:R-:W-:-:S04]  /*28b30*/  LEA R74, P1, R3, R0, 0x1 ;  /* 0x00000000034a7211 */ /* 0x001fc800078208ff */
[----:B------:R-:W-:Y:S02]  /*28b40*/  LEA.HI.X.SX32 R75, R3, R2, 0x1, P1 ;  /* 0x00000002034b7211 */ /* 0x000fe400008f0eff */
[C---:B-1----:R-:W-:Y:S02]  /*28b50*/  LEA R72, P1, R66.reuse, R0, 0x1 ;  /* 0x0000000042487211 */ /* 0x042fe400078208ff */
[C---:B------:R-:W-:Y:S02]  /*28b60*/  LEA R3, R97.reuse, R66, 0x1 ;  /* 0x0000004261037211 */ /* 0x040fe400078e08ff */
[----:B------:R-:W-:Y:S01]  /*28b70*/  LEA.HI.X.SX32 R73, R66, R2, 0x1, P1 ;  /* 0x0000000242497211 */ /* 0x000fe200008f0eff */
[----:B------:R-:W-:Y:S01]  /*28b80*/  STL.64 [R1+0x108], R74 ;  /* 0x0001084a01007387 */ /* 0x000fe20000100a00 */
[----:B------:R-:W-:Y:S02]  /*28b90*/  LEA R66, R97, R3, 0x1 ;  /* 0x0000000361427211 */ /* 0x000fe400078e08ff */
[----:B----4-:R-:W-:-:S05]  /*28ba0*/  PRMT R18, R98, 0x7632, R18 ;  /* 0x0000763262127816 */ /* 0x010fca0000000012 */
[----:B------:R0:W-:Y:S04]  /*28bb0*/  STG.E.U16 [R70.64], R18 ;  /* 0x0000001246007986 */ /* 0x0001e8000c101504 */
[----:B------:R-:W-:Y:S04]  /*28bc0*/  STL.64 [R1+0xf0], R72 ;  /* 0x0000f04801007387 */ /* 0x000fe80000100a00 */
[----:B------:R-:W4:Y:S01]  /*28bd0*/  LDL.LU R98, [R1+0x268] ;  /* 0x0002680001627983 */ /* 0x000f220000300800 */
[----:B0-----:R-:W-:-:S04]  /*28be0*/  LEA R70, P1, R3, R0, 0x1 ;  /* 0x0000000003467211 */ /* 0x001fc800078208ff */
[----:B------:R-:W-:Y:S01]  /*28bf0*/  LEA.HI.X.SX32 R71, R3, R2, 0x1, P1 ;  /* 0x0000000203477211 */ /* 0x000fe200008f0eff */
[----:B------:R-:W-:-:S04]  /*28c00*/  IMAD R3, R97, 0x2, R66 ;  /* 0x0000000261037824 */ /* 0x000fc800078e0242 */
[----:B------:R0:W-:Y:S01]  /*28c10*/  STL.64 [R1+0xe0], R70 ;  /* 0x0000e04601007387 */ /* 0x0001e20000100a00 */
[----:B------:R-:W-:-:S03]  /*28c20*/  PRMT R18, R99, 0x7632, R18 ;  /* 0x0000763263127816 */ /* 0x000fc60000000012 */
[----:B------:R-:W4:Y:S01]  /*28c30*/  LDL.LU R99, [R1+0x250] ;  /* 0x0002500001637983 */ /* 0x000f220000300800 */
[----:B0-----:R-:W-:-:S03]  /*28c40*/  LEA R70, P1, R66, R0, 0x1 ;  /* 0x0000000042467211 */ /* 0x001fc600078208ff */
[----:B------:R0:W-:Y:S01]  /*28c50*/  STG.E.U16 [R68.64], R18 ;  /* 0x0000001244007986 */ /* 0x0001e2000c101504 */
[----:B------:R-:W-:Y:S02]  /*28c60*/  LEA.HI.X.SX32 R71, R66, R2, 0x1, P1 ;  /* 0x0000000242477211 */ /* 0x000fe400008f0eff */
[----:B0-----:R-:W-:-:S04]  /*28c70*/  LEA R68, P1, R3, R0, 0x1 ;  /* 0x0000000003447211 */ /* 0x001fc800078208ff */
[----:B------:R-:W-:Y:S01]  /*28c80*/  LEA.HI.X.SX32 R69, R3, R2, 0x1, P1 ;  /* 0x0000000203457211 */ /* 0x000fe200008f0eff */
[----:B------:R-:W-:Y:S01]  /*28c90*/  STL.64 [R1+0xd8], R70 ;  /* 0x0000d84601007387 */ /* 0x000fe20000100a00 */
[----:B------:R-:W-:-:S03]  /*28ca0*/  PRMT R18, R94, 0x7632, R18 ;  /* 0x000076325e127816 */ /* 0x000fc60000000012 */
[----:B------:R-:W-:Y:S04]  /*28cb0*/  STL.64 [R1+0xd0], R68 ;  /* 0x0000d04401007387 */ /* 0x000fe80000100a00 */
[----:B------:R-:W4:Y:S01]  /*28cc0*/  LDL.LU R94, [R1+0x240] ;  /* 0x00024000015e7983 */ /* 0x000f220000300800 */
[----:B------:R-:W-:-:S03]  /*28cd0*/  LEA R66, R97, R3, 0x1 ;  /* 0x0000000361427211 */ /* 0x000fc600078e08ff */
[----:B------:R0:W-:Y:S01]  /*28ce0*/  STG.E.U16 [R64.64], R18 ;  /* 0x0000001240007986 */ /* 0x0001e2000c101504 */
[----:B------:R-:W-:Y:S02]  /*28cf0*/  LEA R3, R97, R66, 0x1 ;  /* 0x0000004261037211 */ /* 0x000fe400078e08ff */
[----:B0-----:R-:W-:-:S04]  /*28d00*/  LEA R64, P1, R66, R0, 0x1 ;  /* 0x0000000042407211 */ /* 0x001fc800078208ff */
[----:B------:R-:W-:-:S05]  /*28d10*/  LEA.HI.X.SX32 R65, R66, R2, 0x1, P1 ;  /* 0x0000000242417211 */ /* 0x000fca00008f0eff */
[----:B------:R0:W-:Y:S04]  /*28d20*/  STL.64 [R1+0xc0], R64 ;  /* 0x0000c04001007387 */ /* 0x0001e80000100a00 */
[----:B------:R-:W4:Y:S01]  /*28d30*/  LDL.LU R103, [R1+0x228] ;  /* 0x0002280001677983 */ /* 0x000f220000300800 */
[----:B------:R-:W-:-:S03]  /*28d40*/  LEA R68, P1, R3, R0, 0x1 ;  /* 0x0000000003447211 */ /* 0x000fc600078208ff */
[----:B------:R-:W4:Y:S01]  /*28d50*/  LDL.LU R19, [R1+0x220] ;  /* 0x0002200001137983 */ /* 0x000f220000300800 */
[----:B0-----:R-:W-:Y:S01]  /*28d60*/  IMAD R64, R97, 0x2, R3 ;  /* 0x0000000261407824 */ /* 0x001fe200078e0203 */
[----:B------:R-:W-:-:S04]  /*28d70*/  LEA.HI.X.SX32 R69, R3, R2, 0x1, P1 ;  /* 0x0000000203457211 */ /* 0x000fc800008f0eff */
[----:B------:R-:W-:Y:S01]  /*28d80*/  LEA R3, R97, R64, 0x1 ;  /* 0x0000004061037211 */ /* 0x000fe200078e08ff */
[----:B------:R-:W-:Y:S01]  /*28d90*/  STL.64 [R1+0xb8], R68 ;  /* 0x0000b84401007387 */ /* 0x000fe20000100a00 */
[----:B--2---:R-:W-:Y:S02]  /*28da0*/  PRMT R18, R124, 0x7632, R18 ;  /* 0x000076327c127816 */ /* 0x004fe40000000012 */
[----:B------:R-:W-:-:S03]  /*28db0*/  LEA R124, P1, R64, R0, 0x1 ;  /* 0x00000000407c7211 */ /* 0x000fc600078208ff */
[----:B------:R3:W-:Y:S04]  /*28dc0*/  STG.E.U16 [R62.64], R18 ;  /* 0x000000123e007986 */ /* 0x0007e8000c101504 */
[----:B------:R-:W-:Y:S01]  /*28dd0*/  STL [R1+0x8b0], R124 ;  /* 0x0008b07c01007387 */ /* 0x000fe20000100800 */
[----:B---3--:R-:W-:Y:S02]  /*28de0*/  PRMT R18, R125, 0x7632, R18 ;  /* 0x000076327d127816 */ /* 0x008fe40000000012 */
[----:B------:R-:W-:Y:S02]  /*28df0*/  LEA.HI.X.SX32 R125, R64, R2, 0x1, P1 ;  /* 0x00000002407d7211 */ /* 0x000fe400008f0eff */
[C---:B------:R-:W-:Y:S01]  /*28e00*/  LEA R62, P1, R3.reuse, R0, 0x1 ;  /* 0x00000000033e7211 */ /* 0x040fe200078208ff */
[----:B------:R0:W-:Y:S03]  /*28e10*/  STG.E.U16 [R4.64], R18 ;  /* 0x0000001204007986 */ /* 0x0001e6000c101504 */
[----:B------:R-:W-:Y:S01]  /*28e20*/  LEA.HI.X.SX32 R63, R3, R2, 0x1, P1 ;  /* 0x00000002033f7211 */ /* 0x000fe200008f0eff */
[----:B------:R-:W-:Y:S01]  /*28e30*/  STL [R1+0x8ac], R125 ;  /* 0x0008ac7d01007387 */ /* 0x000fe20000100800 */
[----:B0-----:R-:W-:-:S05]  /*28e40*/  LEA R4, R97, R3, 0x1 ;  /* 0x0000000361047211 */ /* 0x001fca00078e08ff */
[----:B------:R-:W-:Y:S01]  /*28e50*/  IMAD R3, R97, 0x2, R4 ;  /* 0x0000000261037824 */ /* 0x000fe200078e0204 */
[----:B----4-:R-:W-:Y:S02]  /*28e60*/  PRMT R5, R98, 0x7632, R5 ;  /* 0x0000763262057816 */ /* 0x010fe40000000005 */
[----:B------:R-:W2:Y:S04]  /*28e70*/  LDL.LU R98, [R1+0x210] ;  /* 0x0002100001627983 */ /* 0x000ea80000300800 */
[----:B------:R0:W-:Y:S04]  /*28e80*/  STL.64 [R1+0xa8], R62 ;  /* 0x0000a83e01007387 */ /* 0x0001e80000100a00 */
[----:B------:R1:W-:Y:S01]  /*28e90*/  STG.E.U16 [R8.64], R5 ;  /* 0x0000000508007986 */ /* 0x0003e2000c101504 */
[----:B0-----:R-:W-:-:S04]  /*28ea0*/  LEA R62, P1, R4, R0, 0x1 ;  /* 0x00000000043e7211 */ /* 0x001fc800078208ff */
[----:B------:R-:W-:Y:S02]  /*28eb0*/  LEA.HI.X.SX32 R63, R4, R2, 0x1, P1 ;  /* 0x00000002043f7211 */ /* 0x000fe400008f0eff */
[----:B-1----:R-:W-:Y:S02]  /*28ec0*/  LEA R8, P1, R3, R0, 0x1 ;  /* 0x0000000003087211 */ /* 0x002fe400078208ff */
[----:B------:R-:W-:Y:S01]  /*28ed0*/  PRMT R5, R99, 0x7632, R5 ;  /* 0x0000763263057816 */ /* 0x000fe20000000005 */
[----:B------:R-:W-:Y:S01]  /*28ee0*/  STL.64 [R1+0xa0], R62 ;  /* 0x0000a03e01007387 */ /* 0x000fe20000100a00 */
[----:B------:R-:W-:-:S03]  /*28ef0*/  LEA.HI.X.SX32 R9, R3, R2, 0x1, P1 ;  /* 0x0000000203097211 */ /* 0x000fc600008f0eff */
[----:B------:R-:W3:Y:S04]  /*28f00*/  LDL.LU R99, [R1+0x200] ;  /* 0x0002000001637983 */ /* 0x000ee80000300800 */
[----:B------:R0:W-:Y:S04]  /*28f10*/  STG.E.U16 [R10.64], R5 ;  /* 0x000000050a007986 */ /* 0x0001e8000c101504 */
[----:B------:R1:W-:Y:S01]  /*28f20*/  STL.64 [R1+0x90], R8 ;  /* 0x0000900801007387 */ /* 0x0003e20000100a00 */
[----:B0-----:R-:W-:-:S03]  /*28f30*/  PRMT R5, R94, 0x7632, R5 ;  /* 0x000076325e057816 */ /* 0x001fc60000000005 */
[----:B------:R-:W4:Y:S01]  /*28f40*/  LDL.LU R94, [R1+0x1f0] ;  /* 0x0001f000015e7983 */ /* 0x000f220000300800 */
[----:B------:R-:W-:-:S04]  /*28f50*/  LEA R4, R97, R3, 0x1 ;  /* 0x0000000361047211 */ /* 0x000fc800078e08ff */
[C---:B-1----:R-:W-:Y:S02]  /*28f60*/  LEA R8, P1, R4.reuse, R0, 0x1 ;  /* 0x0000000004087211 */ /* 0x042fe400078208ff */
[----:B------:R-:W-:Y:S02]  /*28f70*/  LEA R3, R97, R4, 0x1 ;  /* 0x0000000461037211 */ /* 0x000fe400078e08ff */
[----:B------:R-:W-:-:S05]  /*28f80*/  LEA.HI.X.SX32 R9, R4, R2, 0x1, P1 ;  /* 0x0000000204097211 */ /* 0x000fca00008f0eff */
[----:B------:R0:W-:Y:S01]  /*28f90*/  STL.64 [R1+0x88], R8 ;  /* 0x0000880801007387 */ /* 0x0001e20000100a00 */
[----:B------:R-:W-:Y:S01]  /*28fa0*/  IMAD R4, R97, 0x2, R3 ;  /* 0x0000000261047824 */ /* 0x000fe200078e0203 */
[----:B0-----:R-:W-:-:S04]  /*28fb0*/  LEA R8, P1, R3, R0, 0x1 ;  /* 0x0000000003087211 */ /* 0x001fc800078208ff */
[----:B------:R-:W-:-:S05]  /*28fc0*/  LEA.HI.X.SX32 R9, R3, R2, 0x1, P1 ;  /* 0x0000000203097211 */ /* 0x000fca00008f0eff */
[----:B------:R0:W-:Y:S01]  /*28fd0*/  STL.64 [R1+0x80], R8 ;  /* 0x0000800801007387 */ /* 0x0001e20000100a00 */
[----:B------:R-:W-:-:S03]  /*28fe0*/  LEA R3, R97, R4, 0x1 ;  /* 0x0000000461037211 */ /* 0x000fc600078e08ff */
[----:B------:R1:W-:Y:S01]  /*28ff0*/  STG.E.U16 [R12.64], R5 ;  /* 0x000000050c007986 */ /* 0x0003e2000c101504 */
[----:B0-----:R-:W-:-:S04]  /*29000*/  LEA R8, P1, R4, R0, 0x1 ;  /* 0x0000000004087211 */ /* 0x001fc800078208ff */
[----:B------:R-:W-:Y:S02]  /*29010*/  LEA.HI.X.SX32 R9, R4, R2, 0x1, P1 ;  /* 0x0000000204097211 */ /* 0x000fe400008f0eff */
[----:B-1----:R-:W-:Y:S02]  /*29020*/  PRMT R5, R103, 0x7632, R5 ;  /* 0x0000763267057816 */ /* 0x002fe40000000005 */
[----:B------:R-:W4:Y:S04]  /*29030*/  LDL.LU R103, [R1+0x1e8] ;  /* 0x0001e80001677983 */ /* 0x000f280000300800 */
        /* <DEDUP_REMOVED lines=16> */
[----:B--2---:R-:W-:Y:S02]  /*29140*/  PRMT R5, R98, 0x7632, R5 ;  /* 0x0000763262057816 */ /* 0x004fe40000000005 */
[----:B------:R-:W2:Y:S04]  /*29150*/  LDL.LU R98, [R1+0x1c8] ;  /* 0x0001c80001627983 */ /* 0x000ea80000300800 */
[----:B------:R0:W-:Y:S04]  /*29160*/  STL.64 [R1+0x60], R8 ;  /* 0x0000600801007387 */ /* 0x0001e80000100a00 */
[----:B------:R3:W-:Y:S01]  /*29170*/  STG.E.U16 [R20.64], R5 ;  /* 0x0000000514007986 */ /* 0x0007e2000c101504 */
[----:B0-----:R-:W-:-:S04]  /*29180*/  LEA R8, P1, R4, R0, 0x1 ;  /* 0x0000000004087211 */ /* 0x001fc800078208ff */
[----:B------:R-:W-:Y:S02]  /*29190*/  LEA.HI.X.SX32 R9, R4, R2, 0x1, P1 ;  /* 0x0000000204097211 */ /* 0x000fe400008f0eff */
[----:B---3--:R-:W-:Y:S02]  /*291a0*/  PRMT R5, R99, 0x7632, R5 ;  /* 0x0000763263057816 */ /* 0x008fe40000000005 */
[----:B------:R-:W3:Y:S04]  /*291b0*/  LDL.LU R99, [R1+0x1c0] ;  /* 0x0001c00001637983 */ /* 0x000ee80000300800 */
[----:B------:R4:W-:Y:S04]  /*291c0*/  STG.E.U16 [R24.64], R5 ;  /* 0x0000000518007986 */ /* 0x0009e8000c101504 */
[----:B------:R0:W-:Y:S01]  /*291d0*/  STL.64 [R1+0x58], R8 ;  /* 0x0000580801007387 */ /* 0x0001e20000100a00 */
[----:B----4-:R-:W-:-:S03]  /*291e0*/  PRMT R5, R94, 0x7632, R5 ;  /* 0x000076325e057816 */ /* 0x010fc60000000005 */
[----:B------:R-:W4:Y:S01]  /*291f0*/  LDL.LU R94, [R1+0x1b0] ;  /* 0x0001b000015e7983 */ /* 0x000f220000300800 */
[----:B------:R-:W-:-:S04]  /*29200*/  LEA R3, R97, R4, 0x1 ;  /* 0x0000000461037211 */ /* 0x000fc800078e08ff */
[----:B0-----:R-:W-:Y:S01]  /*29210*/  LEA R8, P1, R3, R0, 0x1 ;  /* 0x0000000003087211 */ /* 0x001fe200078208ff */
[----:B------:R-:W-:-:S03]  /*29220*/  IMAD R4, R97, 0x2, R3 ;  /* 0x0000000261047824 */ /* 0x000fc600078e0203 */
[----:B------:R-:W-:-:S05]  /*29230*/  LEA.HI.X.SX32 R9, R3, R2, 0x1, P1 ;  /* 0x0000000203097211 */ /* 0x000fca00008f0eff */
[----:B------:R0:W-:Y:S01]  /*29240*/  STL.64 [R1+0x50], R8 ;  /* 0x0000500801007387 */ /* 0x0001e20000100a00 */
[----:B------:R-:W-:Y:S02]  /*29250*/  LEA R3, R97, R4, 0x1 ;  /* 0x0000000461037211 */ /* 0x000fe400078e08ff */
[----:B0-----:R-:W-:-:S04]  /*29260*/  LEA R8, P1, R4, R0, 0x1 ;  /* 0x0000000004087211 */ /* 0x001fc800078208ff */
[----:B------:R-:W-:-:S05]  /*29270*/  LEA.HI.X.SX32 R9, R4, R2, 0x1, P1 ;  /* 0x0000000204097211 */ /* 0x000fca00008f0eff */
[----:B------:R0:W-:Y:S01]  /*29280*/  STL.64 [R1+0x48], R8 ;  /* 0x0000480801007387 */ /* 0x0001e20000100a00 */
[----:B------:R-:W-:Y:S02]  /*29290*/  LEA R4, R97, R3, 0x1 ;  /* 0x0000000361047211 */ /* 0x000fe400078e08ff */
[----:B0-----:R-:W-:-:S04]  /*292a0*/  LEA R8, P1, R3, R0, 0x1 ;  /* 0x0000000003087211 */ /* 0x001fc800078208ff */
[----:B------:R-:W-:-:S05]  /*292b0*/  LEA.HI.X.SX32 R9, R3, R2, 0x1, P1 ;  /* 0x0000000203097211 */ /* 0x000fca00008f0eff */
[----:B------:R0:W-:Y:S01]  /*292c0*/  STL.64 [R1+0x40], R8 ;  /* 0x0000400801007387 */ /* 0x0001e20000100a00 */
[----:B------:R-:W-:Y:S01]  /*292d0*/  IMAD R3, R97, 0x2, R4 ;  /* 0x0000000261037824 */ /* 0x000fe200078e0204 */
[----:B0-----:R-:W-:-:S04]  /*292e0*/  LEA R8, P1, R4, R0, 0x1 ;  /* 0x0000000004087211 */ /* 0x001fc800078208ff */
        /* <DEDUP_REMOVED lines=24> */
[----:B------:R-:W-:Y:S02]  /*29470*/  LEA.HI.X.SX32 R9, R4, R2, 0x1, P1 ;  /* 0x0000000204097211 */ /* 0x000fe400008f0eff */
[----:B------:R-:W-:-:S03]  /*29480*/  LEA R4, R97, R3, 0x1 ;  /* 0x0000000361047211 */ /* 0x000fc600078e08ff */
[----:B------:R0:W-:Y:S02]  /*29490*/  STL.64 [R1+0x8], R8 ;  /* 0x0000080801007387 */ /* 0x0001e40000100a00 */
[----:B0-----:R-:W-:-:S04]  /*294a0*/  LEA R8, P1, R3, R0, 0x1 ;  /* 0x0000000003087211 */ /* 0x001fc800078208ff */
        /* <DEDUP_REMOVED lines=8> */
[----:B------:R-:W-:Y:S01]  /*29530*/  LEA R3, R97, R4, 0x1 ;  /* 0x0000000461037211 */ /* 0x000fe200078e08ff */
[----:B------:R0:W-:Y:S01]  /*29540*/  STG.E.U16 [R28.64], R5 ;  /* 0x000000051c007986 */ /* 0x0001e2000c101504 */
[----:B------:R-:W-:Y:S02]  /*29550*/  LEA.HI.X.SX32 R119, R4, R2, 0x1, P1 ;  /* 0x0000000204777211 */ /* 0x000fe400008f0eff */
[----:B------:R-:W-:Y:S02]  /*29560*/  LEA R116, P1, R3, R0, 0x1 ;  /* 0x0000000003747211 */ /* 0x000fe400078208ff */
[----:B------:R-:W-:-:S02]  /*29570*/  LEA R4, R97, R3, 0x1 ;  /* 0x0000000361047211 */ /* 0x000fc400078e08ff */
[----:B------:R-:W-:Y:S02]  /*29580*/  LEA.HI.X.SX32 R117, R3, R2, 0x1, P1 ;  /* 0x0000000203757211 */ /* 0x000fe400008f0eff */
[----:B0-----:R-:W-:Y:S01]  /*29590*/  PRMT R5, R103, 0x7632, R5 ;  /* 0x0000763267057816 */ /* 0x001fe20000000005 */
[----:B------:R-:W-:Y:S01]  /*295a0*/  IMAD R3, R97, 0x2, R4 ;  /* 0x0000000261037824 */ /* 0x000fe200078e0204 */
[----:B------:R-:W-:-:S03]  /*295b0*/  LEA R114, P1, R4, R0, 0x1 ;  /* 0x0000000004727211 */ /* 0x000fc600078208ff */
[----:B------:R0:W-:Y:S01]  /*295c0*/  STG.E.U16 [R32.64], R5 ;  /* 0x0000000520007986 */ /* 0x0001e2000c101504 */
[----:B------:R-:W-:Y:S02]  /*295d0*/  LEA.HI.X.SX32 R115, R4, R2, 0x1, P1 ;  /* 0x0000000204737211 */ /* 0x000fe400008f0eff */
[----:B------:R-:W-:Y:S02]  /*295e0*/  LEA R112, P1, R3, R0, 0x1 ;  /* 0x0000000003707211 */ /* 0x000fe400078208ff */
[----:B------:R-:W-:Y:S02]  /*295f0*/  LEA R4, R97, R3, 0x1 ;  /* 0x0000000361047211 */ /* 0x000fe400078e08ff */
[----:B0-----:R-:W-:Y:S02]  /*29600*/  PRMT R5, R19, 0x7632, R5 ;  /* 0x0000763213057816 */ /* 0x001fe40000000005 */
[----:B------:R-:W-:-:S03]  /*29610*/  LEA.HI.X.SX32 R113, R3, R2, 0x1, P1 ;  /* 0x0000000203717211 */ /* 0x000fc600008f0eff */
[----:B------:R2:W-:Y:S01]  /*29620*/  STG.E.U16 [R36.64], R5 ;  /* 0x0000000524007986 */ /* 0x0005e2000c101504 */
[C---:B------:R-:W-:Y:S02]  /*29630*/  LEA R110, P1, R4.reuse, R0, 0x1 ;  /* 0x00000000046e7211 */ /* 0x040fe400078208ff */
[C---:B------:R-:W-:Y:S02]  /*29640*/  LEA R3, R97.reuse, R4, 0x1 ;  /* 0x0000000461037211 */ /* 0x040fe400078e08ff */
[----:B------:R-:W-:Y:S02]  /*29650*/  LEA.HI.X.SX32 R111, R4, R2, 0x1, P1 ;  /* 0x00000002046f7211 */ /* 0x000fe400008f0eff */
[----:B--2---:R-:W-:Y:S01]  /*29660*/  PRMT R5, R98, 0x7632, R5 ;  /* 0x0000763262057816 */ /* 0x004fe20000000005 */
[----:B------:R-:W-:Y:S01]  /*29670*/  IMAD R4, R97, 0x2, R3 ;  /* 0x0000000261047824 */ /* 0x000fe200078e0203 */
[----:B------:R-:W-:-:S03]  /*29680*/  LEA R108, P1, R3, R0, 0x1 ;  /* 0x00000000036c7211 */ /* 0x000fc600078208ff */
[----:B------:R3:W-:Y:S01]  /*29690*/  STG.E.U16 [R38.64], R5 ;  /* 0x0000000526007986 */ /* 0x0007e2000c101504 */
[----:B------:R-:W-:Y:S02]  /*296a0*/  LEA.HI.X.SX32 R109, R3, R2, 0x1, P1 ;  /* 0x00000002036d7211 */ /* 0x000fe400008f0eff */
[----:B------:R-:W-:Y:S02]  /*296b0*/  LEA R106, P1, R4, R0, 0x1 ;  /* 0x00000000046a7211 */ /* 0x000fe400078208ff */
[----:B------:R-:W-:Y:S02]  /*296c0*/  LEA R3, R97, R4, 0x1 ;  /* 0x0000000461037211 */ /* 0x000fe400078e08ff */
[----:B---3--:R-:W-:-:S05]  /*296d0*/  PRMT R5, R99, 0x7632, R5 ;  /* 0x0000763263057816 */ /* 0x008fca0000000005 */
[----:B------:R4:W-:Y:S01]  /*296e0*/  STG.E.U16 [R40.64], R5 ;  /* 0x0000000528007986 */ /* 0x0009e2000c101504 */
[----:B------:R-:W-:Y:S02]  /*296f0*/  LEA.HI.X.SX32 R107, R4, R2, 0x1, P1 ;  /* 0x00000002046b7211 */ /* 0x000fe400008f0eff */
[----:B------:R-:W-:Y:S02]  /*29700*/  LEA R104, P1, R3, R0, 0x1 ;  /* 0x0000000003687211 */ /* 0x000fe400078208ff */
[----:B------:R-:W-:Y:S02]  /*29710*/  LEA R4, R97, R3, 0x1 ;  /* 0x0000000361047211 */ /* 0x000fe400078e08ff */
[----:B----4-:R-:W-:-:S05]  /*29720*/  PRMT R5, R94, 0x7632, R5 ;  /* 0x000076325e057816 */ /* 0x010fca0000000005 */
[----:B------:R0:W-:Y:S01]  /*29730*/  STG.E.U16 [R42.64], R5 ;  /* 0x000000052a007986 */ /* 0x0001e2000c101504 */
[----:B------:R-:W-:Y:S01]  /*29740*/  LEA.HI.X.SX32 R105, R3, R2, 0x1, P1 ;  /* 0x0000000203697211 */ /* 0x000fe200008f0eff */
[----:B------:R-:W-:Y:S01]  /*29750*/  IMAD R3, R97, 0x2, R4 ;  /* 0x0000000261037824 */ /* 0x000fe200078e0204 */
[C---:B------:R-:W-:Y:S02]  /*29760*/  LEA R102, P1, R4.reuse, R0, 0x1 ;  /* 0x0000000004667211 */ /* 0x040fe400078208ff */
[----:B0-----:R-:W-:Y:S02]  /*29770*/  PRMT R5, R95, 0x7632, R5 ;  /* 0x000076325f057816 */ /* 0x001fe40000000005 */
[----:B------:R-:W-:-:S03]  /*29780*/  LEA.HI.X.SX32 R103, R4, R2, 0x1, P1 ;  /* 0x0000000204677211 */ /* 0x000fc600008f0eff */
[----:B------:R0:W-:Y:S01]  /*29790*/  STG.E.U16 [R44.64], R5 ;  /* 0x000000052c007986 */ /* 0x0001e2000c101504 */
[----:B------:R-:W-:Y:S02]  /*297a0*/  LEA R100, P1, R3, R0, 0x1 ;  /* 0x0000000003647211 */ /* 0x000fe400078208ff */
[----:B------:R-:W-:Y:S02]  /*297b0*/  LEA R4, R97, R3, 0x1 ;  /* 0x0000000361047211 */ /* 0x000fe400078e08ff */
[----:B------:R-:W-:Y:S02]  /*297c0*/  LEA.HI.X.SX32 R101, R3, R2, 0x1, P1 ;  /* 0x0000000203657211 */ /* 0x000fe400008f0eff */
[----:B0-----:R-:W-:Y:S02]  /*297d0*/  PRMT R5, R93, 0x7632, R5 ;  /* 0x000076325d057816 */ /* 0x001fe40000000005 */
[----:B------:R-:W-:-:S03]  /*297e0*/  LEA R98, P1, R4, R0, 0x1 ;  /* 0x0000000004627211 */ /* 0x000fc600078208ff */
[----:B------:R0:W-:Y:S01]  /*297f0*/  STG.E.U16 [R46.64], R5 ;  /* 0x000000052e007986 */ /* 0x0001e2000c101504 */
[----:B------:R-:W-:Y:S02]  /*29800*/  LEA R3, R97, R4, 0x1 ;  /* 0x0000000461037211 */ /* 0x000fe400078e08ff */
[----:B------:R-:W-:Y:S01]  /*29810*/  LEA.HI.X.SX32 R99, R4, R2, 0x1, P1 ;  /* 0x0000000204637211 */ /* 0x000fe200008f0eff */
[----:B------:R-:W-:Y:S01]  /*29820*/  STL.64 [R1], R8 ;  /* 0x0000000801007387 */ /* 0x000fe20000100a00 */
[----:B------:R-:W-:Y:S02]  /*29830*/  LEA R94, P1, R3, R0, 0x1 ;  /* 0x00000000035e7211 */ /* 0x000fe400078208ff */
[----:B0-----:R-:W-:Y:S01]  /*29840*/  PRMT R5, R6, 0x7632, R5 ;  /* 0x0000763206057816 */ /* 0x001fe20000000005 */
[----:B------:R-:W-:Y:S01]  /*29850*/  STL.64 [R1+0x778], R122 ;  /* 0x0007787a01007387 */ /* 0x000fe20000100a00 */
[----:B------:R-:W-:-:S03]  /*29860*/  IMAD R4, R97, 0x2, R3 ;  /* 0x0000000261047824 */ /* 0x000fc600078e0203 */
[----:B------:R0:W-:Y:S01]  /*29870*/  STG.E.U16 [R48.64], R5 ;  /* 0x0000000530007986 */ /* 0x0001e2000c101504 */
[----:B------:R-:W-:-:S03]  /*29880*/  LEA.HI.X.SX32 R95, R3, R2, 0x1, P1 ;  /* 0x00000002035f7211 */ /* 0x000fc600008f0eff */
[----:B------:R-:W2:Y:S04]  /*29890*/  LDL.LU R6, [R1+0x8bc] ;  /* 0x0008bc0001067983 */ /* 0x000ea80000300800 */
[----:B------:R-:W-:Y:S01]  /*298a0*/  STL.64 [R1+0x788], R120 ;  /* 0x0007887801007387 */ /* 0x000fe20000100a00 */
[----:B0-----:R-:W-:-:S03]  /*298b0*/  PRMT R5, R92, 0x7632, R5 ;  /* 0x000076325c057816 */ /* 0x001fc60000000005 */
[----:B------:R-:W-:Y:S01]  /*298c0*/  STL [R1+0x7a0], R118 ;  /* 0x0007a07601007387 */ /* 0x000fe20000100800 */
[----:B------:R-:W-:-:S03]  /*298d0*/  LEA R92, P1, R4, R0, 0x1 ;  /* 0x00000000045c7211 */ /* 0x000fc600078208ff */
[----:B------:R-:W-:Y:S01]  /*298e0*/  STL [R1+0x790], R119 ;  /* 0x0007907701007387 */ /* 0x000fe20000100800 */
[----:B------:R-:W-:-:S03]  /*298f0*/  LEA R3, R97, R4, 0x1 ;  /* 0x0000000461037211 */ /* 0x000fc600078e08ff */
[----:B------:R0:W-:Y:S04]  /*29900*/  STG.E.U16 [R50.64], R5 ;  /* 0x0000000532007986 */ /* 0x0001e8000c101504 */
[----:B------:R-:W-:Y:S01]  /*29910*/  STL.64 [R1+0x798], R116 ;  /* 0x0007987401007387 */ /* 0x000fe20000100a00 */
[----:B------:R-:W-:-:S03]  /*29920*/  LEA.HI.X.SX32 R93, R4, R2, 0x1, P1 ;  /* 0x00000002045d7211 */ /* 0x000fc600008f0eff */
[----:B------:R-:W-:Y:S01]  /*29930*/  STL [R1+0x7b0], R114 ;  /* 0x0007b07201007387 */ /* 0x000fe20000100800 */
[----:B0-----:R-:W-:-:S03]  /*29940*/  PRMT R5, R67, 0x7632, R5 ;  /* 0x0000763243057816 */ /* 0x001fc60000000005 */
[----:B------:R-:W-:Y:S01]  /*29950*/  STL [R1+0x780], R115 ;  /* 0x0007807301007387 */ /* 0x000fe20000100800 */
[----:B------:R-:W-:-:S03]  /*29960*/  LEA R90, P1, R3, R0, 0x1 ;  /* 0x00000000035a7211 */ /* 0x000fc600078208ff */
[----:B------:R-:W-:Y:S01]  /*29970*/  STL [R1+0x7c0], R112 ;  /* 0x0007c07001007387 */ /* 0x000fe20000100800 */
[----:B------:R-:W-:-:S03]  /*29980*/  LEA R4, R97, R3, 0x1 ;  /* 0x0000000361047211 */ /* 0x000fc600078e08ff */
[----:B------:R-:W-:Y:S04]  /*29990*/  STL [R1+0x774], R113 ;  /* 0x0007747101007387 */ /* 0x000fe80000100800 */
[----:B------:R0:W-:Y:S04]  /*299a0*/  STG.E.U16 [R52.64], R5 ;  /* 0x0000000534007986 */ /* 0x0001e8000c101504 */
[----:B------:R-:W3:Y:S01]  /*299b0*/  LDL.LU.64 R76, [R1+0x238] ;  /* 0x00023800014c7983 */ /* 0x000ee20000300a00 */
[----:B------:R-:W-:-:S03]  /*299c0*/  LEA.HI.X.SX32 R91, R3, R2, 0x1, P1 ;  /* 0x00000002035b7211 */ /* 0x000fc600008f0eff */
[----:B------:R-:W4:Y:S01]  /*299d0*/  LDL.LU.64 R72, [R1+0x280] ;  /* 0x0002800001487983 */ /* 0x000f220000300a00 */
[----:B0-----:R-:W-:-:S03]  /*299e0*/  PRMT R5, R7, 0x7632, R5 ;  /* 0x0000763207057816 */ /* 0x001fc60000000005 */
[----:B------:R-:W4:Y:S01]  /*299f0*/  LDL R7, [R1+0x4bc] ;  /* 0x0004bc0001077983 */ /* 0x000f220000100800 */
[C---:B------:R-:W-:Y:S01]  /*29a00*/  LEA R88, P1, R4.reuse, R0, 0x1 ;  /* 0x0000000004587211 */ /* 0x040fe200078208ff */
[----:B------:R-:W-:Y:S02]  /*29a10*/  IMAD R3, R97, 0x2, R4 ;  /* 0x0000000261037824 */ /* 0x000fe400078e0204 */
[----:B------:R-:W2:Y:S04]  /*29a20*/  LDL.LU.64 R70, [R1+0x270] ;  /* 0x0002700001467983 */ /* 0x000ea80000300a00 */
[----:B------:R-:W-:Y:S04]  /*29a30*/  STL [R1+0x7d0], R110 ;  /* 0x0007d06e01007387 */ /* 0x000fe80000100800 */
[----:B------:R-:W-:Y:S01]  /*29a40*/  STL [R1+0x770], R111 ;  /* 0x0007706f01007387 */ /* 0x000fe20000100800 */
[----:B------:R-:W-:-:S03]  /*29a50*/  LEA.HI.X.SX32 R89, R4, R2, 0x1, P1 ;  /* 0x0000000204597211 */ /* 0x000fc600008f0eff */
[----:B------:R-:W-:Y:S01]  /*29a60*/  STL [R1+0x7e0], R108 ;  /* 0x0007e06c01007387 */ /* 0x000fe20000100800 */
[----:B------:R-:W-:-:S03]  /*29a70*/  LEA R86, P1, R3, R0, 0x1 ;  /* 0x0000000003567211 */ /* 0x000fc600078208ff */
[----:B------:R-:W-:Y:S01]  /*29a80*/  STL [R1+0x76c], R109 ;  /* 0x00076c6d01007387 */ /* 0x000fe20000100800 */
[----:B------:R-:W-:-:S03]  /*29a90*/  PRMT R18, R18, 0x7632, R18 ;  /* 0x0000763212127816 */ /* 0x000fc60000000012 */
[----:B------:R-:W-:Y:S01]  /*29aa0*/  STL [R1+0x7f0], R106 ;  /* 0x0007f06a01007387 */ /* 0x000fe20000100800 */
[----:B------:R-:W-:-:S03]  /*29ab0*/  PRMT R22, R22, 0x7632, R22 ;  /* 0x0000763216167816 */ /* 0x000fc60000000016 */
[----:B------:R-:W-:Y:S01]  /*29ac0*/  STL [R1+0x768], R107 ;  /* 0x0007686b01007387 */ /* 0x000fe20000100800 */
[----:B------:R-:W-:-:S03]  /*29ad0*/  PRMT R26, R26, 0x7632, R26 ;  /* 0x000076321a1a7816 */ /* 0x000fc6000000001a */
[----:B------:R-:W-:Y:S01]  /*29ae0*/  STL [R1+0x800], R104 ;  /* 0x0008006801007387 */ /* 0x000fe20000100800 */
[----:B------:R-:W-:-:S03]  /*29af0*/  PRMT R30, R30, 0x7632, R30 ;  /* 0x000076321e1e7816 */ /* 0x000fc6000000001e */
[----:B------:R-:W-:Y:S01]  /*29b00*/  STL [R1+0x764], R105 ;  /* 0x0007646901007387 */ /* 0x000fe20000100800 */
[----:B------:R-:W-:-:S03]  /*29b10*/  LEA.HI.X.SX32 R87, R3, R2, 0x1, P1 ;  /* 0x0000000203577211 */ /* 0x000fc600008f0eff */
[----:B------:R-:W-:Y:S04]  /*29b20*/  STL [R1+0x760], R103 ;  /* 0x0007606701007387 */ /* 0x000fe80000100800 */
[----:B------:R-:W-:Y:S04]  /*29b30*/  STL [R1+0x75c], R101 ;  /* 0x00075c6501007387 */ /* 0x000fe80000100800 */
[----:B------:R-:W-:Y:S04]  /*29b40*/  STL [R1+0x758], R99 ;  /* 0x0007586301007387 */ /* 0x000fe80000100800 */
[----:B------:R-:W-:Y:S04]  /*29b50*/  STG.E.U16 [R54.64], R5 ;  /* 0x0000000536007986 */ /* 0x000fe8000c101504 */
[----:B------:R-:W-:Y:S04]  /*29b60*/  STL [R1+0x754], R95 ;  /* 0x0007545f01007387 */ /* 0x000fe80000100800 */
[----:B------:R-:W-:Y:S04]  /*29b70*/  STG.E.U16 [R56.64], R18 ;  /* 0x0000001238007986 */ /* 0x000fe8000c101504 */
[----:B------:R-:W-:Y:S04]  /*29b80*/  STL [R1+0x750], R93 ;  /* 0x0007505d01007387 */ /* 0x000fe80000100800 */
[----:B------:R-:W-:Y:S04]  /*29b90*/  STG.E.U16 [R58.64], R22 ;  /* 0x000000163a007986 */ /* 0x000fe8000c101504 */
[----:B------:R-:W-:Y:S04]  /*29ba0*/  STL [R1+0x74c], R91 ;  /* 0x00074c5b01007387 */ /* 0x000fe80000100800 */
[----:B------:R-:W-:Y:S04]  /*29bb0*/  STG.E.U16 [R60.64], R26 ;  /* 0x0000001a3c007986 */ /* 0x000fe8000c101504 */
[----:B------:R-:W-:Y:S04]  /*29bc0*/  STL [R1+0x748], R89 ;  /* 0x0007485901007387 */ /* 0x000fe80000100800 */
[----:B------:R-:W-:Y:S04]  /*29bd0*/  STL [R1+0x744], R87 ;  /* 0x0007445701007387 */ /* 0x000fe80000100800 */
[----:B------:R0:W-:Y:S04]  /*29be0*/  STG.E.U16 [R34.64], R30 ;  /* 0x0000001e22007986 */ /* 0x0001e8000c101504 */
[----:B0-----:R-:W2:Y:S04]  /*29bf0*/  LDL.LU R34, [R1+0x8b8] ;  /* 0x0008b80001227983 */ /* 0x001ea80000300800 */
[----:B------:R-:W3:Y:S04]  /*29c00*/  LDL.LU.64 R68, [R1+0x260] ;  /* 0x0002600001447983 */ /* 0x000ee80000300a00 */
[----:B------:R-:W4:Y:S01]  /*29c10*/  LDL.LU R124, [R1+0x494] ;  /* 0x00049400017c7983 */ /* 0x000f220000300800 */
[----:B------:R-:W-:-:S04]  /*29c20*/  LEA R4, R97, R3, 0x1 ;  /* 0x0000000361047211 */ /* 0x000fc800078e08ff */
        /* <DEDUP_REMOVED lines=11> */
[----:B------:R-:W-:-:S03]  /*29ce0*/  LEA.HI.X.SX32 R79, R3, R2, 0x1, P1 ;  /* 0x00000002034f7211 */ /* 0x000fc600008f0eff */
[----:B------:R-:W-:Y:S01]  /*29cf0*/  IMAD R3, R97, 0x2, R4 ;  /* 0x0000000261037824 */ /* 0x000fe200078e0204 */
[----:B------:R-:W-:Y:S04]  /*29d00*/  STL [R1+0x740], R85 ;  /* 0x0007405501007387 */ /* 0x000fe80000100800 */
[----:B------:R-:W-:Y:S04]  /*29d10*/  STL [R1+0x73c], R83 ;  /* 0x00073c5301007387 */ /* 0x000fe80000100800 */
[----:B------:R-:W-:Y:S04]  /*29d20*/  STL [R1+0x738], R81 ;  /* 0x0007385101007387 */ /* 0x000fe80000100800 */
[----:B------:R-:W-:Y:S01]  /*29d30*/  STL [R1+0x734], R79 ;  /* 0x0007344f01007387 */ /* 0x000fe20000100800 */
[----:B--2---:R-:W-:-:S05]  /*29d40*/  PRMT R34, R34, 0x7632, R34 ;  /* 0x0000763222227816 */ /* 0x004fca0000000022 */
[----:B---3--:R0:W-:Y:S02]  /*29d50*/  STG.E.U16 [R76.64], R34 ;  /* 0x000000224c007986 */ /* 0x0081e4000c101504 */
[----:B0-----:R-:W-:-:S04]  /*29d60*/  LEA R76, P1, R4, R0, 0x1 ;  /* 0x00000000044c7211 */ /* 0x001fc800078208ff */
[----:B------:R-:W-:Y:S02]  /*29d70*/  LEA.HI.X.SX32 R77, R4, R2, 0x1, P1 ;  /* 0x00000002044d7211 */ /* 0x000fe400008f0eff */
[----:B------:R-:W-:Y:S02]  /*29d80*/  LEA R74, P1, R3, R0, 0x1 ;  /* 0x00000000034a7211 */ /* 0x000fe400078208ff */
[----:B------:R-:W-:Y:S01]  /*29d90*/  LEA R4, R97, R3, 0x1 ;  /* 0x0000000361047211 */ /* 0x000fe200078e08ff */
[----:B----4-:R0:W-:Y:S01]  /*29da0*/  STG.E.U16 [R72.64], R7 ;  /* 0x0000000748007986 */ /* 0x0101e2000c101504 */
[----:B------:R-:W-:Y:S02]  /*29db0*/  LEA.HI.X.SX32 R75, R3, R2, 0x1, P1 ;  /* 0x00000002034b7211 */ /* 0x000fe400008f0eff */
[----:B------:R-:W-:Y:S01]  /*29dc0*/  LEA R3, R97, R4, 0x1 ;  /* 0x0000000461037211 */ /* 0x000fe200078e08ff */
[----:B------:R1:W-:Y:S01]  /*29dd0*/  STG.E.U16 [R70.64], R6 ;  /* 0x0000000646007986 */ /* 0x0003e2000c101504 */
[----:B0-----:R-:W-:-:S04]  /*29de0*/  LEA R72, P1, R4, R0, 0x1 ;  /* 0x0000000004487211 */ /* 0x001fc800078208ff */
[----:B------:R-:W-:Y:S01]  /*29df0*/  LEA.HI.X.SX32 R73, R4, R2, 0x1, P1 ;  /* 0x0000000204497211 */ /* 0x000fe200008f0eff */
[----:B------:R-:W-:Y:S01]  /*29e00*/  IMAD R4, R97, 0x2, R3 ;  /* 0x0000000261047824 */ /* 0x000fe200078e0203 */
[C---:B-1----:R-:W-:Y:S01]  /*29e10*/  LEA R70, P1, R3.reuse, R0, 0x1 ;  /* 0x0000000003467211 */ /* 0x042fe200078208ff */
[----:B------:R0:W-:Y:S03]  /*29e20*/  STG.E.U16 [R68.64], R124 ;  /* 0x0000007c44007986 */ /* 0x0001e6000c101504 */
[----:B------:R-:W-:Y:S01]  /*29e30*/  LEA.HI.X.SX32 R71, R3, R2, 0x1, P1 ;  /* 0x0000000203477211 */ /* 0x000fe200008f0eff */
[----:B------:R-:W-:Y:S01]  /*29e40*/  STL [R1+0x730], R77 ;  /* 0x0007304d01007387 */ /* 0x000fe20000100800 */
[----:B------:R-:W-:-:S03]  /*29e50*/  LEA R3, R97, R4, 0x1 ;  /* 0x0000000461037211 */ /* 0x000fc600078e08ff */
[----:B------:R-:W-:Y:S01]  /*29e60*/  STL [R1+0x72c], R75 ;  /* 0x00072c4b01007387 */ /* 0x000fe20000100800 */
[----:B0-----:R-:W-:-:S03]  /*29e70*/  LEA R68, P1, R4, R0, 0x1 ;  /* 0x0000000004447211 */ /* 0x001fc600078208ff */
[----:B------:R-:W2:Y:S01]  /*29e80*/  LDL.LU R6, [R1+0x8b4] ;  /* 0x0008b40001067983 */ /* 0x000ea20000300800 */
[----:B------:R-:W-:-:S03]  /*29e90*/  LEA.HI.X.SX32 R69, R4, R2, 0x1, P1 ;  /* 0x0000000204457211 */ /* 0x000fc600008f0eff */
[----:B------:R-:W-:Y:S01]  /*29ea0*/  STL [R1+0x728], R73 ;  /* 0x0007284901007387 */ /* 0x000fe20000100800 */
[----:B------:R-:W-:Y:S02]  /*29eb0*/  LEA R66, P1, R3, R0, 0x1 ;  /* 0x0000000003427211 */ /* 0x000fe400078208ff */
[----:B------:R-:W-:Y:S01]  /*29ec0*/  LEA R4, R97, R3, 0x1 ;  /* 0x0000000361047211 */ /* 0x000fe200078e08ff */
[----:B------:R-:W3:Y:S01]  /*29ed0*/  LDL.LU.64 R16, [R1+0x308] ;  /* 0x0003080001107983 */ /* 0x000ee20000300a00 */
[----:B------:R-:W-:-:S03]  /*29ee0*/  LEA.HI.X.SX32 R67, R3, R2, 0x1, P1 ;  /* 0x0000000203437211 */ /* 0x000fc600008f0eff */
[----:B------:R-:W4:Y:S01]  /*29ef0*/  LDL.LU.64 R14, [R1+0x2f8] ;  /* 0x0002f800010e7983 */ /* 0x000f220000300a00 */
[----:B------:R-:W-:-:S03]  /*29f00*/  LEA R64, P1, R4, R0, 0x1 ;  /* 0x0000000004407211 */ /* 0x000fc600078208ff */
[----:B------:R-:W3:Y:S04]  /*29f10*/  LDL.LU R125, [R1+0x48c] ;  /* 0x00048c00017d7983 */ /* 0x000ee80000300800 */
[----:B------:R-:W4:Y:S04]  /*29f20*/  LDL.LU R7, [R1+0x4b4] ;  /* 0x0004b40001077983 */ /* 0x000f280000300800 */
[----:B------:R-:W-:Y:S01]  /*29f30*/  STL [R1+0x724], R71 ;  /* 0x0007244701007387 */ /* 0x000fe20000100800 */
[----:B------:R-:W-:-:S03]  /*29f40*/  LEA.HI.X.SX32 R65, R4, R2, 0x1, P1 ;  /* 0x0000000204417211 */ /* 0x000fc600008f0eff */
[----:B------:R-:W-:Y:S04]  /*29f50*/  STL [R1+0x720], R69 ;  /* 0x0007204501007387 */ /* 0x000fe80000100800 */
[----:B------:R-:W2:Y:S04]  /*29f60*/  LDL.LU.64 R12, [R1+0x2f0] ;  /* 0x0002f000010c7983 */ /* 0x000ea80000300a00 */
[----:B------:R-:W2:Y:S04]  /*29f70*/  LDL.LU R122, [R1+0x49c] ;  /* 0x00049c00017a7983 */ /* 0x000ea80000300800 */
[----:B------:R-:W2:Y:S04]  /*29f80*/  LDL.LU R123, [R1+0x484] ;  /* 0x00048400017b7983 */ /* 0x000ea80000300800 */
[----:B------:R-:W-:Y:S04]  /*29f90*/  STL [R1+0x71c], R67 ;  /* 0x00071c4301007387 */ /* 0x000fe80000100800 */
[----:B------:R-:W2:Y:S04]  /*29fa0*/  LDL.LU.64 R10, [R1+0x330] ;  /* 0x00033000010a7983 */ /* 0x000ea80000300a00 */
[----:B------:R-:W2:Y:S04]  /*29fb0*/  LDL.LU R31, [R1+0x474] ;  /* 0x00047400011f7983 */ /* 0x000ea80000300800 */
[----:B------:R-:W-:Y:S04]  /*29fc0*/  STL [R1+0x718], R65 ;  /* 0x0007184101007387 */ /* 0x000fe80000100800 */
[----:B------:R-:W2:Y:S04]  /*29fd0*/  LDL.LU.64 R62, [R1+0x328] ;  /* 0x00032800013e7983 */ /* 0x000ea80000300a00 */
[----:B------:R-:W0:Y:S01]  /*29fe0*/  S2R R19, SR_TID.X ;  /* 0x0000000000137919 */ /* 0x000e220000002100 */
[----:B------:R-:W-:-:S04]  /*29ff0*/  LEA R3, R97, R4, 0x1 ;  /* 0x0000000461037211 */ /* 0x000fc800078e08ff */
[----:B------:R-:W-:Y:S01]  /*2a000*/  LEA R60, P1, R3, R0, 0x1 ;  /* 0x00000000033c7211 */ /* 0x000fe200078208ff */
[----:B------:R-:W-:-:S03]  /*2a010*/  IMAD R4, R97, 0x2, R3 ;  /* 0x0000000261047824 */ /* 0x000fc600078e0203 */
[----:B------:R-:W-:Y:S02]  /*2a020*/  LEA.HI.X.SX32 R61, R3, R2, 0x1, P1 ;  /* 0x00000002033d7211 */ /* 0x000fe400008f0eff */
[C---:B------:R-:W-:Y:S02]  /*2a030*/  LEA R58, P1, R4.reuse, R0, 0x1 ;  /* 0x00000000043a7211 */ /* 0x040fe400078208ff */
[----:B------:R-:W-:Y:S02]  /*2a040*/  LEA R3, R97, R4, 0x1 ;  /* 0x0000000461037211 */ /* 0x000fe400078e08ff */
[----:B------:R-:W-:Y:S02]  /*2a050*/  LEA.HI.X.SX32 R59, R4, R2, 0x1, P1 ;  /* 0x00000002043b7211 */ /* 0x000fe400008f0eff */
[----:B------:R-:W-:Y:S01]  /*2a060*/  LEA R56, P1, R3, R0, 0x1 ;  /* 0x0000000003387211 */ /* 0x000fe200078208ff */
[C---:B0-----:R-:W-:Y:S01]  /*2a070*/  IMAD.SHL.U32 R9, R19.reuse, 0x10, RZ ;  /* 0x0000001013097824 */ /* 0x041fe200078e00ff */
[----:B------:R-:W-:-:S02]  /*2a080*/  SHF.L.U32 R8, R19, 0x2, RZ ;  /* 0x0000000213087819 */ /* 0x000fc400000006ff */
[----:B------:R-:W-:Y:S02]  /*2a090*/  SHF.R.U32.HI R5, RZ, 0x1, R19 ;  /* 0x00000001ff057819 */ /* 0x000fe40000011613 */
[----:B------:R-:W-:Y:S02]  /*2a0a0*/  LOP3.LUT R9, R9, 0x70, RZ, 0xc0, !PT ;  /* 0x0000007009097812 */ /* 0x000fe400078ec0ff */
[----:B------:R-:W-:Y:S02]  /*2a0b0*/  LOP3.LUT R5, R5, 0xc, RZ, 0xc0, !PT ;  /* 0x0000000c05057812 */ /* 0x000fe400078ec0ff */
[----:B------:R-:W-:Y:S02]  /*2a0c0*/  LOP3.LUT R8, R8, 0x380, RZ, 0xc0, !PT ;  /* 0x0000038008087812 */ /* 0x000fe400078ec0ff */
[----:B------:R-:W-:Y:S02]  /*2a0d0*/  LEA R4, R97, R3, 0x1 ;  /* 0x0000000361047211 */ /* 0x000fe400078e08ff */
[----:B------:R-:W-:-:S02]  /*2a0e0*/  IADD3 R5, R5, R9, R8 ;  /* 0x0000000905057210 */ /* 0x000fc40007ffe008 */
[----:B------:R-:W-:Y:S01]  /*2a0f0*/  LEA.HI.X.SX32 R57, R3, R2, 0x1, P1 ;  /* 0x0000000203397211 */ /* 0x000fe200008f0eff */
[----:B------:R-:W-:Y:S01]  /*2a100*/  IMAD R3, R97, 0x2, R4 ;  /* 0x0000000261037824 */ /* 0x000fe200078e0204 */
[C---:B------:R-:W-:Y:S01]  /*2a110*/  LEA R54, P1, R4.reuse, R0, 0x1 ;  /* 0x0000000004367211 */ /* 0x040fe200078208ff */
[----:B------:R-:W-:Y:S03]  /*2a120*/  STL [R1+0x260], R5 ;  /* 0x0002600501007387 */ /* 0x000fe60000100800 */
[----:B------:R-:W-:Y:S01]  /*2a130*/  LEA.HI.X.SX32 R55, R4, R2, 0x1, P1 ;  /* 0x0000000204377211 */ /* 0x000fe200008f0eff */
[----:B------:R-:W-:Y:S01]  /*2a140*/  STL [R1+0x714], R61 ;  /* 0x0007143d01007387 */ /* 0x000fe20000100800 */
[----:B------:R-:W-:-:S03]  /*2a150*/  LEA R52, P1, R3, R0, 0x1 ;  /* 0x0000000003347211 */ /* 0x000fc600078208ff */
[----:B------:R-:W-:Y:S01]  /*2a160*/  STL [R1+0x700], R58 ;  /* 0x0007003a01007387 */ /* 0x000fe20000100800 */
[----:B------:R-:W-:-:S03]  /*2a170*/  LEA R4, R97, R3, 0x1 ;  /* 0x0000000361047211 */ /* 0x000fc600078e08ff */
[----:B------:R-:W-:Y:S01]  /*2a180*/  STL [R1+0x6fc], R59 ;  /* 0x0006fc3b01007387 */ /* 0x000fe20000100800 */
[----:B------:R-:W-:Y:S02]  /*2a190*/  LEA.HI.X.SX32 R53, R3, R2, 0x1, P1 ;  /* 0x0000000203357211 */ /* 0x000fe400008f0eff */
[----:B------:R-:W-:-:S04]  /*2a1a0*/  LEA R50, P1, R4, R0, 0x1 ;  /* 0x0000000004327211 */ /* 0x000fc800078208ff */
[----:B------:R-:W-:Y:S01]  /*2a1b0*/  LEA.HI.X.SX32 R51, R4, R2, 0x1, P1 ;  /* 0x0000000204337211 */ /* 0x000fe200008f0eff */
[----:B---3--:R-:W-:Y:S04]  /*2a1c0*/  STG.E.U16 [R16.64], R125 ;  /* 0x0000007d10007986 */ /* 0x008fe8000c101504 */
[----:B----4-:R0:W-:Y:S04]  /*2a1d0*/  STG.E.U16 [R14.64], R7 ;  /* 0x000000070e007986 */ /* 0x0101e8000c101504 */
[----:B0-----:R-:W3:Y:S04]  /*2a1e0*/  LDL.LU.64 R14, [R1+0x320] ;  /* 0x00032000010e7983 */ /* 0x001ee80000300a00 */
[----:B------:R-:W-:Y:S04]  /*2a1f0*/  STL [R1+0x708], R56 ;  /* 0x0007083801007387 */ /* 0x000fe80000100800 */
[----:B------:R-:W-:Y:S04]  /*2a200*/  STL [R1+0x704], R57 ;  /* 0x0007043901007387 */ /* 0x000fe80000100800 */
[----:B--2---:R0:W-:Y:S04]  /*2a210*/  STG.E.U16 [R12.64], R122 ;  /* 0x0000007a0c007986 */ /* 0x0041e8000c101504 */
[----:B------:R1:W-:Y:S04]  /*2a220*/  STG.E.U16 [R10.64], R123 ;  /* 0x0000007b0a007986 */ /* 0x0003e8000c101504 */
[----:B0-----:R-:W2:Y:S04]  /*2a230*/  LDL.LU.64 R12, [R1+0x360] ;  /* 0x00036000010c7983 */ /* 0x001ea80000300a00 */
[----:B------:R-:W-:Y:S04]  /*2a240*/  STL [R1+0x710], R54 ;  /* 0x0007103601007387 */ /* 0x000fe80000100800 */
[----:B------:R-:W-:Y:S04]  /*2a250*/  STL [R1+0x70c], R55 ;  /* 0x00070c3701007387 */ /* 0x000fe80000100800 */
[----:B-1----:R-:W4:Y:S04]  /*2a260*/  LDL.LU.64 R10, [R1+0x350] ;  /* 0x00035000010a7983 */ /* 0x002f280000300a00 */
[----:B------:R0:W-:Y:S04]  /*2a270*/  STL.64 [R1+0x7a8], R52 ;  /* 0x0007a83401007387 */ /* 0x0001e80000100a00 */
[----:B------:R1:W-:Y:S04]  /*2a280*/  STG.E.U16 [R62.64], R31 ;  /* 0x0000001f3e007986 */ /* 0x0003e8000c101504 */
[----:B0-----:R-:W4:Y:S04]  /*2a290*/  LDL.LU R52, [R1+0x44c] ;  /* 0x00044c0001347983 */ /* 0x001f280000300800 */
[----:B------:R-:W2:Y:S04]  /*2a2a0*/  LDL.LU R53, [R1+0x444] ;  /* 0x0004440001357983 */ /* 0x000ea80000300800 */
[----:B-1----:R-:W2:Y:S04]  /*2a2b0*/  LDL.LU.64 R62, [R1+0x348] ;  /* 0x00034800013e7983 */ /* 0x002ea80000300a00 */
[----:B------:R-:W2:Y:S04]  /*2a2c0*/  LDL.LU R116, [R1+0x434] ;  /* 0x0004340001747983 */ /* 0x000ea80000300800 */
[----:B------:R-:W2:Y:S04]  /*2a2d0*/  LDL.LU R117, [R1+0x42c] ;  /* 0x00042c0001757983 */ /* 0x000ea80000300800 */
[----:B------:R0:W-:Y:S04]  /*2a2e0*/  STL.64 [R1+0x7b8], R50 ;  /* 0x0007b83201007387 */ /* 0x0001e80000100a00 */
[----:B0-----:R-:W3:Y:S04]  /*2a2f0*/  LDL.LU R50, [R1+0x46c] ;  /* 0x00046c0001327983 */ /* 0x001ee80000300800 */
[----:B------:R-:W2:Y:S01]  /*2a300*/  LDL.LU R51, [R1+0x45c] ;  /* 0x00045c0001337983 */ /* 0x000ea20000300800 */
[----:B------:R-:W-:-:S03]  /*2a310*/  LEA R3, R97, R4, 0x1 ;  /* 0x0000000461037211 */ /* 0x000fc600078e08ff */
[----:B------:R-:W4:Y:S01]  /*2a320*/  LDL.LU.64 R24, [R1+0x390] ;  /* 0x0003900001187983 */ /* 0x000f220000300a00 */
[----:B------:R-:W-:Y:S01]  /*2a330*/  LEA R48, P1, R3, R0, 0x1 ;  /* 0x0000000003307211 */ /* 0x000fe200078208ff */
[----:B------:R-:W-:Y:S02]  /*2a340*/  IMAD R4, R97, 0x2, R3 ;  /* 0x0000000261047824 */ /* 0x000fe400078e0203 */
[----:B------:R-:W4:Y:S01]  /*2a350*/  LDL.LU.64 R20, [R1+0x388] ;  /* 0x0003880001147983 */ /* 0x000f220000300a00 */
[----:B------:R-:W-:Y:S02]  /*2a360*/  LEA.HI.X.SX32 R49, R3, R2, 0x1, P1 ;  /* 0x0000000203317211 */ /* 0x000fe400008f0eff */
[C---:B------:R-:W-:Y:S01]  /*2a370*/  LEA R46, P1, R4.reuse, R0, 0x1 ;  /* 0x00000000042e7211 */ /* 0x040fe200078208ff */
[----:B------:R-:W4:Y:S01]  /*2a380*/  LDL.LU R120, [R1+0x41c] ;  /* 0x00041c0001787983 */ /* 0x000f220000300800 */
[----:B------:R-:W-:Y:S02]  /*2a390*/  LEA R3, R97, R4, 0x1 ;  /* 0x0000000461037211 */ /* 0x000fe400078e08ff */
[----:B------:R-:W-:Y:S01]  /*2a3a0*/  LEA.HI.X.SX32 R47, R4, R2, 0x1, P1 ;  /* 0x00000002042f7211 */ /* 0x000fe200008f0eff */
[----:B------:R-:W-:Y:S01]  /*2a3b0*/  STL.64 [R1+0x7c8], R48 ;  /* 0x0007c83001007387 */ /* 0x000fe20000100a00 */
[----:B------:R-:W-:-:S03]  /*2a3c0*/  LEA R44, P1, R3, R0, 0x1 ;  /* 0x00000000032c7211 */ /* 0x000fc600078208ff */
[----:B------:R-:W4:Y:S04]  /*2a3d0*/  LDL.LU.64 R16, [R1+0x380] ;  /* 0x0003800001107983 */ /* 0x000f280000300a00 */
[----:B------:R-:W4:Y:S01]  /*2a3e0*/  LDL.LU R121, [R1+0x414] ;  /* 0x0004140001797983 */ /* 0x000f220000300800 */
[----:B------:R-:W-:-:S03]  /*2a3f0*/  LEA.HI.X.SX32 R45, R3, R2, 0x1, P1 ;  /* 0x00000002032d7211 */ /* 0x000fc600008f0eff */
[----:B------:R-:W-:Y:S01]  /*2a400*/  STL [R1+0x6f8], R47 ;  /* 0x0006f82f01007387 */ /* 0x000fe20000100800 */
[----:B------:R-:W-:-:S04]  /*2a410*/  LEA R4, R97, R3, 0x1 ;  /* 0x0000000361047211 */ /* 0x000fc800078e08ff */
[C---:B------:R-:W-:Y:S01]  /*2a420*/  LEA R42, P1, R4.reuse, R0, 0x1 ;  /* 0x00000000042a7211 */ /* 0x040fe200078208ff */
[----:B------:R-:W-:Y:S01]  /*2a430*/  IMAD R3, R97, 0x2, R4 ;  /* 0x0000000261037824 */ /* 0x000fe200078e0204 */
[----:B---3--:R0:W-:Y:S04]  /*2a440*/  STG.E.U16 [R14.64], R50 ;  /* 0x000000320e007986 */ /* 0x0081e8000c101504 */
[----:B--2---:R1:W-:Y:S04]  /*2a450*/  STG.E.U16 [R12.64], R51 ;  /* 0x000000330c007986 */ /* 0x0043e8000c101504 */
[----:B0-----:R-:W2:Y:S04]  /*2a460*/  LDL.LU.64 R14, [R1+0x3b8] ;  /* 0x0003b800010e7983 */ /* 0x001ea80000300a00 */
[----:B-1----:R-:W3:Y:S04]  /*2a470*/  LDL.LU.64 R12, [R1+0x3b0] ;  /* 0x0003b000010c7983 */ /* 0x002ee80000300a00 */
[----:B------:R-:W3:Y:S04]  /*2a480*/  LDL.LU R27, [R1+0x40c] ;  /* 0x00040c00011b7983 */ /* 0x000ee80000300800 */
[----:B----4-:R0:W-:Y:S04]  /*2a490*/  STG.E.U16 [R10.64], R52 ;  /* 0x000000340a007986 */ /* 0x0101e8000c101504 */
[----:B------:R-:W-:Y:S04]  /*2a4a0*/  STL [R1+0x6f4], R45 ;  /* 0x0006f42d01007387 */ /* 0x000fe80000100800 */
[----:B------:R1:W-:Y:S04]  /*2a4b0*/  STG.E.U16 [R62.64], R53 ;  /* 0x000000353e007986 */ /* 0x0003e8000c101504 */
[----:B0-----:R-:W4:Y:S04]  /*2a4c0*/  LDL.LU.64 R10, [R1+0x3a0] ;  /* 0x0003a000010a7983 */ /* 0x001f280000300a00 */
[----:B-1----:R-:W4:Y:S04]  /*2a4d0*/  LDL.LU.64 R62, [R1+0x3d0] ;  /* 0x0003d000013e7983 */ /* 0x002f280000300a00 */
[----:B------:R-:W4:Y:S01]  /*2a4e0*/  LDL.LU R19, [R1+0x3fc] ;  /* 0x0003fc0001137983 */ /* 0x000f220000300800 */
[----:B------:R-:W-:-:S02]  /*2a4f0*/  LEA.HI.X.SX32 R43, R4, R2, 0x1, P1 ;  /* 0x00000002042b7211 */ /* 0x000fc400008f0eff */
[----:B------:R-:W-:Y:S01]  /*2a500*/  LEA R40, P1, R3, R0, 0x1 ;  /* 0x0000000003287211 */ /* 0x000fe200078208ff */
[----:B------:R0:W-:Y:S01]  /*2a510*/  STG.E.U16 [R24.64], R116 ;  /* 0x0000007418007986 */ /* 0x0001e2000c101504 */
[----:B------:R-:W-:Y:S02]  /*2a520*/  LEA R4, R97, R3, 0x1 ;  /* 0x0000000361047211 */ /* 0x000fe400078e08ff */
[----:B------:R-:W-:Y:S01]  /*2a530*/  LEA.HI.X.SX32 R41, R3, R2, 0x1, P1 ;  /* 0x0000000203297211 */ /* 0x000fe200008f0eff */
[----:B------:R-:W4:Y:S01]  /*2a540*/  LDL.LU R35, [R1+0x3f4] ;  /* 0x0003f40001237983 */ /* 0x000f220000300800 */
[C---:B------:R-:W-:Y:S02]  /*2a550*/  LEA R38, P1, R4.reuse, R0, 0x1 ;  /* 0x0000000004267211 */ /* 0x040fe400078208ff */
[----:B------:R-:W-:Y:S02]  /*2a560*/  LEA R3, R97, R4, 0x1 ;  /* 0x0000000461037211 */ /* 0x000fe400078e08ff */
[----:B------:R-:W-:-:S02]  /*2a570*/  LEA.HI.X.SX32 R39, R4, R2, 0x1, P1 ;  /* 0x0000000204277211 */ /* 0x000fc400008f0eff */
        /* <DEDUP_REMOVED lines=9> */
[C---:B0-----:R-:W-:Y:S01]  /*2a610*/  LEA R24, P1, R4.reuse, R0, 0x1 ;  /* 0x0000000004187211 */ /* 0x041fe200078208ff */
[C---:B------:R-:W-:Y:S01]  /*2a620*/  IMAD R3, R97.reuse, 0x2, R4 ;  /* 0x0000000261037824 */ /* 0x040fe200078e0204 */
[----:B------:R0:W-:Y:S02]  /*2a630*/  STG.E.U16 [R20.64], R117 ;  /* 0x0000007514007986 */ /* 0x0001e4000c101504 */
[----:B------:R-:W-:Y:S02]  /*2a640*/  LEA.HI.X.SX32 R25, R4, R2, 0x1, P1 ;  /* 0x0000000204197211 */ /* 0x000fe400008f0eff */
[----:B------:R-:W-:Y:S01]  /*2a650*/  LEA R4, R97, R3, 0x1 ;  /* 0x0000000361047211 */ /* 0x000fe200078e08ff */
[----:B------:R1:W-:Y:S01]  /*2a660*/  STG.E.U16 [R16.64], R120 ;  /* 0x0000007810007986 */ /* 0x0003e2000c101504 */
[----:B0-----:R-:W-:-:S04]  /*2a670*/  LEA R20, P1, R3, R0, 0x1 ;  /* 0x0000000003147211 */ /* 0x001fc800078208ff */
[----:B------:R-:W-:Y:S02]  /*2a680*/  LEA.HI.X.SX32 R21, R3, R2, 0x1, P1 ;  /* 0x0000000203157211 */ /* 0x000fe400008f0eff */
[C---:B-1----:R-:W-:Y:S02]  /*2a690*/  LEA R16, P1, R4.reuse, R0, 0x1 ;  /* 0x0000000004107211 */ /* 0x042fe400078208ff */
[----:B------:R-:W-:Y:S02]  /*2a6a0*/  LEA R3, R97, R4, 0x1 ;  /* 0x0000000461037211 */ /* 0x000fe400078e08ff */
[----:B------:R-:W-:-:S03]  /*2a6b0*/  LEA.HI.X.SX32 R17, R4, R2, 0x1, P1 ;  /* 0x0000000204117211 */ /* 0x000fc600008f0eff */
[----:B------:R-:W-:Y:S01]  /*2a6c0*/  IMAD R4, R97, 0x2, R3 ;  /* 0x0000000261047824 */ /* 0x000fe200078e0203 */
[----:B------:R-:W-:Y:S04]  /*2a6d0*/  STL [R1+0x6f0], R43 ;  /* 0x0006f02b01007387 */ /* 0x000fe80000100800 */
[----:B------:R-:W-:Y:S04]  /*2a6e0*/  STL [R1+0x6ec], R41 ;  /* 0x0006ec2901007387 */ /* 0x000fe80000100800 */
[----:B------:R-:W-:Y:S04]  /*2a6f0*/  STL [R1+0x6e8], R39 ;  /* 0x0006e82701007387 */ /* 0x000fe80000100800 */
[----:B------:R-:W-:Y:S04]  /*2a700*/  STL [R1+0x6e4], R37 ;  /* 0x0006e42501007387 */ /* 0x000fe80000100800 */
[----:B------:R-:W-:Y:S04]  /*2a710*/  STL [R1+0x6e0], R33 ;  /* 0x0006e02101007387 */ /* 0x000fe80000100800 */
[----:B------:R-:W-:Y:S04]  /*2a720*/  STL [R1+0x6dc], R29 ;  /* 0x0006dc1d01007387 */ /* 0x000fe80000100800 */
[----:B------:R-:W-:Y:S04]  /*2a730*/  STL [R1+0x6d8], R25 ;  /* 0x0006d81901007387 */ /* 0x000fe80000100800 */
[----:B------:R-:W4:Y:S04]  /*2a740*/  LDL.LU R48, [R1+0x4bc] ;  /* 0x0004bc0001307983 */ /* 0x000f280000300800 */
[----:B------:R-:W4:Y:S04]  /*2a750*/  LDL.LU R49, [R1+0x4a4] ;  /* 0x0004a40001317983 */ /* 0x000f280000300800 */
[----:B------:R-:W-:Y:S04]  /*2a760*/  STL [R1+0x6d4], R21 ;  /* 0x0006d41501007387 */ /* 0x000fe80000100800 */
[----:B------:R-:W-:Y:S04]  /*2a770*/  STL [R1+0x6d0], R17 ;  /* 0x0006d01101007387 */ /* 0x000fe80000100800 */
[----:B--2---:R0:W-:Y:S04]  /*2a780*/  STG.E.U16 [R14.64], R121 ;  /* 0x000000790e007986 */ /* 0x0041e8000c101504 */
[----:B---3--:R1:W-:Y:S01]  /*2a790*/  STG.E.U16 [R12.64], R27 ;  /* 0x0000001b0c007986 */ /* 0x0083e2000c101504 */
[----:B0-----:R-:W-:-:S04]  /*2a7a0*/  LEA R14, P1, R3, R0, 0x1 ;  /* 0x00000000030e7211 */ /* 0x001fc800078208ff */
[----:B------:R-:W-:Y:S02]  /*2a7b0*/  LEA.HI.X.SX32 R15, R3, R2, 0x1, P1 ;  /* 0x00000002030f7211 */ /* 0x000fe400008f0eff */
[----:B------:R-:W-:Y:S02]  /*2a7c0*/  LEA R3, R97, R4, 0x1 ;  /* 0x0000000461037211 */ /* 0x000fe400078e08ff */
[----:B-1----:R-:W-:-:S04]  /*2a7d0*/  LEA R12, P1, R4, R0, 0x1 ;  /* 0x00000000040c7211 */ /* 0x002fc800078208ff */
[----:B------:R-:W-:Y:S01]  /*2a7e0*/  LEA.HI.X.SX32 R13, R4, R2, 0x1, P1 ;  /* 0x00000002040d7211 */ /* 0x000fe200008f0eff */
[----:B------:R0:W-:Y:S04]  /*2a7f0*/  STL.64 [R1+0x7d8], R14 ;  /* 0x0007d80e01007387 */ /* 0x0001e80000100a00 */
[----:B----4-:R1:W-:Y:S04]  /*2a800*/  STG.E.U16 [R10.64], R19 ;  /* 0x000000130a007986 */ /* 0x0103e8000c101504 */
[----:B0-----:R-:W2:Y:S04]  /*2a810*/  LDL.LU R14, [R1+0x128] ;  /* 0x00012800010e7983 */ /* 0x001ea80000300800 */
[----:B------:R-:W3:Y:S01]  /*2a820*/  LDL.LU R15, [R1+0x554] ;  /* 0x00055400010f7983 */ /* 0x000ee20000300800 */
[----:B-1----:R-:W-:-:S04]  /*2a830*/  LEA R10, P1, R3, R0, 0x1 ;  /* 0x00000000030a7211 */ /* 0x002fc800078208ff */
[----:B------:R-:W-:Y:S01]  /*2a840*/  LEA.HI.X.SX32 R11, R3, R2, 0x1, P1 ;  /* 0x00000002030b7211 */ /* 0x000fe200008f0eff */
[----:B------:R-:W-:Y:S04]  /*2a850*/  STL [R1+0x6cc], R13 ;  /* 0x0006cc0d01007387 */ /* 0x000fe80000100800 */
[----:B------:R0:W-:Y:S04]  /*2a860*/  STL.64 [R1+0x7e8], R10 ;  /* 0x0007e80a01007387 */ /* 0x0001e80000100a00 */
[----:B0-----:R-:W4:Y:S01]  /*2a870*/  LDL.LU R11, [R1+0x55c] ;  /* 0x00055c00010b7983 */ /* 0x001f220000300800 */
[----:B------:R-:W-:-:S05]  /*2a880*/  LEA R4, R97, R3, 0x1 ;  /* 0x0000000361047211 */ /* 0x000fca00078e08ff */
[----:B------:R-:W-:Y:S01]  /*2a890*/  IMAD R3, R97, 0x2, R4 ;  /* 0x0000000261037824 */ /* 0x000fe200078e0204 */
[----:B------:R-:W-:-:S04]  /*2a8a0*/  LEA R8, P1, R4, R0, 0x1 ;  /* 0x0000000004087211 */ /* 0x000fc800078208ff */
[----:B------:R-:W-:Y:S02]  /*2a8b0*/  LEA R18, R97, R3, 0x1 ;  /* 0x0000000361127211 */ /* 0x000fe400078e08ff */
[----:B------:R-:W-:Y:S02]  /*2a8c0*/  LEA.HI.X.SX32 R9, R4, R2, 0x1, P1 ;  /* 0x0000000204097211 */ /* 0x000fe400008f0eff */
[----:B------:R-:W-:Y:S02]  /*2a8d0*/  LEA R4, P1, R3, R0, 0x1 ;  /* 0x0000000003047211 */ /* 0x000fe400078208ff */
[----:B------:R-:W-:Y:S02]  /*2a8e0*/  LEA R22, R97, R18, 0x1 ;  /* 0x0000001261167211 */ /* 0x000fe400078e08ff */
[----:B------:R-:W-:Y:S02]  /*2a8f0*/  LEA.HI.X.SX32 R5, R3, R2, 0x1, P1 ;  /* 0x0000000203057211 */ /* 0x000fe400008f0eff */
[C---:B------:R-:W-:Y:S01]  /*2a900*/  LEA R96, P1, R22.reuse, R0, 0x1 ;  /* 0x0000000016607211 */ /* 0x040fe200078208ff */
[----:B------:R0:W-:Y:S03]  /*2a910*/  STG.E.U16 [R62.64], R35 ;  /* 0x000000233e007986 */ /* 0x0001e6000c101504 */
[----:B------:R-:W-:Y:S01]  /*2a920*/  LEA.HI.X.SX32 R97, R22, R2, 0x1, P1 ;  /* 0x0000000216617211 */ /* 0x000fe200008f0eff */
[----:B------:R-:W-:Y:S04]  /*2a930*/  STL [R1+0x6c8], R9 ;  /* 0x0006c80901007387 */ /* 0x000fe80000100800 */
[----:B------:R-:W-:Y:S01]  /*2a940*/  STL.64 [R1+0x7f8], R4 ;  /* 0x0007f80401007387 */ /* 0x000fe20000100a00 */
[----:B0-----:R-:W-:-:S03]  /*2a950*/  LEA R62, P3, R18, R0, 0x1 ;  /* 0x00000000123e7211 */ /* 0x001fc600078608ff */
[----:B------:R-:W-:Y:S01]  /*2a960*/  STL.64 [R1+0x840], R22 ;  /* 0x0008401601007387 */ /* 0x000fe20000100a00 */
[----:B------:R-:W-:-:S03]  /*2a970*/  LEA.HI.X.SX32 R63, R18, R2, 0x1, P3 ;  /* 0x00000002123f7211 */ /* 0x000fc600018f0eff */
[----:B------:R-:W-:Y:S04]  /*2a980*/  STL.64 [R1+0x808], R96 ;  /* 0x0008086001007387 */ /* 0x000fe80000100a00 */
[----:B------:R4:W-:Y:S01]  /*2a990*/  STL.64 [R1+0x828], R2 ;  /* 0x0008280201007387 */ /* 0x0009e20000100a00 */
[----:B------:R-:W-:-:S03]  /*2a9a0*/  PRMT R108, R124, 0x7632, R108 ;  /* 0x000076327c6c7816 */ /* 0x000fc6000000006c */
[----:B------:R-:W-:Y:S01]  /*2a9b0*/  STL.64 [R1+0x810], R62 ;  /* 0x0008103e01007387 */ /* 0x000fe20000100a00 */
[----:B------:R-:W-:Y:S02]  /*2a9c0*/  PRMT R110, R125, 0x7632, R110 ;  /* 0x000076327d6e7816 */ /* 0x000fe4000000006e */
[----:B------:R-:W-:Y:S02]  /*2a9d0*/  PRMT R118, R123, 0x7632, R118 ;  /* 0x000076327b767816 */ /* 0x000fe40000000076 */
[----:B------:R-:W-:Y:S02]  /*2a9e0*/  PRMT R119, R31, 0x7632, R119 ;  /* 0x000076321f777816 */ /* 0x000fe40000000077 */
[----:B------:R-:W-:Y:S02]  /*2a9f0*/  PRMT R112, R7, 0x7632, R112 ;  /* 0x0000763207707816 */ /* 0x000fe40000000070 */
[----:B------:R-:W-:Y:S02]  /*2aa00*/  PRMT R114, R122, 0x7632, R114 ;  /* 0x000076327a727816 */ /* 0x000fe40000000072 */
[----:B------:R-:W-:-:S02]  /*2aa10*/  PRMT R115, R50, 0x7632, R115 ;  /* 0x0000763232737816 */ /* 0x000fc40000000073 */
        /* <DEDUP_REMOVED lines=10> */
[----:B----4-:R-:W-:-:S05]  /*2aac0*/  FSEL R2, R11, -INF , P6 ;  /* 0xff8000000b027808 */ /* 0x010fca0003000000 */
[----:B------:R-:W-:Y:S04]  /*2aad0*/  STL [R1+0x1a4], R2 ;  /* 0x0001a40201007387 */ /* 0x000fe80000100800 */
[----:B------:R-:W4:Y:S04]  /*2aae0*/  LDL.LU R124, [R1+0x8b0] ;  /* 0x0008b000017c7983 */ /* 0x000f280000300800 */
[----:B------:R-:W4:Y:S04]  /*2aaf0*/  LDL.LU R125, [R1+0x8ac] ;  /* 0x0008ac00017d7983 */ /* 0x000f280000300800 */
[----:B------:R-:W4:Y:S04]  /*2ab00*/  LDL.LU R7, [R1+0x8a8] ;  /* 0x0008a80001077983 */ /* 0x000f280000300800 */
[----:B------:R-:W4:Y:S04]  /*2ab10*/  LDL.LU.64 R122, [R1+0x4a8] ;  /* 0x0004a800017a7983 */ /* 0x000f280000300a00 */
[----:B------:R-:W4:Y:S04]  /*2ab20*/  LDL.LU R31, [R1+0x3e4] ;  /* 0x0003e400011f7983 */ /* 0x000f280000300800 */
[----:B------:R-:W-:Y:S04]  /*2ab30*/  STL.64 [R1+0x818], R118 ;  /* 0x0008187601007387 */ /* 0x000fe80000100a00 */
[----:B------:R-:W-:Y:S04]  /*2ab40*/  STL.64 [R1+0x820], R114 ;  /* 0x0008207201007387 */ /* 0x000fe80000100a00 */
[----:B------:R-:W-:Y:S04]  /*2ab50*/  STL.64 [R1+0x830], R112 ;  /* 0x0008307001007387 */ /* 0x000fe80000100a00 */
[----:B------:R-:W-:Y:S04]  /*2ab60*/  STL.64 [R1+0x850], R110 ;  /* 0x0008506e01007387 */ /* 0x000fe80000100a00 */
[----:B------:R-:W-:Y:S04]  /*2ab70*/  STL.64 [R1+0x860], R108 ;  /* 0x0008606c01007387 */ /* 0x000fe80000100a00 */
[----:B------:R0:W-:Y:S04]  /*2ab80*/  STL.64 [R1+0x870], R106 ;  /* 0x0008706a01007387 */ /* 0x0001e80000100a00 */
[----:B------:R-:W-:Y:S04]  /*2ab90*/  STL.64 [R1+0x880], R104 ;  /* 0x0008806801007387 */ /* 0x000fe80000100a00 */
[----:B------:R-:W-:Y:S04]  /*2aba0*/  STL.64 [R1+0x890], R102 ;  /* 0x0008906601007387 */ /* 0x000fe80000100a00 */
[----:B0-----:R-:W4:Y:S04]  /*2abb0*/  LDL.LU.64 R106, [R1+0x478] ;  /* 0x00047800016a7983 */ /* 0x001f280000300a00 */
[----:B------:R-:W4:Y:S04]  /*2abc0*/  LDL.LU R110, [R1+0x3dc] ;  /* 0x0003dc00016e7983 */ /* 0x000f280000300800 */
[----:B------:R-:W4:Y:S04]  /*2abd0*/  LDL.LU.64 R108, [R1+0x460] ;  /* 0x00046000016c7983 */ /* 0x000f280000300a00 */
[----:B------:R-:W4:Y:S04]  /*2abe0*/  LDL.LU R111, [R1+0x3c4] ;  /* 0x0003c400016f7983 */ /* 0x000f280000300800 */
[----:B------:R-:W4:Y:S04]  /*2abf0*/  LDL.LU.64 R112, [R1+0x450] ;  /* 0x0004500001707983 */ /* 0x000f280000300a00 */
[----:B------:R-:W4:Y:S04]  /*2ac00*/  LDL.LU R52, [R1+0x3ac] ;  /* 0x0003ac0001347983 */ /* 0x000f280000300800 */
[----:B------:R-:W4:Y:S04]  /*2ac10*/  LDL.LU R27, [R1+0x39c] ;  /* 0x00039c00011b7983 */ /* 0x000f280000300800 */
[----:B------:R-:W4:Y:S04]  /*2ac20*/  LDL.LU.64 R114, [R1+0x438] ;  /* 0x0004380001727983 */ /* 0x000f280000300a00 */
[----:B------:R-:W4:Y:S04]  /*2ac30*/  LDL.LU R19, [R1+0x374] ;  /* 0x0003740001137983 */ /* 0x000f280000300800 */
[----:B------:R-:W4:Y:S04]  /*2ac40*/  LDL.LU.64 R116, [R1+0x420] ;  /* 0x0004200001747983 */ /* 0x000f280000300a00 */
[----:B------:R-:W0:Y:S04]  /*2ac50*/  S2R R10, SR_TID.X ;  /* 0x00000000000a7919 */ /* 0x000e280000002100 */
[----:B------:R-:W4:Y:S04]  /*2ac60*/  LDL.LU R53, [R1+0x36c] ;  /* 0x00036c0001357983 */ /* 0x000f280000300800 */
[----:B------:R-:W4:Y:S04]  /*2ac70*/  LDL.LU.64 R118, [R1+0x400] ;  /* 0x0004000001767983 */ /* 0x000f280000300a00 */
[----:B------:R-:W4:Y:S04]  /*2ac80*/  LDL.LU.64 R62, [R1+0x3e8] ;  /* 0x0003e800013e7983 */ /* 0x000f280000300a00 */
[----:B------:R-:W4:Y:S04]  /*2ac90*/  LDL.LU R96, [R1+0x35c] ;  /* 0x00035c0001607983 */ /* 0x000f280000300800 */
[----:B------:R-:W4:Y:S01]  /*2aca0*/  LDL.LU.64 R2, [R1+0x3c8] ;  /* 0x0003c80001027983 */ /* 0x000f220000300a00 */
[----:B0-----:R-:W-:-:S03]  /*2acb0*/  LOP3.LUT R10, R10, 0x1ff, RZ, 0xc0, !PT ;  /* 0x000001ff0a0a7812 */ /* 0x001fc600078ec0ff */
[----:B------:R-:W4:Y:S01]  /*2acc0*/  LDL.LU R97, [R1+0x344] ;  /* 0x0003440001617983 */ /* 0x000f220000300800 */
[----:B------:R-:W-:Y:S02]  /*2acd0*/  FSEL R6, R6, -INF , P5 ;  /* 0xff80000006067808 */ /* 0x000fe40002800000 */
[----:B------:R-:W-:Y:S01]  /*2ace0*/  ISETP.GE.U32.AND P1, PT, R10, 0x100, PT ;  /* 0x000001000a00780c */ /* 0x000fe20003f26070 */
[----:B------:R-:W4:Y:S01]  /*2acf0*/  LDL.LU.64 R22, [R1+0x378] ;  /* 0x0003780001167983 */ /* 0x000f220000300a00 */
[----:B--2---:R-:W-:-:S03]  /*2ad00*/  LOP3.LUT P5, RZ, R14, 0x4, RZ, 0xc0, !PT ;  /* 0x000000040eff7812 */ /* 0x004fc600078ac0ff */
[----:B------:R-:W2:Y:S01]  /*2ad10*/  LDL.LU R10, [R1+0x33c] ;  /* 0x00033c00010a7983 */ /* 0x000ea20000300800 */
[----:B------:R-:W-:Y:S02]  /*2ad20*/  LOP3.LUT P6, RZ, R14, 0x8, RZ, 0xc0, !PT ;  /* 0x000000080eff7812 */ /* 0x000fe400078cc0ff */
[----:B---3--:R-:W-:Y:S01]  /*2ad30*/  FSETP.NEU.AND P3, PT, R15, RZ, PT ;  /* 0x000000ff0f00720b */ /* 0x008fe20003f6d000 */
[----:B------:R-:W3:Y:S04]  /*2ad40*/  LDL.LU.64 R4, [R1+0x310] ;  /* 0x0003100001047983 */ /* 0x000ee80000300a00 */
[----:B------:R-:W3:Y:S01]  /*2ad50*/  LDL.LU R11, [R1+0x31c] ;  /* 0x00031c00010b7983 */ /* 0x000ee20000300800 */
[----:B------:R-:W-:-:S03]  /*2ad60*/  PRMT R101, R121, 0x7632, R101 ;  /* 0x0000763279657816 */ /* 0x000fc60000000065 */
[----:B------:R-:W3:Y:S01]  /*2ad70*/  LDL.LU.64 R14, [R1+0x2e0] ;  /* 0x0002e000010e7983 */ /* 0x000ee20000300a00 */
[----:B------:R-:W-:-:S03]  /*2ad80*/  PRMT R93, R35, 0x7632, R93 ;  /* 0x00007632235d7816 */ /* 0x000fc6000000005d */
[----:B------:R-:W3:Y:S04]  /*2ad90*/  LDL.LU R50, [R1+0x304] ;  /* 0x0003040001327983 */ /* 0x000ee80000300800 */
[----:B------:R-:W3:Y:S04]  /*2ada0*/  LDL.LU.64 R48, [R1+0x2c8] ;  /* 0x0002c80001307983 */ /* 0x000ee80000300a00 */
[----:B------:R-:W3:Y:S04]  /*2adb0*/  LDL.LU R51, [R1+0x2ec] ;  /* 0x0002ec0001337983 */ /* 0x000ee80000300800 */
[----:B------:R-:W3:Y:S04]  /*2adc0*/  LDL.LU.64 R120, [R1+0x2b8] ;  /* 0x0002b80001787983 */ /* 0x000ee80000300a00 */
[----:B------:R-:W3:Y:S04]  /*2add0*/  LDL.LU R35, [R1+0x2dc] ;  /* 0x0002dc0001237983 */ /* 0x000ee80000300800 */
[----:B----4-:R0:W-:Y:S01]  /*2ade0*/  STG.E.U16 [R122.64], R31 ;  /* 0x0000001f7a007986 */ /* 0x0101e2000c101504 */
[----:B------:R-:W-:-:S03]  /*2adf0*/  PRMT R91, R31, 0x7632, R91 ;  /* 0x000076321f5b7816 */ /* 0x000fc6000000005b */
[----:B0-----:R-:W4:Y:S04]  /*2ae00*/  LDL.LU.64 R122, [R1+0x2a0] ;  /* 0x0002a000017a7983 */ /* 0x001f280000300a00 */
[----:B------:R-:W4:Y:S04]  /*2ae10*/  LDL.LU R31, [R1+0x2d4] ;  /* 0x0002d400011f7983 */ /* 0x000f280000300800 */
[----:B------:R-:W-:Y:S04]  /*2ae20*/  STG.E.U16 [R106.64], R110 ;  /* 0x0000006e6a007986 */ /* 0x000fe8000c101504 */
[----:B------:R-:W-:Y:S04]  /*2ae30*/  STG.E.U16 [R108.64], R111 ;  /* 0x0000006f6c007986 */ /* 0x000fe8000c101504 */
[----:B------:R-:W-:Y:S01]  /*2ae40*/  STG.E.U16 [R112.64], R52 ;  /* 0x0000003470007986 */ /* 0x000fe2000c101504 */
[----:B------:R-:W-:-:S03]  /*2ae50*/  PRMT R83, R27, 0x7632, R83 ;  /* 0x000076321b537816 */ /* 0x000fc60000000053 */
[----:B------:R0:W-:Y:S04]  /*2ae60*/  STG.E.U16 [R114.64], R27 ;  /* 0x0000001b72007986 */ /* 0x0001e8000c101504 */
[----:B------:R1:W-:Y:S04]  /*2ae70*/  STG.E.U16 [R116.64], R19 ;  /* 0x0000001374007986 */ /* 0x0003e8000c101504 */
[----:B0-----:R-:W4:Y:S04]  /*2ae80*/  LDL.LU R27, [R1+0x2c4] ;  /* 0x0002c400011b7983 */ /* 0x001f280000300800 */
[----:B-1----:R-:W4:Y:S01]  /*2ae90*/  LDL.LU.64 R116, [R1+0x290] ;  /* 0x0002900001747983 */ /* 0x002f220000300a00 */
[----:B------:R-:W-:-:S02]  /*2aea0*/  PRMT R81, R19, 0x7632, R81 ;  /* 0x0000763213517816 */ /* 0x000fc40000000051 */
[----:B------:R-:W-:Y:S01]  /*2aeb0*/  PRMT R85, R52, 0x7632, R85 ;  /* 0x0000763234557816 */ /* 0x000fe20000000055 */
[----:B------:R0:W-:Y:S01]  /*2aec0*/  STG.E.U16 [R118.64], R53 ;  /* 0x0000003576007986 */ /* 0x0001e2000c101504 */
[----:B------:R-:W-:-:S03]  /*2aed0*/  PRMT R79, R53, 0x7632, R79 ;  /* 0x00007632354f7816 */ /* 0x000fc6000000004f */
[----:B------:R-:W4:Y:S01]  /*2aee0*/  LDL.LU R19, [R1+0x2b4] ;  /* 0x0002b40001137983 */ /* 0x000f220000300800 */
[----:B------:R-:W-:-:S03]  /*2aef0*/  PRMT R89, R110, 0x7632, R89 ;  /* 0x000076326e597816 */ /* 0x000fc60000000059 */
[----:B------:R-:W-:Y:S01]  /*2af00*/  STG.E.U16 [R62.64], R96 ;  /* 0x000000603e007986 */ /* 0x000fe2000c101504 */
[----:B------:R-:W-:-:S03]  /*2af10*/  PRMT R87, R111, 0x7632, R87 ;  /* 0x000076326f577816 */ /* 0x000fc60000000057 */
[----:B0-----:R-:W4:Y:S04]  /*2af20*/  LDL.LU.64 R52, [R1+0x258] ;  /* 0x0002580001347983 */ /* 0x001f280000300a00 */
[----:B------:R-:W-:Y:S04]  /*2af30*/  STG.E.U16 [R2.64], R97 ;  /* 0x0000006102007986 */ /* 0x000fe8000c101504 */
[----:B------:R-:W4:Y:S04]  /*2af40*/  LDL.LU.64 R106, [R1+0x248] ;  /* 0x00024800016a7983 */ /* 0x000f280000300a00 */
[----:B--2---:R-:W-:Y:S04]  /*2af50*/  STG.E.U16 [R22.64], R10 ;  /* 0x0000000a16007986 */ /* 0x004fe8000c101504 */
[----:B------:R-:W2:Y:S04]  /*2af60*/  LDL.LU R110, [R1+0x2ac] ;  /* 0x0002ac00016e7983 */ /* 0x000ea80000300800 */
[----:B---3--:R-:W-:Y:S04]  /*2af70*/  STG.E.U16 [R4.64], R11 ;  /* 0x0000000b04007986 */ /* 0x008fe8000c101504 */
[----:B------:R-:W3:Y:S04]  /*2af80*/  LDL.LU.64 R108, [R1+0x230] ;  /* 0x00023000016c7983 */ /* 0x000ee80000300a00 */
[----:B------:R-:W-:Y:S04]  /*2af90*/  STG.E.U16 [R14.64], R50 ;  /* 0x000000320e007986 */ /* 0x000fe8000c101504 */
[----:B------:R-:W3:Y:S04]  /*2afa0*/  LDL.LU R111, [R1+0x29c] ;  /* 0x00029c00016f7983 */ /* 0x000ee80000300800 */
[----:B------:R-:W-:Y:S04]  /*2afb0*/  STG.E.U16 [R48.64], R51 ;  /* 0x0000003330007986 */ /* 0x000fe8000c101504 */
[----:B------:R-:W2:Y:S04]  /*2afc0*/  LDL.LU.64 R112, [R1+0x218] ;  /* 0x0002180001707983 */ /* 0x000ea80000300a00 */
[----:B------:R0:W-:Y:S04]  /*2afd0*/  STG.E.U16 [R120.64], R35 ;  /* 0x0000002378007986 */ /* 0x0001e8000c101504 */
[----:B0-----:R-:W2:Y:S04]  /*2afe0*/  LDL.LU R120, [R1+0x28c] ;  /* 0x00028c0001787983 */ /* 0x001ea80000300800 */
[----:B------:R-:W2:Y:S04]  /*2aff0*/  LDL.LU.64 R114, [R1+0x208] ;  /* 0x0002080001727983 */ /* 0x000ea80000300a00 */
[----:B----4-:R0:W-:Y:S04]  /*2b000*/  STG.E.U16 [R122.64], R31 ;  /* 0x0000001f7a007986 */ /* 0x0101e8000c101504 */
[----:B0-----:R-:W4:Y:S04]  /*2b010*/  LDL.LU R122, [R1+0x27c] ;  /* 0x00027c00017a7983 */ /* 0x001f280000300800 */
[----:B------:R-:W4:Y:S04]  /*2b020*/  LDL.LU R123, [R1+0x26c] ;  /* 0x00026c00017b7983 */ /* 0x000f280000300800 */
[----:B------:R0:W-:Y:S04]  /*2b030*/  STG.E.U16 [R116.64], R27 ;  /* 0x0000001b74007986 */ /* 0x0001e8000c101504 */
[----:B0-----:R-:W4:Y:S04]  /*2b040*/  LDL.LU.64 R116, [R1+0x1e0] ;  /* 0x0001e00001747983 */ /* 0x001f280000300a00 */
[----:B------:R-:W4:Y:S04]  /*2b050*/  LDL.LU R121, [R1+0x254] ;  /* 0x0002540001797983 */ /* 0x000f280000300800 */
[----:B------:R-:W4:Y:S01]  /*2b060*/  LDL.LU.64 R118, [R1+0x1d0] ;  /* 0x0001d00001767983 */ /* 0x000f220000300a00 */
[----:B------:R-:W-:-:S03]  /*2b070*/  PRMT R77, R96, 0x7632, R77 ;  /* 0x00007632604d7816 */ /* 0x000fc6000000004d */
[----:B------:R-:W4:Y:S01]  /*2b080*/  LDL.LU.64 R62, [R1+0x1b8] ;  /* 0x0001b800013e7983 */ /* 0x000f220000300a00 */
[----:B------:R-:W-:-:S03]  /*2b090*/  PRMT R75, R97, 0x7632, R75 ;  /* 0x00007632614b7816 */ /* 0x000fc6000000004b */
[----:B------:R-:W4:Y:S01]  /*2b0a0*/  LDL.LU R96, [R1+0x244] ;  /* 0x0002440001607983 */ /* 0x000f220000300800 */
[----:B------:R-:W-:-:S03]  /*2b0b0*/  PRMT R73, R10, 0x7632, R73 ;  /* 0x000076320a497816 */ /* 0x000fc60000000049 */
[----:B------:R-:W4:Y:S01]  /*2b0c0*/  LDL.LU.64 R2, [R1+0x1a8] ;  /* 0x0001a80001027983 */ /* 0x000f220000300a00 */
[----:B------:R-:W-:-:S03]  /*2b0d0*/  PRMT R71, R11, 0x7632, R71 ;  /* 0x000076320b477816 */ /* 0x000fc60000000047 */
[----:B------:R-:W4:Y:S04]  /*2b0e0*/  LDL.LU R97, [R1+0x22c] ;  /* 0x00022c0001617983 */ /* 0x000f280000300800 */
[----:B------:R-:W4:Y:S01]  /*2b0f0*/  LDL.LU.64 R22, [R1+0x138] ;  /* 0x0001380001167983 */ /* 0x000f220000300a00 */
[----:B------:R-:W-:-:S03]  /*2b100*/  PRMT R65, R35, 0x7632, R65 ;  /* 0x0000763223417816 */ /* 0x000fc60000000041 */
[----:B------:R-:W4:Y:S04]  /*2b110*/  LDL.LU R10, [R1+0x224] ;  /* 0x00022400010a7983 */ /* 0x000f280000300800 */
[----:B------:R-:W4:Y:S01]  /*2b120*/  LDL.LU.64 R4, [R1+0x108] ;  /* 0x0001080001047983 */ /* 0x000f220000300a00 */
[----:B------:R-:W-:-:S03]  /*2b130*/  PRMT R61, R31, 0x7632, R61 ;  /* 0x000076321f3d7816 */ /* 0x000fc6000000003d */
[----:B------:R-:W4:Y:S01]  /*2b140*/  LDL.LU R11, [R1+0x214] ;  /* 0x00021400010b7983 */ /* 0x000f220000300800 */
[----:B------:R-:W-:-:S03]  /*2b150*/  PRMT R69, R50, 0x7632, R69 ;  /* 0x0000763232457816 */ /* 0x000fc60000000045 */
[----:B------:R-:W4:Y:S01]  /*2b160*/  LDL.LU.64 R14, [R1+0xf0] ;  /* 0x0000f000010e7983 */ /* 0x000f220000300a00 */
[----:B------:R-:W-:-:S03]  /*2b170*/  PRMT R67, R51, 0x7632, R67 ;  /* 0x0000763233437816 */ /* 0x000fc60000000043 */
[----:B------:R-:W4:Y:S01]  /*2b180*/  LDL.LU R35, [R1+0x204] ;  /* 0x0002040001237983 */ /* 0x000f220000300800 */
[----:B------:R-:W-:-:S03]  /*2b190*/  PRMT R54, R27, 0x7632, R54 ;  /* 0x000076321b367816 */ /* 0x000fc60000000036 */
[----:B------:R-:W4:Y:S01]  /*2b1a0*/  LDL.LU.64 R48, [R1+0xe0] ;  /* 0x0000e00001307983 */ /* 0x000f220000300a00 */
[----:B------:R-:W-:-:S03]  /*2b1b0*/  PRMT R55, R19, 0x7632, R55 ;  /* 0x0000763213377816 */ /* 0x000fc60000000037 */
[----:B------:R0:W-:Y:S04]  /*2b1c0*/  STG.E.U16 [R52.64], R19 ;  /* 0x0000001334007986 */ /* 0x0001e8000c101504 */
[----:B------:R-:W4:Y:S04]  /*2b1d0*/  LDL.LU R31, [R1+0x1f4] ;  /* 0x0001f400011f7983 */ /* 0x000f280000300800 */
[----:B------:R-:W4:Y:S04]  /*2b1e0*/  LDL.LU.64 R50, [R1+0xd8] ;  /* 0x0000d80001327983 */ /* 0x000f280000300a00 */
[----:B--2---:R-:W-:Y:S04]  /*2b1f0*/  STG.E.U16 [R106.64], R110 ;  /* 0x0000006e6a007986 */ /* 0x004fe8000c101504 */
[----:B------:R-:W2:Y:S04]  /*2b200*/  LDL.LU R27, [R1+0x1ec] ;  /* 0x0001ec00011b7983 */ /* 0x000ea80000300800 */
[----:B---3--:R-:W-:Y:S04]  /*2b210*/  STG.E.U16 [R108.64], R111 ;  /* 0x0000006f6c007986 */ /* 0x008fe8000c101504 */
[----:B0-----:R-:W3:Y:S04]  /*2b220*/  LDL.LU.64 R52, [R1+0xd0] ;  /* 0x0000d00001347983 */ /* 0x001ee80000300a00 */
[----:B------:R-:W-:Y:S01]  /*2b230*/  STG.E.U16 [R112.64], R120 ;  /* 0x0000007870007986 */ /* 0x000fe2000c101504 */
[----:B------:R-:W-:-:S03]  /*2b240*/  PRMT R58, R120, 0x7632, R58 ;  /* 0x00007632783a7816 */ /* 0x000fc6000000003a */
[----:B------:R-:W3:Y:S01]  /*2b250*/  LDL.LU R19, [R1+0x1dc] ;  /* 0x0001dc0001137983 */ /* 0x000ee20000300800 */
[----:B----4-:R-:W-:-:S03]  /*2b260*/  PRMT R59, R122, 0x7632, R59 ;  /* 0x000076327a3b7816 */ /* 0x010fc6000000003b */
[----:B------:R0:W-:Y:S01]  /*2b270*/  STG.E.U16 [R114.64], R122 ;  /* 0x0000007a72007986 */ /* 0x0001e2000c101504 */
[----:B------:R-:W-:-:S03]  /*2b280*/  PRMT R47, R123, 0x7632, R47 ;  /* 0x000076327b2f7816 */ /* 0x000fc6000000002f */
[----:B0-----:R-:W4:Y:S04]  /*2b290*/  LDL.LU R122, [R1+0x1cc] ;  /* 0x0001cc00017a7983 */ /* 0x001f280000300800 */
[----:B------:R0:W-:Y:S01]  /*2b2a0*/  STG.E.U16 [R116.64], R123 ;  /* 0x0000007b74007986 */ /* 0x0001e2000c101504 */
[----:B------:R-:W-:-:S03]  /*2b2b0*/  PRMT R45, R121, 0x7632, R45 ;  /* 0x00007632792d7816 */ /* 0x000fc6000000002d */
[----:B------:R1:W-:Y:S04]  /*2b2c0*/  STG.E.U16 [R118.64], R121 ;  /* 0x0000007976007986 */ /* 0x0003e8000c101504 */
[----:B0-----:R-:W4:Y:S04]  /*2b2d0*/  LDL.LU.64 R116, [R1+0xc0] ;  /* 0x0000c00001747983 */ /* 0x001f280000300a00 */
[----:B------:R-:W4:Y:S04]  /*2b2e0*/  LDL.LU R123, [R1+0x1c4] ;  /* 0x0001c400017b7983 */ /* 0x000f280000300800 */
[----:B-1----:R-:W4:Y:S04]  /*2b2f0*/  LDL.LU.64 R120, [R1+0xb8] ;  /* 0x0000b80001787983 */ /* 0x002f280000300a00 */
[----:B------:R-:W-:Y:S04]  /*2b300*/  STG.E.U16 [R62.64], R96 ;  /* 0x000000603e007986 */ /* 0x000fe8000c101504 */
[----:B------:R-:W-:Y:S04]  /*2b310*/  STG.E.U16 [R2.64], R97 ;  /* 0x0000006102007986 */ /* 0x000fe8000c101504 */
[----:B------:R-:W-:Y:S04]  /*2b320*/  STG.E.U16 [R22.64], R10 ;  /* 0x0000000a16007986 */ /* 0x000fe8000c101504 */
[----:B------:R-:W4:Y:S04]  /*2b330*/  LDL.LU.64 R102, [R1+0xa8] ;  /* 0x0000a80001667983 */ /* 0x000f280000300a00 */
[----:B------:R-:W-:Y:S04]  /*2b340*/  STG.E.U16 [R4.64], R11 ;  /* 0x0000000b04007986 */ /* 0x000fe8000c101504 */
[----:B------:R-:W4:Y:S01]  /*2b350*/  LDL.LU.64 R104, [R1+0xa0] ;  /* 0x0000a00001687983 */ /* 0x000f220000300a00 */
[----:B------:R-:W-:-:S02]  /*2b360*/  PRMT R56, R110, 0x7632, R56 ;  /* 0x000076326e387816 */ /* 0x000fc40000000038 */
[----:B------:R-:W-:Y:S01]  /*2b370*/  PRMT R33, R35, 0x7632, R33 ;  /* 0x0000763223217816 */ /* 0x000fe20000000021 */
[----:B------:R0:W-:Y:S01]  /*2b380*/  STG.E.U16 [R14.64], R35 ;  /* 0x000000230e007986 */ /* 0x0001e2000c101504 */
[----:B------:R-:W-:-:S03]  /*2b390*/  PRMT R57, R111, 0x7632, R57 ;  /* 0x000076326f397816 */ /* 0x000fc60000000039 */
[----:B------:R-:W4:Y:S01]  /*2b3a0*/  LDL.LU.64 R106, [R1+0x90] ;  /* 0x00009000016a7983 */ /* 0x000f220000300a00 */
[----:B------:R-:W-:-:S03]  /*2b3b0*/  PRMT R29, R31, 0x7632, R29 ;  /* 0x000076321f1d7816 */ /* 0x000fc6000000001d */
[----:B0-----:R-:W4:Y:S04]  /*2b3c0*/  LDL.LU R35, [R1+0xfc] ;  /* 0x0000fc0001237983 */ /* 0x001f280000300800 */
[----:B------:R0:W-:Y:S04]  /*2b3d0*/  STG.E.U16 [R48.64], R31 ;  /* 0x0000001f30007986 */ /* 0x0001e8000c101504 */
[----:B------:R-:W4:Y:S01]  /*2b3e0*/  LDL.LU.64 R108, [R1+0x88] ;  /* 0x00008800016c7983 */ /* 0x000f220000300a00 */
[----:B--2---:R-:W-:-:S03]  /*2b3f0*/  PRMT R25, R27, 0x7632, R25 ;  /* 0x000076321b197816 */ /* 0x004fc60000000019 */
[----:B------:R1:W-:Y:S04]  /*2b400*/  STG.E.U16 [R50.64], R27 ;  /* 0x0000001b32007986 */ /* 0x0003e8000c101504 */
[----:B0-----:R-:W2:Y:S04]  /*2b410*/  LDL.LU R31, [R1+0xec] ;  /* 0x0000ec00011f7983 */ /* 0x001ea80000300800 */
[----:B------:R-:W2:Y:S04]  /*2b420*/  LDL.LU.64 R110, [R1+0x80] ;  /* 0x00008000016e7983 */ /* 0x000ea80000300a00 */
[----:B-1----:R-:W2:Y:S01]  /*2b430*/  LDL.LU R27, [R1+0xcc] ;  /* 0x0000cc00011b7983 */ /* 0x002ea20000300800 */
[----:B---3--:R-:W-:-:S03]  /*2b440*/  PRMT R21, R19, 0x7632, R21 ;  /* 0x0000763213157816 */ /* 0x008fc60000000015 */
[----:B------:R0:W-:Y:S01]  /*2b450*/  STG.E.U16 [R52.64], R19 ;  /* 0x0000001334007986 */ /* 0x0001e2000c101504 */
[----:B------:R-:W-:-:S03]  /*2b460*/  PRMT R9, R7, 0x7632, R9 ;  /* 0x0000763207097816 */ /* 0x000fc60000000009 */
[----:B0-----:R-:W3:Y:S04]  /*2b470*/  LDL.LU R19, [R1+0x9c] ;  /* 0x00009c0001137983 */ /* 0x001ee80000300800 */
[----:B------:R-:W2:Y:S04]  /*2b480*/  LDL.LU.64 R22, [R1+0x78] ;  /* 0x0000780001167983 */ /* 0x000ea80000300a00 */
[----:B------:R-:W2:Y:S04]  /*2b490*/  LDL.LU.64 R112, [R1+0x70] ;  /* 0x0000700001707983 */ /* 0x000ea80000300a00 */
[----:B------:R-:W2:Y:S04]  /*2b4a0*/  LDL.LU.64 R2, [R1+0x68] ;  /* 0x0000680001027983 */ /* 0x000ea80000300a00 */
[----:B------:R-:W2:Y:S04]  /*2b4b0*/  LDL.LU.64 R114, [R1+0x60] ;  /* 0x0000600001727983 */ /* 0x000ea80000300a00 */
[----:B----4-:R-:W-:Y:S04]  /*2b4c0*/  STG.E.U16 [R116.64], R122 ;  /* 0x0000007a74007986 */ /* 0x010fe8000c101504 */
[----:B------:R-:W-:Y:S04]  /*2b4d0*/  STG.E.U16 [R120.64], R123 ;  /* 0x0000007b78007986 */ /* 0x000fe8000c101504 */
[----:B------:R0:W-:Y:S04]  /*2b4e0*/  STG.E.U16 [R124.64], R7 ;  /* 0x000000077c007986 */ /* 0x0001e8000c101504 */
[----:B0-----:R-:W4:Y:S04]  /*2b4f0*/  LDL.LU.64 R124, [R1+0x8a0] ;  /* 0x0008a000017c7983 */ /* 0x001f280000300a00 */
[----:B------:R-:W2:Y:S01]  /*2b500*/  LDL.LU R7, [R1+0x898] ;  /* 0x0008980001077983 */ /* 0x000ea20000300800 */
[----:B------:R-:W-:-:S02]  /*2b510*/  PRMT R43, R96, 0x7632, R43 ;  /* 0x00007632602b7816 */ /* 0x000fc4000000002b */
[----:B------:R-:W-:Y:S01]  /*2b520*/  PRMT R41, R97, 0x7632, R41 ;  /* 0x0000763261297816 */ /* 0x000fe20000000029 */
[----:B------:R-:W3:Y:S01]  /*2b530*/  LDL.LU.64 R118, [R1+0x58] ;  /* 0x0000580001767983 */ /* 0x000ee20000300a00 */
[----:B------:R-:W-:-:S03]  /*2b540*/  PRMT R39, R10, 0x7632, R39 ;  /* 0x000076320a277816 */ /* 0x000fc60000000027 */
[----:B------:R-:W3:Y:S01]  /*2b550*/  LDL.LU.64 R62, [R1+0x50] ;  /* 0x00005000013e7983 */ /* 0x000ee20000300a00 */
[----:B------:R-:W-:-:S03]  /*2b560*/  PRMT R37, R11, 0x7632, R37 ;  /* 0x000076320b257816 */ /* 0x000fc60000000025 */
[----:B------:R-:W3:Y:S04]  /*2b570*/  LDL.LU.64 R96, [R1+0x48] ;  /* 0x0000480001607983 */ /* 0x000ee80000300a00 */
[----:B------:R-:W3:Y:S04]  /*2b580*/  LDL.LU.64 R4, [R1+0x40] ;  /* 0x0000400001047983 */ /* 0x000ee80000300a00 */
[----:B------:R-:W3:Y:S04]  /*2b590*/  LDL.LU.64 R10, [R1+0x38] ;  /* 0x00003800010a7983 */ /* 0x000ee80000300a00 */
[----:B------:R-:W3:Y:S04]  /*2b5a0*/  LDL.LU.64 R14, [R1+0x30] ;  /* 0x00003000010e7983 */ /* 0x000ee80000300a00 */
[----:B------:R-:W3:Y:S01]  /*2b5b0*/  LDL.LU.64 R48, [R1+0x28] ;  /* 0x0000280001307983 */ /* 0x000ee20000300a00 */
[----:B------:R-:W-:-:S03]  /*2b5c0*/  PRMT R17, R122, 0x7632, R17 ;  /* 0x000076327a117816 */ /* 0x000fc60000000011 */
[----:B------:R-:W3:Y:S01]  /*2b5d0*/  LDL.LU.64 R50, [R1+0x20] ;  /* 0x0000200001327983 */ /* 0x000ee20000300a00 */
[----:B------:R-:W-:-:S03]  /*2b5e0*/  PRMT R13, R123, 0x7632, R13 ;  /* 0x000076327b0d7816 */ /* 0x000fc6000000000d */
[----:B------:R-:W3:Y:S04]  /*2b5f0*/  LDL.LU.64 R52, [R1+0x18] ;  /* 0x0000180001347983 */ /* 0x000ee80000300a00 */
[----:B------:R-:W3:Y:S04]  /*2b600*/  LDL.LU.64 R116, [R1+0x10] ;  /* 0x0000100001747983 */ /* 0x000ee80000300a00 */
[----:B------:R-:W3:Y:S04]  /*2b610*/  LDL.LU.64 R120, [R1+0x8] ;  /* 0x0000080001787983 */ /* 0x000ee80000300a00 */
[----:B------:R-:W3:Y:S04]  /*2b620*/  LDL.LU.64 R122, [R1] ;  /* 0x00000000017a7983 */ /* 0x000ee80000300a00 */
[----:B----4-:R0:W-:Y:S01]  /*2b630*/  STG.E.U16 [R102.64], R124 ;  /* 0x0000007c66007986 */ /* 0x0101e2000c101504 */
[----:B--2---:R-:W-:-:S03]  /*2b640*/  PRMT R7, R124, 0x7632, R7 ;  /* 0x000076327c077816 */ /* 0x004fc60000000007 */
[----:B0-----:R-:W2:Y:S04]  /*2b650*/  LDL.LU.64 R102, [R1+0x890] ;  /* 0x0008900001667983 */ /* 0x001ea80000300a00 */
[----:B------:R-:W4:Y:S04]  /*2b660*/  LDL.LU R124, [R1+0x888] ;  /* 0x00088800017c7983 */ /* 0x000f280000300800 */
[----:B------:R0:W-:Y:S04]  /*2b670*/  STG.E.U16 [R104.64], R125 ;  /* 0x0000007d68007986 */ /* 0x0001e8000c101504 */
[----:B0-----:R-:W2:Y:S01]  /*2b680*/  LDL.LU.64 R104, [R1+0x880] ;  /* 0x0008800001687983 */ /* 0x001ea20000300a00 */
[----:B----4-:R-:W-:-:S03]  /*2b690*/  PRMT R124, R125, 0x7632, R124 ;  /* 0x000076327d7c7816 */ /* 0x010fc6000000007c */
[----:B------:R-:W4:Y:S01]  /*2b6a0*/  LDL.LU R125, [R1+0x878] ;  /* 0x00087800017d7983 */ /* 0x000f220000300800 */
[----:B------:R-:W-:-:S03]  /*2b6b0*/  PRMT R34, R31, 0x7632, R34 ;  /* 0x000076321f227816 */ /* 0x000fc60000000022 */
[----:B------:R0:W-:Y:S01]  /*2b6c0*/  STG.E.U16 [R106.64], R35 ;  /* 0x000000236a007986 */ /* 0x0001e2000c101504 */
[----:B------:R-:W-:-:S03]  /*2b6d0*/  PRMT R30, R27, 0x7632, R30 ;  /* 0x000076321b1e7816 */ /* 0x000fc6000000001e */
[----:B------:R1:W-:Y:S01]  /*2b6e0*/  STG.E.U16 [R108.64], R31 ;  /* 0x0000001f6c007986 */ /* 0x0003e2000c101504 */
[----:B---3--:R-:W-:-:S03]  /*2b6f0*/  PRMT R26, R19, 0x7632, R26 ;  /* 0x00007632131a7816 */ /* 0x008fc6000000001a */
[----:B------:R3:W-:Y:S04]  /*2b700*/  STG.E.U16 [R110.64], R27 ;  /* 0x0000001b6e007986 */ /* 0x0007e8000c101504 */
[----:B0-----:R-:W2:Y:S04]  /*2b710*/  LDL.LU.64 R106, [R1+0x870] ;  /* 0x00087000016a7983 */ /* 0x001ea80000300a00 */
[----:B------:R0:W-:Y:S01]  /*2b720*/  STG.E.U16 [R22.64], R19 ;  /* 0x0000001316007986 */ /* 0x0001e2000c101504 */
[----:B----4-:R-:W-:-:S03]  /*2b730*/  PRMT R125, R35, 0x7632, R125 ;  /* 0x00007632237d7816 */ /* 0x010fc6000000007d */
[----:B------:R-:W4:Y:S04]  /*2b740*/  LDL.LU R35, [R1+0x868] ;  /* 0x0008680001237983 */ /* 0x000f280000300800 */
[----:B-1----:R-:W2:Y:S04]  /*2b750*/  LDL.LU.64 R108, [R1+0x860] ;  /* 0x00086000016c7983 */ /* 0x002ea80000300a00 */
[----:B------:R-:W2:Y:S04]  /*2b760*/  LDL.LU R31, [R1+0x858] ;  /* 0x00085800011f7983 */ /* 0x000ea80000300800 */
[----:B---3--:R-:W2:Y:S04]  /*2b770*/  LDL.LU.64 R110, [R1+0x850] ;  /* 0x00085000016e7983 */ /* 0x008ea80000300a00 */
[----:B------:R-:W2:Y:S04]  /*2b780*/  LDL.LU R27, [R1+0x848] ;  /* 0x00084800011b7983 */ /* 0x000ea80000300800 */
[----:B0-----:R-:W2:Y:S04]  /*2b790*/  LDL.LU.64 R22, [R1+0x840] ;  /* 0x0008400001167983 */ /* 0x001ea80000300a00 */
[----:B------:R-:W2:Y:S04]  /*2b7a0*/  LDL.LU R19, [R1+0x838] ;  /* 0x0008380001137983 */ /* 0x000ea80000300800 */
[----:B--2---:R0:W-:Y:S04]  /*2b7b0*/  STG.E.U16 [R112.64], R19 ;  /* 0x0000001370007986 */ /* 0x0041e8000c101504 */
[----:B------:R1:W-:Y:S04]  /*2b7c0*/  STG.E.U16 [R2.64], R23 ;  /* 0x0000001702007986 */ /* 0x0003e8000c101504 */
[----:B------:R2:W-:Y:S04]  /*2b7d0*/  STG.E.U16 [R114.64], R27 ;  /* 0x0000001b72007986 */ /* 0x0005e8000c101504 */
[----:B0-----:R-:W3:Y:S04]  /*2b7e0*/  LDL.LU.64 R112, [R1+0x830] ;  /* 0x0008300001707983 */ /* 0x001ee80000300a00 */
[----:B-1----:R-:W3:Y:S04]  /*2b7f0*/  LDL.LU.64 R2, [R1+0x828] ;  /* 0x0008280001027983 */ /* 0x002ee80000300a00 */
[----:B--2---:R-:W2:Y:S04]  /*2b800*/  LDL.LU.64 R114, [R1+0x820] ;  /* 0x0008200001727983 */ /* 0x004ea80000300a00 */
[----:B------:R0:W-:Y:S04]  /*2b810*/  STG.E.U16 [R118.64], R31 ;  /* 0x0000001f76007986 */ /* 0x0001e8000c101504 */
[----:B0-----:R-:W2:Y:S04]  /*2b820*/  LDL.LU.64 R118, [R1+0x818] ;  /* 0x0008180001767983 */ /* 0x001ea80000300a00 */
[----:B----4-:R0:W-:Y:S04]  /*2b830*/  STG.E.U16 [R62.64], R35 ;  /* 0x000000233e007986 */ /* 0x0101e8000c101504 */
[----:B------:R1:W-:Y:S04]  /*2b840*/  STG.E.U16 [R96.64], R104 ;  /* 0x0000006860007986 */ /* 0x0003e8000c101504 */
[----:B------:R4:W-:Y:S04]  /*2b850*/  STG.E.U16 [R4.64], R106 ;  /* 0x0000006a04007986 */ /* 0x0009e8000c101504 */
[----:B0-----:R-:W2:Y:S04]  /*2b860*/  LDL.LU.64 R62, [R1+0x810] ;  /* 0x00081000013e7983 */ /* 0x001ea80000300a00 */
[----:B-1----:R-:W2:Y:S04]  /*2b870*/  LDL.LU.64 R96, [R1+0x808] ;  /* 0x0008080001607983 */ /* 0x002ea80000300a00 */
[----:B------:R-:W2:Y:S04]  /*2b880*/  LDL.LU R104, [R1+0x800] ;  /* 0x0008000001687983 */ /* 0x000ea80000300800 */
[----:B----4-:R-:W4:Y:S04]  /*2b890*/  LDL.LU.64 R4, [R1+0x7f8] ;  /* 0x0007f80001047983 */ /* 0x010f280000300a00 */
[----:B------:R-:W4:Y:S04]  /*2b8a0*/  LDL.LU R106, [R1+0x7f0] ;  /* 0x0007f000016a7983 */ /* 0x000f280000300800 */
[----:B------:R0:W-:Y:S04]  /*2b8b0*/  STG.E.U16 [R10.64], R108 ;  /* 0x0000006c0a007986 */ /* 0x0001e8000c101504 */
[----:B------:R1:W-:Y:S04]  /*2b8c0*/  STG.E.U16 [R14.64], R110 ;  /* 0x0000006e0e007986 */ /* 0x0003e8000c101504 */
[----:B0-----:R-:W4:Y:S04]  /*2b8d0*/  LDL.LU.64 R10, [R1+0x7e8] ;  /* 0x0007e800010a7983 */ /* 0x001f280000300a00 */
[----:B------:R-:W4:Y:S04]  /*2b8e0*/  LDL.LU R108, [R1+0x7e0] ;  /* 0x0007e000016c7983 */ /* 0x000f280000300800 */
[----:B-1----:R-:W4:Y:S04]  /*2b8f0*/  LDL.LU.64 R14, [R1+0x7d8] ;  /* 0x0007d800010e7983 */ /* 0x002f280000300a00 */
[----:B------:R-:W4:Y:S04]  /*2b900*/  LDL.LU R110, [R1+0x7d0] ;  /* 0x0007d000016e7983 */ /* 0x000f280000300800 */
[----:B---3--:R0:W-:Y:S04]  /*2b910*/  STG.E.U16 [R48.64], R112 ;  /* 0x0000007030007986 */ /* 0x0081e8000c101504 */
[----:B--2---:R1:W-:Y:S04]  /*2b920*/  STG.E.U16 [R50.64], R114 ;  /* 0x0000007232007986 */ /* 0x0043e8000c101504 */
[----:B0-----:R-:W2:Y:S04]  /*2b930*/  LDL.LU.64 R48, [R1+0x7c8] ;  /* 0x0007c80001307983 */ /* 0x001ea80000300a00 */
[----:B------:R-:W3:Y:S04]  /*2b940*/  LDL.LU R112, [R1+0x7c0] ;  /* 0x0007c00001707983 */ /* 0x000ee80000300800 */
[----:B-1----:R-:W2:Y:S04]  /*2b950*/  LDL.LU.64 R50, [R1+0x7b8] ;  /* 0x0007b80001327983 */ /* 0x002ea80000300a00 */
[----:B------:R-:W2:Y:S04]  /*2b960*/  LDL.LU R114, [R1+0x7b0] ;  /* 0x0007b00001727983 */ /* 0x000ea80000300800 */
[----:B------:R0:W-:Y:S04]  /*2b970*/  STG.E.U16 [R52.64], R118 ;  /* 0x0000007634007986 */ /* 0x0001e8000c101504 */
[----:B------:R1:W-:Y:S04]  /*2b980*/  STG.E.U16 [R116.64], R119 ;  /* 0x0000007774007986 */ /* 0x0003e8000c101504 */
[----:B------:R1:W-:Y:S04]  /*2b990*/  STG.E.U16 [R120.64], R115 ;  /* 0x0000007378007986 */ /* 0x0003e8000c101504 */
[----:B0-----:R-:W2:Y:S04]  /*2b9a0*/  LDL.LU.64 R52, [R1+0x7a8] ;  /* 0x0007a80001347983 */ /* 0x001ea80000300a00 */
[----:B------:R-:W2:Y:S04]  /*2b9b0*/  LDL.LU R118, [R1+0x7a0] ;  /* 0x0007a00001767983 */ /* 0x000ea80000300800 */
[----:B-1----:R-:W2:Y:S04]  /*2b9c0*/  LDL.LU.64 R116, [R1+0x798] ;  /* 0x0007980001747983 */ /* 0x002ea80000300a00 */
[----:B------:R-:W2:Y:S04]  /*2b9d0*/  LDL.LU R119, [R1+0x790] ;  /* 0x0007900001777983 */ /* 0x000ea80000300800 */
[----:B------:R-:W2:Y:S04]  /*2b9e0*/  LDL.LU.64 R120, [R1+0x788] ;  /* 0x0007880001787983 */ /* 0x000ea80000300a00 */
[----:B------:R-:W2:Y:S04]  /*2b9f0*/  LDL.LU R115, [R1+0x780] ;  /* 0x0007800001737983 */ /* 0x000ea80000300800 */
[----:B------:R0:W-:Y:S04]  /*2ba00*/  STG.E.U16 [R122.64], R113 ;  /* 0x000000717a007986 */ /* 0x0001e8000c101504 */
[----:B0-----:R-:W2:Y:S04]  /*2ba10*/  LDL.LU.64 R122, [R1+0x778] ;  /* 0x00077800017a7983 */ /* 0x001ea80000300a00 */
[----:B------:R-:W3:Y:S04]  /*2ba20*/  LDL.LU R113, [R1+0x774] ;  /* 0x0007740001717983 */ /* 0x000ee80000300800 */
[----:B--2---:R0:W-:Y:S04]  /*2ba30*/  STG.E.U16 [R122.64], R111 ;  /* 0x0000006f7a007986 */ /* 0x0041e8000c101504 */
[----:B------:R1:W-:Y:S04]  /*2ba40*/  STG.E.U16 [R120.64], R109 ;  /* 0x0000006d78007986 */ /* 0x0003e8000c101504 */
[----:B------:R2:W-:Y:S04]  /*2ba50*/  STG.E.U16 [R118.64], R107 ;  /* 0x0000006b76007986 */ /* 0x0005e8000c101504 */
[----:B0-----:R-:W4:Y:S04]  /*2ba60*/  LDL.LU R111, [R1+0x770] ;  /* 0x00077000016f7983 */ /* 0x001f280000300800 */
[----:B-1----:R-:W4:Y:S04]  /*2ba70*/  LDL.LU R109, [R1+0x76c] ;  /* 0x00076c00016d7983 */ /* 0x002f280000300800 */
[----:B--2---:R-:W2:Y:S04]  /*2ba80*/  LDL.LU R107, [R1+0x768] ;  /* 0x00076800016b7983 */ /* 0x004ea80000300800 */
[----:B------:R0:W-:Y:S04]  /*2ba90*/  STG.E.U16 [R116.64], R105 ;  /* 0x0000006974007986 */ /* 0x0001e8000c101504 */
[----:B------:R1:W-:Y:S04]  /*2baa0*/  STG.E.U16 [R114.64], R103 ;  /* 0x0000006772007986 */ /* 0x0003e8000c101504 */
[----:B---3--:R3:W-:Y:S04]  /*2bab0*/  STG.E.U16 [R112.64], R101 ;  /* 0x0000006570007986 */ /* 0x0087e8000c101504 */
[----:B0-----:R-:W2:Y:S04]  /*2bac0*/  LDL.LU R105, [R1+0x764] ;  /* 0x0007640001697983 */ /* 0x001ea80000300800 */
[----:B-1----:R-:W2:Y:S04]  /*2bad0*/  LDL.LU R103, [R1+0x760] ;  /* 0x0007600001677983 */ /* 0x002ea80000300800 */
[----:B---3--:R-:W3:Y:S04]  /*2bae0*/  LDL.LU R101, [R1+0x75c] ;  /* 0x00075c0001657983 */ /* 0x008ee80000300800 */
[----:B----4-:R0:W-:Y:S04]  /*2baf0*/  STG.E.U16 [R110.64], R99 ;  /* 0x000000636e007986 */ /* 0x0101e8000c101504 */
[----:B------:R1:W-:Y:S04]  /*2bb00*/  STG.E.U16 [R108.64], R95 ;  /* 0x0000005f6c007986 */ /* 0x0003e8000c101504 */
[----:B--2---:R2:W-:Y:S04]  /*2bb10*/  STG.E.U16 [R106.64], R93 ;  /* 0x0000005d6a007986 */ /* 0x0045e8000c101504 */
        /* <DEDUP_REMOVED lines=44> */
[----:B---3--:R-:W2:Y:S04]  /*2bde0*/  LDL.LU R59, [R1+0x6fc] ;  /* 0x0006fc00013b7983 */ /* 0x008ea80000300800 */
[----:B------:R-:W3:Y:S04]  /*2bdf0*/  LDL.LU R113, [R1+0x1a0] ;  /* 0x0001a00001717983 */ /* 0x000ee80000300800 */
[----:B------:R-:W3:Y:S04]  /*2be00*/  LDL.LU R114, [R1+0x5c8] ;  /* 0x0005c80001727983 */ /* 0x000ee80000300800 */
[----:B------:R-:W3:Y:S04]  /*2be10*/  LDL.LU R115, [R1+0x19c] ;  /* 0x00019c0001737983 */ /* 0x000ee80000300800 */
[----:B------:R-:W3:Y:S04]  /*2be20*/  LDL.LU R116, [R1+0x5cc] ;  /* 0x0005cc0001747983 */ /* 0x000ee80000300800 */
[----:B------:R-:W3:Y:S04]  /*2be30*/  LDL.LU R117, [R1+0x198] ;  /* 0x0001980001757983 */ /* 0x000ee80000300800 */
[----:B------:R-:W3:Y:S04]  /*2be40*/  LDL.LU R118, [R1+0x5d0] ;  /* 0x0005d00001767983 */ /* 0x000ee80000300800 */
[----:B------:R-:W3:Y:S01]  /*2be50*/  LDL.LU R119, [R1+0x194] ;  /* 0x0001940001777983 */ /* 0x000ee20000300800 */
[----:B------:R-:W-:-:S03]  /*2be60*/  PRMT R3, R35, 0x7632, R3 ;  /* 0x0000763223037816 */ /* 0x000fc60000000003 */
        /* <DEDUP_REMOVED lines=8> */
[----:B------:R-:W3:Y:S04]  /*2bef0*/  LDL.LU R35, [R1+0x5c0] ;  /* 0x0005c00001237983 */ /* 0x000ee80000300800 */
[----:B------:R-:W3:Y:S04]  /*2bf00*/  LDL.LU R31, [R1+0x188] ;  /* 0x00018800011f7983 */ /* 0x000ee80000300800 */
[----:B------:R-:W3:Y:S04]  /*2bf10*/  LDL.LU R27, [R1+0x5c4] ;  /* 0x0005c400011b7983 */ /* 0x000ee80000300800 */
[----:B------:R-:W3:Y:S04]  /*2bf20*/  LDL.LU R23, [R1+0x184] ;  /* 0x0001840001177983 */ /* 0x000ee80000300800 */
[----:B------:R-:W3:Y:S04]  /*2bf30*/  LDL.LU R19, [R1+0x5a8] ;  /* 0x0005a80001137983 */ /* 0x000ee80000300800 */
[----:B--2---:R0:W-:Y:S04]  /*2bf40*/  STG.E.U16 [R58.64], R47 ;  /* 0x0000002f3a007986 */ /* 0x0041e8000c101504 */
[----:B0-----:R-:W2:Y:S04]  /*2bf50*/  LDL.LU R47, [R1+0x6f8] ;  /* 0x0006f800012f7983 */ /* 0x001ea80000300800 */
[----:B------:R0:W-:Y:S04]  /*2bf60*/  STG.E.U16 [R56.64], R45 ;  /* 0x0000002d38007986 */ /* 0x0001e8000c101504 */
[----:B----4-:R1:W-:Y:S04]  /*2bf70*/  STG.E.U16 [R54.64], R43 ;  /* 0x0000002b36007986 */ /* 0x0103e8000c101504 */
[----:B------:R4:W-:Y:S04]  /*2bf80*/  STG.E.U16 [R52.64], R41 ;  /* 0x0000002934007986 */ /* 0x0009e8000c101504 */
[----:B0-----:R-:W3:Y:S04]  /*2bf90*/  LDL.LU R45, [R1+0x6f4] ;  /* 0x0006f400012d7983 */ /* 0x001ee80000300800 */
[----:B-1----:R-:W3:Y:S04]  /*2bfa0*/  LDL.LU R43, [R1+0x6f0] ;  /* 0x0006f000012b7983 */ /* 0x002ee80000300800 */
[----:B----4-:R-:W4:Y:S04]  /*2bfb0*/  LDL.LU R41, [R1+0x6ec] ;  /* 0x0006ec0001297983 */ /* 0x010f280000300800 */
[----:B------:R0:W-:Y:S04]  /*2bfc0*/  STG.E.U16 [R50.64], R39 ;  /* 0x0000002732007986 */ /* 0x0001e8000c101504 */
[----:B0-----:R-:W4:Y:S04]  /*2bfd0*/  LDL.LU R39, [R1+0x6e8] ;  /* 0x0006e80001277983 */ /* 0x001f280000300800 */
[----:B------:R0:W-:Y:S04]  /*2bfe0*/  STG.E.U16 [R48.64], R37 ;  /* 0x0000002530007986 */ /* 0x0001e8000c101504 */
[----:B0-----:R-:W4:Y:S04]  /*2bff0*/  LDL.LU R37, [R1+0x6e4] ;  /* 0x0006e40001257983 */ /* 0x001f280000300800 */
[----:B--2---:R0:W-:Y:S04]  /*2c000*/  STG.E.U16 [R46.64], R33 ;  /* 0x000000212e007986 */ /* 0x0041e8000c101504 */
[----:B0-----:R-:W2:Y:S04]  /*2c010*/  LDL.LU R33, [R1+0x6e0] ;  /* 0x0006e00001217983 */ /* 0x001ea80000300800 */
[----:B---3--:R0:W-:Y:S04]  /*2c020*/  STG.E.U16 [R44.64], R29 ;  /* 0x0000001d2c007986 */ /* 0x0081e8000c101504 */
[----:B------:R1:W-:Y:S04]  /*2c030*/  STG.E.U16 [R42.64], R25 ;  /* 0x000000192a007986 */ /* 0x0003e8000c101504 */
[----:B----4-:R3:W-:Y:S04]  /*2c040*/  STG.E.U16 [R40.64], R21 ;  /* 0x0000001528007986 */ /* 0x0107e8000c101504 */
[----:B0-----:R-:W4:Y:S04]  /*2c050*/  LDL.LU R29, [R1+0x6dc] ;  /* 0x0006dc00011d7983 */ /* 0x001f280000300800 */
[----:B-1----:R-:W4:Y:S04]  /*2c060*/  LDL.LU R25, [R1+0x6d8] ;  /* 0x0006d80001197983 */ /* 0x002f280000300800 */
[----:B---3--:R-:W3:Y:S04]  /*2c070*/  LDL.LU R21, [R1+0x6d4] ;  /* 0x0006d40001157983 */ /* 0x008ee80000300800 */
[----:B------:R0:W-:Y:S04]  /*2c080*/  STG.E.U16 [R38.64], R17 ;  /* 0x0000001126007986 */ /* 0x0001e8000c101504 */
[----:B0-----:R-:W3:Y:S04]  /*2c090*/  LDL.LU R17, [R1+0x6d0] ;  /* 0x0006d00001117983 */ /* 0x001ee80000300800 */
[----:B------:R0:W-:Y:S04]  /*2c0a0*/  STG.E.U16 [R36.64], R13 ;  /* 0x0000000d24007986 */ /* 0x0001e8000c101504 */
[----:B0-----:R-:W3:Y:S04]  /*2c0b0*/  LDL.LU R13, [R1+0x6cc] ;  /* 0x0006cc00010d7983 */ /* 0x001ee80000300800 */
[----:B--2---:R0:W-:Y:S04]  /*2c0c0*/  STG.E.U16 [R32.64], R9 ;  /* 0x0000000920007986 */ /* 0x0041e8000c101504 */
[----:B0-----:R-:W2:Y:S04]  /*2c0d0*/  LDL.LU R9, [R1+0x6c8] ;  /* 0x0006c80001097983 */ /* 0x001ea80000300800 */
[----:B----4-:R0:W-:Y:S04]  /*2c0e0*/  STG.E.U16 [R28.64], R7 ;  /* 0x000000071c007986 */ /* 0x0101e8000c101504 */
[----:B------:R1:W-:Y:S04]  /*2c0f0*/  STG.E.U16 [R24.64], R124 ;  /* 0x0000007c18007986 */ /* 0x0003e8000c101504 */
[----:B---3--:R3:W-:Y:S04]  /*2c100*/  STG.E.U16 [R20.64], R125 ;  /* 0x0000007d14007986 */ /* 0x0087e8000c101504 */
[----:B0-----:R-:W4:Y:S04]  /*2c110*/  LDL.LU R7, [R1+0x6c4] ;  /* 0x0006c40001077983 */ /* 0x001f280000300800 */
[----:B-1----:R-:W4:Y:S04]  /*2c120*/  LDL.LU R124, [R1+0x6c0] ;  /* 0x0006c000017c7983 */ /* 0x002f280000300800 */
[----:B---3--:R-:W3:Y:S04]  /*2c130*/  LDL.LU R125, [R1+0x6bc] ;  /* 0x0006bc00017d7983 */ /* 0x008ee80000300800 */
[----:B------:R-:W3:Y:S04]  /*2c140*/  LDL.LU R86, [R1+0x180] ;  /* 0x0001800001567983 */ /* 0x000ee80000300800 */
[----:B------:R-:W3:Y:S04]  /*2c150*/  LDL.LU R87, [R1+0x5ac] ;  /* 0x0005ac0001577983 */ /* 0x000ee80000300800 */
[----:B------:R-:W3:Y:S04]  /*2c160*/  LDL.LU R88, [R1+0x17c] ;  /* 0x00017c0001587983 */ /* 0x000ee80000300800 */
[----:B------:R-:W3:Y:S04]  /*2c170*/  LDL.LU R89, [R1+0x5b0] ;  /* 0x0005b00001597983 */ /* 0x000ee80000300800 */
[----:B------:R-:W-:Y:S04]  /*2c180*/  STG.E.U16 [R16.64], R34 ;  /* 0x0000002210007986 */ /* 0x000fe8000c101504 */
[----:B------:R-:W3:Y:S04]  /*2c190*/  LDL.LU R90, [R1+0x178] ;  /* 0x00017800015a7983 */ /* 0x000ee80000300800 */
[----:B------:R0:W-:Y:S04]  /*2c1a0*/  STG.E.U16 [R14.64], R30 ;  /* 0x0000001e0e007986 */ /* 0x0001e8000c101504 */
[----:B------:R-:W3:Y:S04]  /*2c1b0*/  LDL.LU R91, [R1+0x5b4] ;  /* 0x0005b400015b7983 */ /* 0x000ee80000300800 */
[----:B------:R-:W3:Y:S01]  /*2c1c0*/  LDL.LU R93, [R1+0x174] ;  /* 0x00017400015d7983 */ /* 0x000ee20000300800 */
[----:B0-----:R-:W-:-:S03]  /*2c1d0*/  FFMA R15, R19, 0.69314718246459960938, R23 ;  /* 0x3f317218130f7823 */ /* 0x001fc60000000017 */
[----:B------:R-:W3:Y:S04]  /*2c1e0*/  LDL.LU R19, [R1+0x598] ;  /* 0x0005980001137983 */ /* 0x000ee80000300800 */
        /* <DEDUP_REMOVED lines=13> */
[----:B------:R-:W-:Y:S04]  /*2c2c0*/  STG.E.U16 [R12.64], R26 ;  /* 0x0000001a0c007986 */ /* 0x000fe8000c101504 */
[----:B------:R-:W4:Y:S04]  /*2c2d0*/  LDL.LU R109, [R1+0x594] ;  /* 0x00059400016d7983 */ /* 0x000f280000300800 */
[----:B------:R0:W-:Y:S04]  /*2c2e0*/  STG.E.U16 [R10.64], R22 ;  /* 0x000000160a007986 */ /* 0x0001e8000c101504 */
[----:B------:R-:W4:Y:S04]  /*2c2f0*/  LDL.LU R110, [R1+0x154] ;  /* 0x00015400016e7983 */ /* 0x000f280000300800 */
[----:B------:R-:W4:Y:S04]  /*2c300*/  LDL.LU R111, [R1+0x580] ;  /* 0x00058000016f7983 */ /* 0x000f280000300800 */
[----:B------:R-:W4:Y:S01]  /*2c310*/  LDL.LU R112, [R1+0x150] ;  /* 0x0001500001707983 */ /* 0x000f220000300800 */
[----:B0-----:R-:W-:-:S03]  /*2c320*/  FFMA R10, R118, 0.69314718246459960938, R117 ;  /* 0x3f317218760a7823 */ /* 0x001fc60000000075 */
[----:B--2---:R0:W-:Y:S02]  /*2c330*/  STG.E.U16 [R8.64], R18 ;  /* 0x0000001208007986 */ /* 0x0041e4000c101504 */
[----:B0-----:R-:W-:Y:S02]  /*2c340*/  FFMA R8, R114, 0.69314718246459960938, R113 ;  /* 0x3f31721872087823 */ /* 0x001fe40000000071 */
[----:B------:R-:W2:Y:S01]  /*2c350*/  LDL.LU R113, [R1+0x584] ;  /* 0x0005840001717983 */ /* 0x000ea20000300800 */
[----:B------:R-:W-:-:S03]  /*2c360*/  FFMA R9, R116, 0.69314718246459960938, R115 ;  /* 0x3f31721874097823 */ /* 0x000fc60000000073 */
[----:B------:R-:W2:Y:S04]  /*2c370*/  LDL.LU R114, [R1+0x148] ;  /* 0x0001480001727983 */ /* 0x000ea80000300800 */
[----:B------:R-:W2:Y:S04]  /*2c380*/  LDL.LU R115, [R1+0x57c] ;  /* 0x00057c0001737983 */ /* 0x000ea80000300800 */
[----:B------:R-:W2:Y:S04]  /*2c390*/  LDL.LU R116, [R1+0x124] ;  /* 0x0001240001747983 */ /* 0x000ea80000300800 */
[----:B------:R-:W4:Y:S04]  /*2c3a0*/  LDL.LU R23, [R1+0x120] ;  /* 0x0001200001177983 */ /* 0x000f280000300800 */
[----:B------:R-:W4:Y:S04]  /*2c3b0*/  LDL.LU R117, [R1+0x11c] ;  /* 0x00011c0001757983 */ /* 0x000f280000300800 */
[----:B------:R-:W4:Y:S04]  /*2c3c0*/  LDL.LU R118, [R1+0x118] ;  /* 0x0001180001767983 */ /* 0x000f280000300800 */
[----:B------:R-:W0:Y:S04]  /*2c3d0*/  S2R R92, SR_TID.X ;  /* 0x00000000005c7919 */ /* 0x000e280000002100 */
[----:B------:R-:W-:Y:S04]  /*2c3e0*/  STG.E.U16 [R4.64], R2 ;  /* 0x0000000204007986 */ /* 0x000fe8000c101504 */
[----:B------:R-:W-:Y:S04]  /*2c3f0*/  STG.E.U16 [R62.64], R0 ;  /* 0x000000003e007986 */ /* 0x000fe8000c101504 */
[----:B------:R-:W-:Y:S01]  /*2c400*/  STG.E.U16 [R96.64], R3 ;  /* 0x0000000360007986 */ /* 0x000fe2000c101504 */
[----:B------:R-:W-:-:S02]  /*2c410*/  FFMA R11, R120, 0.69314718246459960938, R119 ;  /* 0x3f317218780b7823 */ /* 0x000fc40000000077 */
[----:B------:R-:W-:Y:S01]  /*2c420*/  FFMA R12, R122, 0.69314718246459960938, R121 ;  /* 0x3f3172187a0c7823 */ /* 0x000fe20000000079 */
[----:B------:R-:W4:Y:S01]  /*2c430*/  LDL.LU R119, [R1+0x114] ;  /* 0x0001140001777983 */ /* 0x000f220000300800 */
[----:B------:R-:W-:-:S03]  /*2c440*/  FFMA R13, R35, 0.69314718246459960938, R123 ;  /* 0x3f317218230d7823 */ /* 0x000fc6000000007b */
[----:B------:R-:W4:Y:S01]  /*2c450*/  LDL.LU R120, [R1+0x1a4] ;  /* 0x0001a40001787983 */ /* 0x000f220000300800 */
[----:B0-----:R-:W-:-:S03]  /*2c460*/  IMAD.SHL.U32 R92, R92, 0x4, RZ ;  /* 0x000000045c5c7824 */ /* 0x001fc600078e00ff */
[----:B------:R-:W4:Y:S01]  /*2c470*/  LDL.LU R121, [R1+0x56c] ;  /* 0x00056c0001797983 */ /* 0x000f220000300800 */
[----:B---3--:R-:W-:Y:S02]  /*2c480*/  FFMA R16, R87, 0.69314718246459960938, R86 ;  /* 0x3f31721857107823 */ /* 0x008fe40000000056 */
[----:B------:R-:W-:Y:S01]  /*2c490*/  FFMA R17, R89, 0.69314718246459960938, R88 ;  /* 0x3f31721859117823 */ /* 0x000fe20000000058 */
[----:B------:R-:W3:Y:S01]  /*2c4a0*/  LDL.LU R122, [R1+0x568] ;  /* 0x00056800017a7983 */ /* 0x000ee20000300800 */
[----:B------:R-:W-:Y:S01]  /*2c4b0*/  FFMA R18, R91, 0.69314718246459960938, R90 ;  /* 0x3f3172185b127823 */ /* 0x000fe2000000005a */
[----:B------:R-:W-:Y:S02]  /*2c4c0*/  LOP3.LUT R28, R92, 0x70, RZ, 0xc0, !PT ;  /* 0x000000705c1c7812 */ /* 0x000fe400078ec0ff */
[----:B------:R-:W-:Y:S01]  /*2c4d0*/  BAR.SYNC.DEFER_BLOCKING 0x0 ;  /* 0x0000000000007b1d */ /* 0x000fe20000010000 */
[----:B------:R-:W-:Y:S02]  /*2c4e0*/  FFMA R19, R19, 0.69314718246459960938, R93 ;  /* 0x3f31721813137823 */ /* 0x000fe4000000005d */
[----:B------:R-:W-:-:S03]  /*2c4f0*/  FFMA R14, R27, 0.69314718246459960938, R31 ;  /* 0x3f3172181b0e7823 */ /* 0x000fc6000000001f */
[----:B------:R-:W3:Y:S04]  /*2c500*/  LDL.LU R123, [R1+0x560] ;  /* 0x00056000017b7983 */ /* 0x000ee80000300800 */
[----:B------:R-:W3:Y:S04]  /*2c510*/  LDL.LU R35, [R1+0x558] ;  /* 0x0005580001237983 */ /* 0x000ee80000300800 */
[----:B------:R-:W3:Y:S04]  /*2c520*/  LDL.LU R31, [R1+0x4c0] ;  /* 0x0004c000011f7983 */ /* 0x000ee80000300800 */
[----:B------:R-:W3:Y:S04]  /*2c530*/  LDL.LU R27, [R1+0x110] ;  /* 0x00011000011b7983 */ /* 0x000ee80000300800 */
[----:B------:R0:W-:Y:S01]  /*2c540*/  STS.128 [R28+0x100], R16 ;  /* 0x000100101c007388 */ /* 0x0001e20000000c00 */
[----:B--2---:R-:W-:-:S03]  /*2c550*/  FFMA R22, R125, 0.69314718246459960938, R116 ;  /* 0x3f3172187d167823 */ /* 0x004fc60000000074 */
[----:B------:R-:W2:Y:S01]  /*2c560*/  LDL.LU R125, [R1+0x6b8] ;  /* 0x0006b800017d7983 */ /* 0x000ea20000300800 */
[----:B----4-:R-:W-:-:S03]  /*2c570*/  FFMA R23, R124, 0.69314718246459960938, R23 ;  /* 0x3f3172187c177823 */ /* 0x010fc60000000017 */
[----:B------:R-:W4:Y:S01]  /*2c580*/  LDL.LU R124, [R1+0x6b4] ;  /* 0x0006b400017c7983 */ /* 0x000f220000300800 */
[----:B0-----:R-:W-:-:S03]  /*2c590*/  FFMA R16, R7, 0.69314718246459960938, R117 ;  /* 0x3f31721807107823 */ /* 0x001fc60000000075 */
[----:B------:R-:W4:Y:S01]  /*2c5a0*/  LDL.LU R7, [R1+0x6b0] ;  /* 0x0006b00001077983 */ /* 0x000f220000300800 */
[----:B------:R-:W-:-:S03]  /*2c5b0*/  FFMA R17, R6, 0.69314718246459960938, R118 ;  /* 0x3f31721806117823 */ /* 0x000fc60000000076 */
[----:B------:R-:W4:Y:S01]  /*2c5c0*/  LDL.LU R6, [R1+0x6ac] ;  /* 0x0006ac0001067983 */ /* 0x000f220000300800 */
[----:B------:R-:W-:Y:S02]  /*2c5d0*/  FFMA R20, R113, 0.69314718246459960938, R112 ;  /* 0x3f31721871147823 */ /* 0x000fe40000000070 */
[----:B------:R-:W-:Y:S01]  /*2c5e0*/  FFMA R21, R115, 0.69314718246459960938, R114 ;  /* 0x3f31721873157823 */ /* 0x000fe20000000072 */
[----:B------:R0:W-:Y:S04]  /*2c5f0*/  STS.128 [R28], R8 ;  /* 0x000000081c007388 */ /* 0x0001e80000000c00 */
[----:B------:R1:W-:Y:S04]  /*2c600*/  STS.128 [R28+0x80], R12 ;  /* 0x0000800c1c007388 */ /* 0x0003e80000000c00 */
[----:B------:R1:W-:Y:S01]  /*2c610*/  STS.128 [R28+0x280], R20 ;  /* 0x000280141c007388 */ /* 0x0003e20000000c00 */
[----:B0-----:R-:W-:Y:S01]  /*2c620*/  FFMA R8, R95, 0.69314718246459960938, R94 ;  /* 0x3f3172185f087823 */ /* 0x001fe2000000005e */
[----:B------:R-:W-:-:S02]  /*2c630*/  FSEL R4, R121, -INF , P5 ;  /* 0xff80000079047808 */ /* 0x000fc40002800000 */
[----:B---3--:R-:W-:Y:S01]  /*2c640*/  FSEL R2, R122, -INF , P6 ;  /* 0xff8000007a027808 */ /* 0x008fe20003000000 */
[----:B------:R-:W-:Y:S02]  /*2c650*/  FFMA R9, R99, 0.69314718246459960938, R98 ;  /* 0x3f31721863097823 */ /* 0x000fe40000000062 */
[----:B------:R-:W-:Y:S02]  /*2c660*/  FFMA R10, R101, 0.69314718246459960938, R100 ;  /* 0x3f317218650a7823 */ /* 0x000fe40000000064 */
[----:B------:R-:W-:Y:S01]  /*2c670*/  FFMA R11, R103, 0.69314718246459960938, R102 ;  /* 0x3f317218670b7823 */ /* 0x000fe20000000066 */
[----:B------:R-:W-:Y:S02]  /*2c680*/  FSEL R3, R123, -INF , P2 ;  /* 0xff8000007b037808 */ /* 0x000fe40001000000 */
[----:B------:R-:W-:Y:S02]  /*2c690*/  FSEL R0, R35, -INF , P0 ;  /* 0xff80000023007808 */ /* 0x000fe40000000000 */
[----:B------:R-:W-:Y:S01]  /*2c6a0*/  FSEL R5, R31, -INF , P3 ;  /* 0xff8000001f057808 */ /* 0x000fe20001800000 */
[----:B-1----:R-:W-:-:S02]  /*2c6b0*/  FFMA R12, R105, 0.69314718246459960938, R104 ;  /* 0x3f317218690c7823 */ /* 0x002fc40000000068 */
[----:B------:R-:W-:Y:S02]  /*2c6c0*/  FFMA R13, R107, 0.69314718246459960938, R106 ;  /* 0x3f3172186b0d7823 */ /* 0x000fe4000000006a */
[----:B------:R-:W-:Y:S02]  /*2c6d0*/  FFMA R19, R4, 0.69314718246459960938, R27 ;  /* 0x3f31721804137823 */ /* 0x000fe4000000001b */
[----:B------:R-:W-:Y:S02]  /*2c6e0*/  FFMA R14, R109, 0.69314718246459960938, R108 ;  /* 0x3f3172186d0e7823 */ /* 0x000fe4000000006c */
[----:B------:R-:W-:Y:S02]  /*2c6f0*/  FFMA R15, R111, 0.69314718246459960938, R110 ;  /* 0x3f3172186f0f7823 */ /* 0x000fe4000000006e */
[----:B------:R-:W-:Y:S01]  /*2c700*/  FFMA R18, R120, 0.69314718246459960938, R119 ;  /* 0x3f31721878127823 */ /* 0x000fe20000000077 */
[----:B------:R0:W-:Y:S04]  /*2c710*/  STS.128 [R28+0x180], R8 ;  /* 0x000180081c007388 */ /* 0x0001e80000000c00 */
[----:B------:R0:W-:Y:S04]  /*2c720*/  STS.128 [R28+0x200], R12 ;  /* 0x0002000c1c007388 */ /* 0x0001e80000000c00 */
[----:B------:R0:W-:Y:S01]  /*2c730*/  STS.128 [R28+0x300], R16 ;  /* 0x000300101c007388 */ /* 0x0001e20000000c00 */
[----:B--2---:R-:W-:-:S02]  /*2c740*/  FFMA R24, R2, 0.69314718246459960938, R125 ;  /* 0x3f31721802187823 */ /* 0x004fc4000000007d */
[----:B----4-:R-:W-:Y:S02]  /*2c750*/  FFMA R25, R3, 0.69314718246459960938, R124 ;  /* 0x3f31721803197823 */ /* 0x010fe4000000007c */
[----:B------:R-:W-:Y:S02]  /*2c760*/  FFMA R26, R0, 0.69314718246459960938, R7 ;  /* 0x3f317218001a7823 */ /* 0x000fe40000000007 */
[----:B------:R-:W-:-:S05]  /*2c770*/  FFMA R27, R5, 0.69314718246459960938, R6 ;  /* 0x3f317218051b7823 */ /* 0x000fca0000000006 */
[----:B------:R0:W-:Y:S04]  /*2c780*/  STS.128 [R28+0x380], R24 ;  /* 0x000380181c007388 */ /* 0x0001e80000000c00 */
[----:B------:R-:W-:Y:S06]  /*2c790*/  BAR.SYNC.DEFER_BLOCKING 0x0 ;  /* 0x0000000000007b1d */ /* 0x000fec0000010000 */
[----:B------:R-:W-:Y:S05]  /*2c7a0*/  @P1 EXIT ;  /* 0x000000000000194d */ /* 0x000fea0003800000 */
[----:B0-----:R-:W2:Y:S04]  /*2c7b0*/  LDL.LU R123, [R1+0x260] ;  /* 0x00026000017b7983 */ /* 0x001ea80000300800 */
[----:B------:R-:W3:Y:S04]  /*2c7c0*/  LDL.LU R31, [R1+0x68c] ;  /* 0x00068c00011f7983 */ /* 0x000ee80000300800 */
[----:B------:R-:W0:Y:S02]  /*2c7d0*/  S2R R35, SR_CTAID.Y ;  /* 0x0000000000237919 */ /* 0x000e240000002600 */
[----:B0-----:R-:W-:-:S05]  /*2c7e0*/  IMAD R0, R35, c[0x0][0x1cc], RZ ;  /* 0x0000730023007a24 */ /* 0x001fca00078e02ff */
[C---:B------:R-:W-:Y:S01]  /*2c7f0*/  SHF.L.U32 R2, R0.reuse, 0x2, RZ ;  /* 0x0000000200027819 */ /* 0x040fe200000006ff */
[----:B------:R-:W-:Y:S01]  /*2c800*/  IMAD.HI R0, R0, 0x4, RZ ;  /* 0x0000000400007827 */ /* 0x000fe200078e02ff */
[----:B--2---:R-:W0:Y:S01]  /*2c810*/  LDS R7, [R123] ;  /* 0x000000007b077984 */ /* 0x004e220000000800 */
[C---:B---3--:R-:W-:Y:S02]  /*2c820*/  SHF.L.U32 R3, R31.reuse, 0x2, RZ ;  /* 0x000000021f037819 */ /* 0x048fe400000006ff */
[----:B------:R-:W-:Y:S02]  /*2c830*/  IMAD.HI R5, R31, 0x4, RZ ;  /* 0x000000041f057827 */ /* 0x000fe400078e02ff */
[----:B------:R-:W-:-:S04]  /*2c840*/  IADD3 R2, P0, P1, R3, c[0x0][0x180], R2 ;  /* 0x0000600003027a10 */ /* 0x000fc8000791e002 */
[----:B------:R-:W-:-:S05]  /*2c850*/  IADD3.X R3, R5, c[0x0][0x184], R0, P0, P1 ;  /* 0x0000610005037a10 */ /* 0x000fca00007e2400 */
[----:B0-----:R-:W-:Y:S01]  /*2c860*/  STG.E [R2.64], R7 ;  /* 0x0000000702007986 */ /* 0x001fe2000c101904 */
[----:B------:R-:W-:Y:S05]  /*2c870*/  EXIT ;  /* 0x000000000000794d */ /* 0x000fea0003800000 */
.L_x_2:
[----:B------:R-:W-:-:S00]  /*2c880*/  BRA `(.L_x_2) ;  /* 0xfffffff000007947 */ /* 0x000fc0000383ffff */
[----:B------:R-:W-:-:S00]  /*2c890*/  NOP ;  /* 0x0000000000007918 */ /* 0x000fc00000000000 */
        /* <DEDUP_REMOVED lines=14> */
.L_x_3:


//--------------------- .nv.global.init           --------------------------
	.section	.nv.global.init,"aw",@progbits
.nv.global.init:
	.type		_$_str,@object
	.size		_$_str,(.L_0 - _$_str)
_$_str:
        /*0000*/ 	.byte	0x5f, 0x5f, 0x43, 0x55, 0x44, 0x41, 0x5f, 0x46, 0x54, 0x5a, 0x00
.L_0:


//--------------------- .nv.shared.attn_fwd       --------------------------
	.section	.nv.shared.attn_fwd,"aw",@nobits
	.sectionflags	@""
	.align	16
